//
// Generated by NVIDIA NVVM Compiler
//
// Compiler Build ID: CL-36424714
// Cuda compilation tools, release 13.0, V13.0.88
// Based on NVVM 20.0.0
//

.version 9.0
.target sm_100
.address_size 64

	// .globl	_Z14build_elementsiiP9Element_t
.extern .func  (.param .b64 func_retval0) malloc
(
	.param .b64 malloc_param_0
)
;
.extern .func free
(
	.param .b64 free_param_0
)
;
.global .align 4 .b8 __cudart_i2opi_f[24] = {65, 144, 67, 60, 153, 149, 98, 219, 192, 221, 52, 245, 209, 87, 39, 252, 41, 21, 68, 78, 110, 131, 249, 162};

.visible .entry _Z14build_elementsiiP9Element_t(
	.param .u32 _Z14build_elementsiiP9Element_t_param_0,
	.param .u32 _Z14build_elementsiiP9Element_t_param_1,
	.param .u64 .ptr .align 1 _Z14build_elementsiiP9Element_t_param_2
)
{
	.reg .pred 	%p<6>;
	.reg .b32 	%r<12>;
	.reg .b64 	%rd<13>;

	ld.param.u32 	%r6, [_Z14build_elementsiiP9Element_t_param_0];
	ld.param.u32 	%r7, [_Z14build_elementsiiP9Element_t_param_1];
	ld.param.u64 	%rd6, [_Z14build_elementsiiP9Element_t_param_2];
	mov.u32 	%r8, %ctaid.x;
	mov.u32 	%r1, %ntid.x;
	mov.u32 	%r9, %tid.x;
	mad.lo.s32 	%r11, %r8, %r1, %r9;
	setp.ge.s32 	%p1, %r11, %r6;
	@%p1 bra 	$L__BB0_9;
	mul.wide.s32 	%rd7, %r7, 4;
	add.s64 	%rd1, %rd7, 4;
	mov.u32 	%r10, %nctaid.x;
	mul.lo.s32 	%r3, %r1, %r10;
	cvta.to.global.u64 	%rd2, %rd6;
$L__BB0_2:
	{ // callseq 0, 0
	.param .b64 param0;
	st.param.b64 	[param0], %rd1;
	.param .b64 retval0;
	call.uni (retval0), 
	malloc, 
	(
	param0
	);
	ld.param.b64 	%rd8, [retval0];
	} // callseq 0
	{ // callseq 1, 0
	.param .b64 param0;
	st.param.b64 	[param0], %rd1;
	.param .b64 retval0;
	call.uni (retval0), 
	malloc, 
	(
	param0
	);
	ld.param.b64 	%rd9, [retval0];
	} // callseq 1
	{ // callseq 2, 0
	.param .b64 param0;
	st.param.b64 	[param0], %rd1;
	.param .b64 retval0;
	call.uni (retval0), 
	malloc, 
	(
	param0
	);
	ld.param.b64 	%rd10, [retval0];
	} // callseq 2
	mul.wide.s32 	%rd11, %r11, 48;
	add.s64 	%rd12, %rd2, %rd11;
	st.global.u32 	[%rd12], %r7;
	st.global.u64 	[%rd12+24], %rd8;
	st.global.u64 	[%rd12+32], %rd9;
	st.global.u64 	[%rd12+40], %rd10;
	setp.eq.s64 	%p2, %rd8, 0;
	@%p2 bra 	$L__BB0_4;
	{ // callseq 3, 0
	.param .b64 param0;
	st.param.b64 	[param0], %rd8;
	call.uni 
	free, 
	(
	param0
	);
	} // callseq 3
$L__BB0_4:
	setp.eq.s64 	%p3, %rd9, 0;
	@%p3 bra 	$L__BB0_6;
	{ // callseq 4, 0
	.param .b64 param0;
	st.param.b64 	[param0], %rd9;
	call.uni 
	free, 
	(
	param0
	);
	} // callseq 4
$L__BB0_6:
	setp.eq.s64 	%p4, %rd10, 0;
	@%p4 bra 	$L__BB0_8;
	{ // callseq 5, 0
	.param .b64 param0;
	st.param.b64 	[param0], %rd10;
	call.uni 
	free, 
	(
	param0
	);
	} // callseq 5
$L__BB0_8:
	add.s32 	%r11, %r11, %r3;
	setp.lt.s32 	%p5, %r11, %r6;
	@%p5 bra 	$L__BB0_2;
$L__BB0_9:
	ret;

}
	// .globl	_Z18initial_conditionsiP9Element_tPKf
.visible .entry _Z18initial_conditionsiP9Element_tPKf(
	.param .u32 _Z18initial_conditionsiP9Element_tPKf_param_0,
	.param .u64 .ptr .align 1 _Z18initial_conditionsiP9Element_tPKf_param_1,
	.param .u64 .ptr .align 1 _Z18initial_conditionsiP9Element_tPKf_param_2
)
{
	.local .align 4 .b8 	__local_depot1[28];
	.reg .b64 	%SP;
	.reg .b64 	%SPL;
	.reg .pred 	%p<13>;
	.reg .b32 	%r<61>;
	.reg .b32 	%f<47>;
	.reg .b64 	%rd<33>;
	.reg .b64 	%fd<3>;

	mov.u64 	%SPL, __local_depot1;
	ld.param.u32 	%r24, [_Z18initial_conditionsiP9Element_tPKf_param_0];
	ld.param.u64 	%rd12, [_Z18initial_conditionsiP9Element_tPKf_param_1];
	ld.param.u64 	%rd13, [_Z18initial_conditionsiP9Element_tPKf_param_2];
	add.u64 	%rd1, %SPL, 0;
	mov.u32 	%r25, %ctaid.x;
	mov.u32 	%r1, %ntid.x;
	mov.u32 	%r26, %tid.x;
	mad.lo.s32 	%r55, %r25, %r1, %r26;
	setp.ge.s32 	%p1, %r55, %r24;
	@%p1 bra 	$L__BB1_14;
	mov.f32 	%f9, 0fB3BBBD2E;
	mul.rn.f32 	%f10, %f9, %f9;
	fma.rn.f32 	%f11, %f10, 0fB3BBBD2E, 0f00000000;
	fma.rn.f32 	%f12, %f10, 0fB94D4153, 0f3C0885E4;
	fma.rn.f32 	%f13, %f12, %f10, 0fBE2AAAA8;
	fma.rn.f32 	%f14, %f13, %f11, 0fB3BBBD2E;
	mov.f32 	%f15, 0f00000000;
	sub.f32 	%f16, %f15, %f14;
	neg.f32 	%f1, %f16;
	mov.f32 	%f17, 0f33BBBD2E;
	mul.rn.f32 	%f18, %f17, %f17;
	fma.rn.f32 	%f19, %f18, 0f33BBBD2E, 0f00000000;
	fma.rn.f32 	%f20, %f18, 0fB94D4153, 0f3C0885E4;
	fma.rn.f32 	%f21, %f20, %f18, 0fBE2AAAA8;
	fma.rn.f32 	%f22, %f21, %f19, 0f33BBBD2E;
	sub.f32 	%f23, %f15, %f22;
	neg.f32 	%f2, %f23;
	mov.u32 	%r27, %nctaid.x;
	mul.lo.s32 	%r3, %r1, %r27;
	cvta.to.global.u64 	%rd2, %rd12;
	cvta.to.global.u64 	%rd3, %rd13;
	mov.u64 	%rd18, __cudart_i2opi_f;
$L__BB1_2:
	mul.wide.s32 	%rd15, %r55, 48;
	add.s64 	%rd4, %rd2, %rd15;
	ld.global.u32 	%r28, [%rd4];
	mad.lo.s32 	%r5, %r28, %r28, %r28;
	st.global.f32 	[%rd4+16], %f2;
	st.global.f32 	[%rd4+4], %f1;
	st.global.v2.f32 	[%rd4+8], {%f2, %f1};
	setp.lt.s32 	%p2, %r28, 0;
	@%p2 bra 	$L__BB1_13;
	shr.u32 	%r30, %r5, 31;
	add.s32 	%r31, %r5, %r30;
	shr.s32 	%r6, %r31, 1;
	mov.b32 	%r56, 0;
$L__BB1_4:
	mov.u32 	%r7, %r56;
	add.s32 	%r32, %r7, %r6;
	mul.wide.u32 	%rd16, %r32, 4;
	add.s64 	%rd17, %rd3, %rd16;
	ld.global.f32 	%f24, [%rd17];
	mul.f32 	%f3, %f24, 0f40490FDB;
	mul.f32 	%f25, %f3, 0f3F22F983;
	cvt.rni.s32.f32 	%r60, %f25;
	cvt.rn.f32.s32 	%f26, %r60;
	fma.rn.f32 	%f27, %f26, 0fBFC90FDA, %f3;
	fma.rn.f32 	%f28, %f26, 0fB3A22168, %f27;
	fma.rn.f32 	%f46, %f26, 0fA7C234C5, %f28;
	abs.f32 	%f5, %f3;
	setp.ltu.f32 	%p3, %f5, 0f47CE4780;
	@%p3 bra 	$L__BB1_12;
	setp.neu.f32 	%p4, %f5, 0f7F800000;
	@%p4 bra 	$L__BB1_7;
	mov.f32 	%f31, 0f00000000;
	mul.rn.f32 	%f46, %f3, %f31;
	mov.b32 	%r60, 0;
	bra.uni 	$L__BB1_12;
$L__BB1_7:
	mov.b32 	%r9, %f3;
	shl.b32 	%r34, %r9, 8;
	or.b32  	%r10, %r34, -2147483648;
	mov.b64 	%rd32, 0;
	mov.b32 	%r57, 0;
	mov.u64 	%rd30, %rd18;
	mov.u64 	%rd31, %rd1;
$L__BB1_8:
	.pragma "nounroll";
	ld.global.nc.u32 	%r35, [%rd30];
	mad.wide.u32 	%rd20, %r35, %r10, %rd32;
	shr.u64 	%rd32, %rd20, 32;
	st.local.u32 	[%rd31], %rd20;
	add.s32 	%r57, %r57, 1;
	add.s64 	%rd31, %rd31, 4;
	add.s64 	%rd30, %rd30, 4;
	setp.ne.s32 	%p5, %r57, 6;
	@%p5 bra 	$L__BB1_8;
	shr.u32 	%r36, %r9, 23;
	st.local.u32 	[%rd1+24], %rd32;
	and.b32  	%r13, %r36, 31;
	and.b32  	%r37, %r36, 224;
	add.s32 	%r38, %r37, -128;
	shr.u32 	%r39, %r38, 5;
	mul.wide.u32 	%rd21, %r39, 4;
	sub.s64 	%rd11, %rd1, %rd21;
	ld.local.u32 	%r58, [%rd11+24];
	ld.local.u32 	%r59, [%rd11+20];
	setp.eq.s32 	%p6, %r13, 0;
	@%p6 bra 	$L__BB1_11;
	shf.l.wrap.b32 	%r58, %r59, %r58, %r13;
	ld.local.u32 	%r40, [%rd11+16];
	shf.l.wrap.b32 	%r59, %r40, %r59, %r13;
$L__BB1_11:
	shr.u32 	%r41, %r58, 30;
	shf.l.wrap.b32 	%r42, %r59, %r58, 2;
	shl.b32 	%r43, %r59, 2;
	shr.u32 	%r44, %r42, 31;
	add.s32 	%r45, %r44, %r41;
	neg.s32 	%r46, %r45;
	setp.lt.s32 	%p7, %r9, 0;
	selp.b32 	%r60, %r46, %r45, %p7;
	xor.b32  	%r47, %r42, %r9;
	shr.s32 	%r48, %r42, 31;
	xor.b32  	%r49, %r48, %r42;
	xor.b32  	%r50, %r48, %r43;
	cvt.u64.u32 	%rd22, %r49;
	shl.b64 	%rd23, %rd22, 32;
	cvt.u64.u32 	%rd24, %r50;
	or.b64  	%rd25, %rd23, %rd24;
	cvt.rn.f64.s64 	%fd1, %rd25;
	mul.f64 	%fd2, %fd1, 0d3BF921FB54442D19;
	cvt.rn.f32.f64 	%f29, %fd2;
	neg.f32 	%f30, %f29;
	setp.lt.s32 	%p8, %r47, 0;
	selp.f32 	%f46, %f30, %f29, %p8;
$L__BB1_12:
	mul.rn.f32 	%f32, %f46, %f46;
	and.b32  	%r52, %r60, 1;
	setp.eq.b32 	%p9, %r52, 1;
	selp.f32 	%f33, 0f3F800000, %f46, %p9;
	fma.rn.f32 	%f34, %f32, %f33, 0f00000000;
	fma.rn.f32 	%f35, %f32, 0f37CBAC00, 0fBAB607ED;
	selp.f32 	%f36, %f35, 0fB94D4153, %p9;
	selp.f32 	%f37, 0f3D2AAABB, 0f3C0885E4, %p9;
	fma.rn.f32 	%f38, %f36, %f32, %f37;
	selp.f32 	%f39, 0fBEFFFFFF, 0fBE2AAAA8, %p9;
	fma.rn.f32 	%f40, %f38, %f32, %f39;
	fma.rn.f32 	%f41, %f40, %f34, %f33;
	and.b32  	%r53, %r60, 2;
	setp.eq.s32 	%p10, %r53, 0;
	mov.f32 	%f42, 0f00000000;
	sub.f32 	%f43, %f42, %f41;
	selp.f32 	%f44, %f41, %f43, %p10;
	neg.f32 	%f45, %f44;
	ld.global.u64 	%rd26, [%rd4+24];
	cvta.to.global.u64 	%rd27, %rd26;
	mul.wide.u32 	%rd28, %r7, 4;
	add.s64 	%rd29, %rd27, %rd28;
	st.global.f32 	[%rd29], %f45;
	add.s32 	%r56, %r7, 1;
	ld.global.u32 	%r54, [%rd4];
	setp.lt.s32 	%p11, %r7, %r54;
	@%p11 bra 	$L__BB1_4;
$L__BB1_13:
	add.s32 	%r55, %r55, %r3;
	setp.lt.s32 	%p12, %r55, %r24;
	@%p12 bra 	$L__BB1_2;
$L__BB1_14:
	ret;

}
	// .globl	_Z12get_solutioniPK9Element_tPfS2_
.visible .entry _Z12get_solutioniPK9Element_tPfS2_(
	.param .u32 _Z12get_solutioniPK9Element_tPfS2__param_0,
	.param .u64 .ptr .align 1 _Z12get_solutioniPK9Element_tPfS2__param_1,
	.param .u64 .ptr .align 1 _Z12get_solutioniPK9Element_tPfS2__param_2,
	.param .u64 .ptr .align 1 _Z12get_solutioniPK9Element_tPfS2__param_3
)
{
	.reg .pred 	%p<5>;
	.reg .b32 	%r<17>;
	.reg .b32 	%f<3>;
	.reg .b64 	%rd<18>;

	ld.param.u32 	%r8, [_Z12get_solutioniPK9Element_tPfS2__param_0];
	ld.param.u64 	%rd5, [_Z12get_solutioniPK9Element_tPfS2__param_1];
	ld.param.u64 	%rd6, [_Z12get_solutioniPK9Element_tPfS2__param_2];
	ld.param.u64 	%rd7, [_Z12get_solutioniPK9Element_tPfS2__param_3];
	mov.u32 	%r9, %ctaid.x;
	mov.u32 	%r1, %ntid.x;
	mov.u32 	%r10, %tid.x;
	mad.lo.s32 	%r15, %r9, %r1, %r10;
	setp.ge.s32 	%p1, %r15, %r8;
	@%p1 bra 	$L__BB2_6;
	mov.u32 	%r11, %nctaid.x;
	mul.lo.s32 	%r3, %r1, %r11;
	cvta.to.global.u64 	%rd1, %rd5;
	cvta.to.global.u64 	%rd2, %rd6;
	cvta.to.global.u64 	%rd3, %rd7;
$L__BB2_2:
	mul.wide.s32 	%rd8, %r15, 48;
	add.s64 	%rd4, %rd1, %rd8;
	ld.global.u32 	%r12, [%rd4];
	setp.lt.s32 	%p2, %r12, 0;
	@%p2 bra 	$L__BB2_5;
	mov.b32 	%r16, 0;
$L__BB2_4:
	ld.global.u64 	%rd9, [%rd4+24];
	cvta.to.global.u64 	%rd10, %rd9;
	mul.wide.u32 	%rd11, %r16, 4;
	add.s64 	%rd12, %rd10, %rd11;
	ld.global.f32 	%f1, [%rd12];
	add.s64 	%rd13, %rd2, %rd11;
	st.global.f32 	[%rd13], %f1;
	ld.global.u64 	%rd14, [%rd4+32];
	cvta.to.global.u64 	%rd15, %rd14;
	add.s64 	%rd16, %rd15, %rd11;
	ld.global.f32 	%f2, [%rd16];
	add.s64 	%rd17, %rd3, %rd11;
	st.global.f32 	[%rd17], %f2;
	add.s32 	%r6, %r16, 1;
	ld.global.u32 	%r14, [%rd4];
	setp.lt.s32 	%p3, %r16, %r14;
	mov.u32 	%r16, %r6;
	@%p3 bra 	$L__BB2_4;
$L__BB2_5:
	add.s32 	%r15, %r15, %r3;
	setp.lt.s32 	%p4, %r15, %r8;
	@%p4 bra 	$L__BB2_2;
$L__BB2_6:
	ret;

}
	// .globl	_Z33chebyshev_gauss_nodes_and_weightsiPfS_
.visible .entry _Z33chebyshev_gauss_nodes_and_weightsiPfS_(
	.param .u32 _Z33chebyshev_gauss_nodes_and_weightsiPfS__param_0,
	.param .u64 .ptr .align 1 _Z33chebyshev_gauss_nodes_and_weightsiPfS__param_1,
	.param .u64 .ptr .align 1 _Z33chebyshev_gauss_nodes_and_weightsiPfS__param_2
)
{
	.local .align 4 .b8 	__local_depot3[28];
	.reg .b64 	%SP;
	.reg .b64 	%SPL;
	.reg .pred 	%p<11>;
	.reg .b32 	%r<60>;
	.reg .b32 	%f<35>;
	.reg .b64 	%rd<28>;
	.reg .b64 	%fd<3>;

	mov.u64 	%SPL, __local_depot3;
	ld.param.u32 	%r21, [_Z33chebyshev_gauss_nodes_and_weightsiPfS__param_0];
	ld.param.u64 	%rd11, [_Z33chebyshev_gauss_nodes_and_weightsiPfS__param_1];
	ld.param.u64 	%rd12, [_Z33chebyshev_gauss_nodes_and_weightsiPfS__param_2];
	add.u64 	%rd1, %SPL, 0;
	mov.u32 	%r22, %ctaid.x;
	mov.u32 	%r1, %ntid.x;
	mov.u32 	%r23, %tid.x;
	mad.lo.s32 	%r55, %r22, %r1, %r23;
	setp.gt.s32 	%p1, %r55, %r21;
	@%p1 bra 	$L__BB3_11;
	add.s32 	%r24, %r21, 1;
	shl.b32 	%r25, %r24, 1;
	cvt.rn.f32.s32 	%f1, %r25;
	cvt.rn.f32.s32 	%f9, %r24;
	mov.f32 	%f10, 0f40490FDB;
	div.rn.f32 	%f2, %f10, %f9;
	mad.lo.s32 	%r26, %r21, %r21, %r21;
	shr.u32 	%r27, %r26, 31;
	add.s32 	%r28, %r26, %r27;
	shr.s32 	%r3, %r28, 1;
	mov.u32 	%r29, %nctaid.x;
	mul.lo.s32 	%r4, %r1, %r29;
	cvta.to.global.u64 	%rd2, %rd11;
	cvta.to.global.u64 	%rd3, %rd12;
	mov.u64 	%rd14, __cudart_i2opi_f;
$L__BB3_2:
	shl.b32 	%r30, %r55, 1;
	or.b32  	%r31, %r30, 1;
	cvt.rn.f32.s32 	%f11, %r31;
	mul.f32 	%f12, %f11, 0f40490FDB;
	div.rn.f32 	%f3, %f12, %f1;
	mul.f32 	%f13, %f3, 0f3F22F983;
	cvt.rni.s32.f32 	%r59, %f13;
	cvt.rn.f32.s32 	%f14, %r59;
	fma.rn.f32 	%f15, %f14, 0fBFC90FDA, %f3;
	fma.rn.f32 	%f16, %f14, 0fB3A22168, %f15;
	fma.rn.f32 	%f34, %f14, 0fA7C234C5, %f16;
	abs.f32 	%f5, %f3;
	setp.ltu.f32 	%p2, %f5, 0f47CE4780;
	@%p2 bra 	$L__BB3_10;
	setp.neu.f32 	%p3, %f5, 0f7F800000;
	@%p3 bra 	$L__BB3_5;
	mov.f32 	%f19, 0f00000000;
	mul.rn.f32 	%f34, %f3, %f19;
	mov.b32 	%r59, 0;
	bra.uni 	$L__BB3_10;
$L__BB3_5:
	mov.b32 	%r7, %f3;
	shl.b32 	%r33, %r7, 8;
	or.b32  	%r8, %r33, -2147483648;
	mov.b64 	%rd27, 0;
	mov.b32 	%r56, 0;
	mov.u64 	%rd25, %rd14;
	mov.u64 	%rd26, %rd1;
$L__BB3_6:
	.pragma "nounroll";
	ld.global.nc.u32 	%r34, [%rd25];
	mad.wide.u32 	%rd16, %r34, %r8, %rd27;
	shr.u64 	%rd27, %rd16, 32;
	st.local.u32 	[%rd26], %rd16;
	add.s32 	%r56, %r56, 1;
	add.s64 	%rd26, %rd26, 4;
	add.s64 	%rd25, %rd25, 4;
	setp.ne.s32 	%p4, %r56, 6;
	@%p4 bra 	$L__BB3_6;
	shr.u32 	%r35, %r7, 23;
	st.local.u32 	[%rd1+24], %rd27;
	and.b32  	%r11, %r35, 31;
	and.b32  	%r36, %r35, 224;
	add.s32 	%r37, %r36, -128;
	shr.u32 	%r38, %r37, 5;
	mul.wide.u32 	%rd17, %r38, 4;
	sub.s64 	%rd10, %rd1, %rd17;
	ld.local.u32 	%r57, [%rd10+24];
	ld.local.u32 	%r58, [%rd10+20];
	setp.eq.s32 	%p5, %r11, 0;
	@%p5 bra 	$L__BB3_9;
	shf.l.wrap.b32 	%r57, %r58, %r57, %r11;
	ld.local.u32 	%r39, [%rd10+16];
	shf.l.wrap.b32 	%r58, %r39, %r58, %r11;
$L__BB3_9:
	shr.u32 	%r40, %r57, 30;
	shf.l.wrap.b32 	%r41, %r58, %r57, 2;
	shl.b32 	%r42, %r58, 2;
	shr.u32 	%r43, %r41, 31;
	add.s32 	%r44, %r43, %r40;
	neg.s32 	%r45, %r44;
	setp.lt.s32 	%p6, %r7, 0;
	selp.b32 	%r59, %r45, %r44, %p6;
	xor.b32  	%r46, %r41, %r7;
	shr.s32 	%r47, %r41, 31;
	xor.b32  	%r48, %r47, %r41;
	xor.b32  	%r49, %r47, %r42;
	cvt.u64.u32 	%rd18, %r48;
	shl.b64 	%rd19, %rd18, 32;
	cvt.u64.u32 	%rd20, %r49;
	or.b64  	%rd21, %rd19, %rd20;
	cvt.rn.f64.s64 	%fd1, %rd21;
	mul.f64 	%fd2, %fd1, 0d3BF921FB54442D19;
	cvt.rn.f32.f64 	%f17, %fd2;
	neg.f32 	%f18, %f17;
	setp.lt.s32 	%p7, %r46, 0;
	selp.f32 	%f34, %f18, %f17, %p7;
$L__BB3_10:
	add.s32 	%r51, %r59, 1;
	mul.rn.f32 	%f20, %f34, %f34;
	and.b32  	%r52, %r59, 1;
	setp.eq.b32 	%p8, %r52, 1;
	selp.f32 	%f21, %f34, 0f3F800000, %p8;
	fma.rn.f32 	%f22, %f20, %f21, 0f00000000;
	fma.rn.f32 	%f23, %f20, 0f37CBAC00, 0fBAB607ED;
	selp.f32 	%f24, 0fB94D4153, %f23, %p8;
	selp.f32 	%f25, 0f3C0885E4, 0f3D2AAABB, %p8;
	fma.rn.f32 	%f26, %f24, %f20, %f25;
	selp.f32 	%f27, 0fBE2AAAA8, 0fBEFFFFFF, %p8;
	fma.rn.f32 	%f28, %f26, %f20, %f27;
	fma.rn.f32 	%f29, %f28, %f22, %f21;
	and.b32  	%r53, %r51, 2;
	setp.eq.s32 	%p9, %r53, 0;
	mov.f32 	%f30, 0f00000000;
	sub.f32 	%f31, %f30, %f29;
	selp.f32 	%f32, %f29, %f31, %p9;
	neg.f32 	%f33, %f32;
	add.s32 	%r54, %r55, %r3;
	mul.wide.s32 	%rd22, %r54, 4;
	add.s64 	%rd23, %rd2, %rd22;
	st.global.f32 	[%rd23], %f33;
	add.s64 	%rd24, %rd3, %rd22;
	st.global.f32 	[%rd24], %f2;
	add.s32 	%r55, %r55, %r4;
	setp.le.s32 	%p10, %r55, %r21;
	@%p10 bra 	$L__BB3_2;
$L__BB3_11:
	ret;

}
	// .globl	_Z29calculate_barycentric_weightsiPKfPf
.visible .entry _Z29calculate_barycentric_weightsiPKfPf(
	.param .u32 _Z29calculate_barycentric_weightsiPKfPf_param_0,
	.param .u64 .ptr .align 1 _Z29calculate_barycentric_weightsiPKfPf_param_1,
	.param .u64 .ptr .align 1 _Z29calculate_barycentric_weightsiPKfPf_param_2
)
{
	.reg .pred 	%p<23>;
	.reg .b16 	%rs<21>;
	.reg .b32 	%r<87>;
	.reg .b32 	%f<231>;
	.reg .b64 	%rd<41>;

	ld.param.u32 	%r39, [_Z29calculate_barycentric_weightsiPKfPf_param_0];
	ld.param.u64 	%rd8, [_Z29calculate_barycentric_weightsiPKfPf_param_1];
	ld.param.u64 	%rd7, [_Z29calculate_barycentric_weightsiPKfPf_param_2];
	cvta.to.global.u64 	%rd1, %rd8;
	mov.u32 	%r40, %ctaid.x;
	mov.u32 	%r41, %ntid.x;
	mov.u32 	%r42, %tid.x;
	mad.lo.s32 	%r1, %r40, %r41, %r42;
	mov.u32 	%r43, %nctaid.x;
	mul.lo.s32 	%r2, %r41, %r43;
	mad.lo.s32 	%r44, %r39, %r39, %r39;
	shr.u32 	%r45, %r44, 31;
	add.s32 	%r46, %r44, %r45;
	shr.s32 	%r3, %r46, 1;
	setp.lt.s32 	%p1, %r39, %r1;
	@%p1 bra 	$L__BB4_31;
	sub.s32 	%r4, %r39, %r1;
	neg.s32 	%r5, %r2;
	add.s32 	%r6, %r3, 1;
	add.s64 	%rd2, %rd1, 32;
	cvta.to.global.u64 	%rd3, %rd7;
	mov.b32 	%r75, 0;
	mov.b16 	%rs19, 0;
	cvt.u16.u32 	%rs7, %r2;
	cvt.u16.u32 	%rs13, %r5;
	mov.u16 	%rs20, %rs19;
	mov.u32 	%r76, %r1;
$L__BB4_2:
	mul.lo.s32 	%r9, %r75, %r5;
	add.s32 	%r10, %r4, %r9;
	setp.lt.s32 	%p2, %r76, 1;
	add.s32 	%r11, %r76, %r3;
	mul.wide.s32 	%rd9, %r11, 4;
	add.s64 	%rd4, %rd1, %rd9;
	mov.f32 	%f230, 0f3F800000;
	@%p2 bra 	$L__BB4_16;
	ld.global.f32 	%f1, [%rd4];
	mad.lo.s32 	%r49, %r2, %r75, %r1;
	add.s32 	%r50, %r49, -1;
	setp.lt.u32 	%p3, %r50, 15;
	mov.f32 	%f230, 0f3F800000;
	mov.b32 	%r77, 0;
	@%p3 bra 	$L__BB4_6;
	and.b32  	%r77, %r76, 2147483632;
	neg.s32 	%r81, %r77;
	mov.f32 	%f230, 0f3F800000;
	mov.u32 	%r80, %r3;
$L__BB4_5:
	.pragma "nounroll";
	mul.wide.s32 	%rd10, %r80, 4;
	add.s64 	%rd11, %rd2, %rd10;
	ld.global.f32 	%f35, [%rd11+-32];
	sub.f32 	%f36, %f1, %f35;
	mul.f32 	%f37, %f230, %f36;
	ld.global.f32 	%f38, [%rd11+-28];
	sub.f32 	%f39, %f1, %f38;
	mul.f32 	%f40, %f37, %f39;
	ld.global.f32 	%f41, [%rd11+-24];
	sub.f32 	%f42, %f1, %f41;
	mul.f32 	%f43, %f40, %f42;
	ld.global.f32 	%f44, [%rd11+-20];
	sub.f32 	%f45, %f1, %f44;
	mul.f32 	%f46, %f43, %f45;
	ld.global.f32 	%f47, [%rd11+-16];
	sub.f32 	%f48, %f1, %f47;
	mul.f32 	%f49, %f46, %f48;
	ld.global.f32 	%f50, [%rd11+-12];
	sub.f32 	%f51, %f1, %f50;
	mul.f32 	%f52, %f49, %f51;
	ld.global.f32 	%f53, [%rd11+-8];
	sub.f32 	%f54, %f1, %f53;
	mul.f32 	%f55, %f52, %f54;
	ld.global.f32 	%f56, [%rd11+-4];
	sub.f32 	%f57, %f1, %f56;
	mul.f32 	%f58, %f55, %f57;
	ld.global.f32 	%f59, [%rd11];
	sub.f32 	%f60, %f1, %f59;
	mul.f32 	%f61, %f58, %f60;
	ld.global.f32 	%f62, [%rd11+4];
	sub.f32 	%f63, %f1, %f62;
	mul.f32 	%f64, %f61, %f63;
	ld.global.f32 	%f65, [%rd11+8];
	sub.f32 	%f66, %f1, %f65;
	mul.f32 	%f67, %f64, %f66;
	ld.global.f32 	%f68, [%rd11+12];
	sub.f32 	%f69, %f1, %f68;
	mul.f32 	%f70, %f67, %f69;
	ld.global.f32 	%f71, [%rd11+16];
	sub.f32 	%f72, %f1, %f71;
	mul.f32 	%f73, %f70, %f72;
	ld.global.f32 	%f74, [%rd11+20];
	sub.f32 	%f75, %f1, %f74;
	mul.f32 	%f76, %f73, %f75;
	ld.global.f32 	%f77, [%rd11+24];
	sub.f32 	%f78, %f1, %f77;
	mul.f32 	%f79, %f76, %f78;
	ld.global.f32 	%f80, [%rd11+28];
	sub.f32 	%f81, %f1, %f80;
	mul.f32 	%f230, %f79, %f81;
	add.s32 	%r81, %r81, 16;
	add.s32 	%r80, %r80, 16;
	setp.eq.s32 	%p4, %r81, 0;
	@%p4 bra 	$L__BB4_6;
	bra.uni 	$L__BB4_5;
$L__BB4_6:
	and.b32  	%r51, %r76, 15;
	setp.eq.s32 	%p5, %r51, 0;
	@%p5 bra 	$L__BB4_16;
	cvt.u16.u32 	%rs8, %r1;
	mad.lo.s16 	%rs9, %rs20, %rs7, %rs8;
	cvt.u32.u16 	%r52, %rs9;
	and.b32  	%r15, %r52, 15;
	add.s32 	%r53, %r15, -1;
	setp.lt.u32 	%p6, %r53, 7;
	@%p6 bra 	$L__BB4_9;
	add.s32 	%r54, %r77, %r3;
	mul.wide.s32 	%rd12, %r54, 4;
	add.s64 	%rd13, %rd1, %rd12;
	ld.global.f32 	%f83, [%rd13];
	sub.f32 	%f84, %f1, %f83;
	mul.f32 	%f85, %f230, %f84;
	ld.global.f32 	%f86, [%rd13+4];
	sub.f32 	%f87, %f1, %f86;
	mul.f32 	%f88, %f85, %f87;
	ld.global.f32 	%f89, [%rd13+8];
	sub.f32 	%f90, %f1, %f89;
	mul.f32 	%f91, %f88, %f90;
	ld.global.f32 	%f92, [%rd13+12];
	sub.f32 	%f93, %f1, %f92;
	mul.f32 	%f94, %f91, %f93;
	ld.global.f32 	%f95, [%rd13+16];
	sub.f32 	%f96, %f1, %f95;
	mul.f32 	%f97, %f94, %f96;
	ld.global.f32 	%f98, [%rd13+20];
	sub.f32 	%f99, %f1, %f98;
	mul.f32 	%f100, %f97, %f99;
	ld.global.f32 	%f101, [%rd13+24];
	sub.f32 	%f102, %f1, %f101;
	mul.f32 	%f103, %f100, %f102;
	ld.global.f32 	%f104, [%rd13+28];
	sub.f32 	%f105, %f1, %f104;
	mul.f32 	%f230, %f103, %f105;
	add.s32 	%r77, %r77, 8;
$L__BB4_9:
	and.b32  	%r55, %r15, 7;
	setp.eq.s32 	%p7, %r55, 0;
	@%p7 bra 	$L__BB4_16;
	cvt.u16.u32 	%rs10, %r2;
	cvt.u16.u32 	%rs11, %r1;
	mad.lo.s16 	%rs12, %rs19, %rs10, %rs11;
	cvt.u32.u16 	%r56, %rs12;
	and.b32  	%r57, %r56, 7;
	and.b32  	%r18, %r56, 3;
	add.s32 	%r58, %r57, -1;
	setp.lt.u32 	%p8, %r58, 3;
	@%p8 bra 	$L__BB4_12;
	add.s32 	%r59, %r77, %r3;
	mul.wide.s32 	%rd14, %r59, 4;
	add.s64 	%rd15, %rd1, %rd14;
	ld.global.f32 	%f107, [%rd15];
	sub.f32 	%f108, %f1, %f107;
	mul.f32 	%f109, %f230, %f108;
	ld.global.f32 	%f110, [%rd15+4];
	sub.f32 	%f111, %f1, %f110;
	mul.f32 	%f112, %f109, %f111;
	ld.global.f32 	%f113, [%rd15+8];
	sub.f32 	%f114, %f1, %f113;
	mul.f32 	%f115, %f112, %f114;
	ld.global.f32 	%f116, [%rd15+12];
	sub.f32 	%f117, %f1, %f116;
	mul.f32 	%f230, %f115, %f117;
	add.s32 	%r77, %r77, 4;
$L__BB4_12:
	setp.eq.s32 	%p9, %r18, 0;
	@%p9 bra 	$L__BB4_16;
	add.s32 	%r60, %r77, %r3;
	mul.wide.s32 	%rd16, %r60, 4;
	add.s64 	%rd5, %rd1, %rd16;
	ld.global.f32 	%f118, [%rd5];
	sub.f32 	%f119, %f1, %f118;
	mul.f32 	%f230, %f230, %f119;
	setp.eq.s32 	%p10, %r18, 1;
	@%p10 bra 	$L__BB4_16;
	ld.global.f32 	%f120, [%rd5+4];
	sub.f32 	%f121, %f1, %f120;
	mul.f32 	%f230, %f230, %f121;
	setp.eq.s32 	%p11, %r18, 2;
	@%p11 bra 	$L__BB4_16;
	ld.global.f32 	%f122, [%rd5+8];
	sub.f32 	%f123, %f1, %f122;
	mul.f32 	%f230, %f230, %f123;
$L__BB4_16:
	setp.ge.s32 	%p12, %r76, %r39;
	@%p12 bra 	$L__BB4_30;
	ld.global.f32 	%f14, [%rd4];
	add.s32 	%r61, %r39, %r9;
	sub.s32 	%r62, %r1, %r61;
	setp.gt.u32 	%p13, %r62, -16;
	mov.u32 	%r85, %r76;
	@%p13 bra 	$L__BB4_20;
	and.b32  	%r21, %r10, -16;
	mov.b32 	%r83, 0;
	mov.u32 	%r82, %r76;
$L__BB4_19:
	.pragma "nounroll";
	add.s32 	%r64, %r82, %r6;
	mul.wide.s32 	%rd17, %r64, 4;
	add.s64 	%rd18, %rd1, %rd17;
	ld.global.f32 	%f125, [%rd18];
	sub.f32 	%f126, %f14, %f125;
	mul.f32 	%f127, %f230, %f126;
	ld.global.f32 	%f128, [%rd18+4];
	sub.f32 	%f129, %f14, %f128;
	mul.f32 	%f130, %f127, %f129;
	ld.global.f32 	%f131, [%rd18+8];
	sub.f32 	%f132, %f14, %f131;
	mul.f32 	%f133, %f130, %f132;
	ld.global.f32 	%f134, [%rd18+12];
	sub.f32 	%f135, %f14, %f134;
	mul.f32 	%f136, %f133, %f135;
	ld.global.f32 	%f137, [%rd18+16];
	sub.f32 	%f138, %f14, %f137;
	mul.f32 	%f139, %f136, %f138;
	ld.global.f32 	%f140, [%rd18+20];
	sub.f32 	%f141, %f14, %f140;
	mul.f32 	%f142, %f139, %f141;
	ld.global.f32 	%f143, [%rd18+24];
	sub.f32 	%f144, %f14, %f143;
	mul.f32 	%f145, %f142, %f144;
	ld.global.f32 	%f146, [%rd18+28];
	sub.f32 	%f147, %f14, %f146;
	mul.f32 	%f148, %f145, %f147;
	ld.global.f32 	%f149, [%rd18+32];
	sub.f32 	%f150, %f14, %f149;
	mul.f32 	%f151, %f148, %f150;
	ld.global.f32 	%f152, [%rd18+36];
	sub.f32 	%f153, %f14, %f152;
	mul.f32 	%f154, %f151, %f153;
	ld.global.f32 	%f155, [%rd18+40];
	sub.f32 	%f156, %f14, %f155;
	mul.f32 	%f157, %f154, %f156;
	ld.global.f32 	%f158, [%rd18+44];
	sub.f32 	%f159, %f14, %f158;
	mul.f32 	%f160, %f157, %f159;
	ld.global.f32 	%f161, [%rd18+48];
	sub.f32 	%f162, %f14, %f161;
	mul.f32 	%f163, %f160, %f162;
	ld.global.f32 	%f164, [%rd18+52];
	sub.f32 	%f165, %f14, %f164;
	mul.f32 	%f166, %f163, %f165;
	ld.global.f32 	%f167, [%rd18+56];
	sub.f32 	%f168, %f14, %f167;
	mul.f32 	%f169, %f166, %f168;
	add.s32 	%r85, %r82, 16;
	cvt.s64.s32 	%rd19, %r3;
	cvt.s64.s32 	%rd20, %r82;
	add.s64 	%rd21, %rd20, %rd19;
	shl.b64 	%rd22, %rd21, 2;
	add.s64 	%rd23, %rd1, %rd22;
	ld.global.f32 	%f170, [%rd23+64];
	sub.f32 	%f171, %f14, %f170;
	mul.f32 	%f230, %f169, %f171;
	add.s32 	%r83, %r83, 16;
	setp.ne.s32 	%p14, %r83, %r21;
	mov.u32 	%r82, %r85;
	@%p14 bra 	$L__BB4_19;
$L__BB4_20:
	and.b32  	%r65, %r10, 15;
	setp.eq.s32 	%p15, %r65, 0;
	@%p15 bra 	$L__BB4_30;
	cvt.u16.u32 	%rs14, %r4;
	mad.lo.s16 	%rs15, %rs20, %rs13, %rs14;
	cvt.u32.u16 	%r66, %rs15;
	and.b32  	%r31, %r66, 15;
	add.s32 	%r67, %r31, -1;
	setp.lt.u32 	%p16, %r67, 7;
	@%p16 bra 	$L__BB4_23;
	add.s32 	%r68, %r85, %r6;
	mul.wide.s32 	%rd24, %r68, 4;
	add.s64 	%rd25, %rd1, %rd24;
	ld.global.f32 	%f173, [%rd25];
	sub.f32 	%f174, %f14, %f173;
	mul.f32 	%f175, %f230, %f174;
	ld.global.f32 	%f176, [%rd25+4];
	sub.f32 	%f177, %f14, %f176;
	mul.f32 	%f178, %f175, %f177;
	ld.global.f32 	%f179, [%rd25+8];
	sub.f32 	%f180, %f14, %f179;
	mul.f32 	%f181, %f178, %f180;
	ld.global.f32 	%f182, [%rd25+12];
	sub.f32 	%f183, %f14, %f182;
	mul.f32 	%f184, %f181, %f183;
	ld.global.f32 	%f185, [%rd25+16];
	sub.f32 	%f186, %f14, %f185;
	mul.f32 	%f187, %f184, %f186;
	ld.global.f32 	%f188, [%rd25+20];
	sub.f32 	%f189, %f14, %f188;
	mul.f32 	%f190, %f187, %f189;
	ld.global.f32 	%f191, [%rd25+24];
	sub.f32 	%f192, %f14, %f191;
	mul.f32 	%f193, %f190, %f192;
	add.s32 	%r32, %r85, 8;
	cvt.s64.s32 	%rd26, %r3;
	cvt.s64.s32 	%rd27, %r85;
	add.s64 	%rd28, %rd27, %rd26;
	shl.b64 	%rd29, %rd28, 2;
	add.s64 	%rd30, %rd1, %rd29;
	ld.global.f32 	%f194, [%rd30+32];
	sub.f32 	%f195, %f14, %f194;
	mul.f32 	%f230, %f193, %f195;
	mov.u32 	%r85, %r32;
$L__BB4_23:
	and.b32  	%r69, %r31, 7;
	setp.eq.s32 	%p17, %r69, 0;
	@%p17 bra 	$L__BB4_30;
	cvt.u16.u32 	%rs16, %r5;
	mad.lo.s16 	%rs18, %rs19, %rs16, %rs14;
	cvt.u32.u16 	%r70, %rs18;
	and.b32  	%r71, %r70, 7;
	and.b32  	%r34, %r70, 3;
	add.s32 	%r72, %r71, -1;
	setp.lt.u32 	%p18, %r72, 3;
	@%p18 bra 	$L__BB4_26;
	add.s32 	%r73, %r85, %r6;
	mul.wide.s32 	%rd31, %r73, 4;
	add.s64 	%rd32, %rd1, %rd31;
	ld.global.f32 	%f197, [%rd32];
	sub.f32 	%f198, %f14, %f197;
	mul.f32 	%f199, %f230, %f198;
	ld.global.f32 	%f200, [%rd32+4];
	sub.f32 	%f201, %f14, %f200;
	mul.f32 	%f202, %f199, %f201;
	ld.global.f32 	%f203, [%rd32+8];
	sub.f32 	%f204, %f14, %f203;
	mul.f32 	%f205, %f202, %f204;
	add.s32 	%r35, %r85, 4;
	cvt.s64.s32 	%rd33, %r3;
	cvt.s64.s32 	%rd34, %r85;
	add.s64 	%rd35, %rd34, %rd33;
	shl.b64 	%rd36, %rd35, 2;
	add.s64 	%rd37, %rd1, %rd36;
	ld.global.f32 	%f206, [%rd37+16];
	sub.f32 	%f207, %f14, %f206;
	mul.f32 	%f230, %f205, %f207;
	mov.u32 	%r85, %r35;
$L__BB4_26:
	setp.eq.s32 	%p19, %r34, 0;
	@%p19 bra 	$L__BB4_30;
	add.s32 	%r74, %r85, %r6;
	mul.wide.s32 	%rd38, %r74, 4;
	add.s64 	%rd6, %rd1, %rd38;
	ld.global.f32 	%f208, [%rd6];
	sub.f32 	%f209, %f14, %f208;
	mul.f32 	%f230, %f230, %f209;
	setp.eq.s32 	%p20, %r34, 1;
	@%p20 bra 	$L__BB4_30;
	ld.global.f32 	%f210, [%rd6+4];
	sub.f32 	%f211, %f14, %f210;
	mul.f32 	%f230, %f230, %f211;
	setp.eq.s32 	%p21, %r34, 2;
	@%p21 bra 	$L__BB4_30;
	ld.global.f32 	%f212, [%rd6+8];
	sub.f32 	%f213, %f14, %f212;
	mul.f32 	%f230, %f230, %f213;
$L__BB4_30:
	rcp.rn.f32 	%f214, %f230;
	mul.wide.s32 	%rd39, %r11, 4;
	add.s64 	%rd40, %rd3, %rd39;
	st.global.f32 	[%rd40], %f214;
	add.s32 	%r76, %r76, %r2;
	setp.le.s32 	%p22, %r76, %r39;
	add.s32 	%r75, %r75, 1;
	add.s16 	%rs20, %rs20, 1;
	add.s16 	%rs19, %rs19, 1;
	@%p22 bra 	$L__BB4_2;
$L__BB4_31:
	ret;

}
	// .globl	_Z32lagrange_integrating_polynomialsfiPKfS0_Pf
.visible .entry _Z32lagrange_integrating_polynomialsfiPKfS0_Pf(
	.param .f32 _Z32lagrange_integrating_polynomialsfiPKfS0_Pf_param_0,
	.param .u32 _Z32lagrange_integrating_polynomialsfiPKfS0_Pf_param_1,
	.param .u64 .ptr .align 1 _Z32lagrange_integrating_polynomialsfiPKfS0_Pf_param_2,
	.param .u64 .ptr .align 1 _Z32lagrange_integrating_polynomialsfiPKfS0_Pf_param_3,
	.param .u64 .ptr .align 1 _Z32lagrange_integrating_polynomialsfiPKfS0_Pf_param_4
)
{
	.reg .pred 	%p<7>;
	.reg .b32 	%r<43>;
	.reg .b32 	%f<22>;
	.reg .b64 	%rd<25>;

	ld.param.f32 	%f1, [_Z32lagrange_integrating_polynomialsfiPKfS0_Pf_param_0];
	ld.param.u32 	%r21, [_Z32lagrange_integrating_polynomialsfiPKfS0_Pf_param_1];
	ld.param.u64 	%rd4, [_Z32lagrange_integrating_polynomialsfiPKfS0_Pf_param_2];
	ld.param.u64 	%rd5, [_Z32lagrange_integrating_polynomialsfiPKfS0_Pf_param_3];
	ld.param.u64 	%rd6, [_Z32lagrange_integrating_polynomialsfiPKfS0_Pf_param_4];
	cvta.to.global.u64 	%rd1, %rd6;
	cvta.to.global.u64 	%rd2, %rd4;
	cvta.to.global.u64 	%rd3, %rd5;
	mov.u32 	%r1, %ctaid.x;
	mov.u32 	%r2, %ntid.x;
	mul.lo.s32 	%r3, %r1, %r2;
	mov.u32 	%r4, %tid.x;
	add.s32 	%r42, %r3, %r4;
	mov.u32 	%r6, %nctaid.x;
	mul.lo.s32 	%r7, %r2, %r6;
	add.s32 	%r8, %r21, 1;
	mad.lo.s32 	%r22, %r21, %r21, %r21;
	shr.u32 	%r23, %r22, 31;
	add.s32 	%r24, %r22, %r23;
	shr.s32 	%r9, %r24, 1;
	setp.gt.s32 	%p1, %r42, %r21;
	@%p1 bra 	$L__BB5_7;
	add.s32 	%r25, %r42, %r7;
	max.s32 	%r26, %r25, %r8;
	setp.lt.s32 	%p2, %r25, %r8;
	selp.u32 	%r27, 1, 0, %p2;
	add.s32 	%r28, %r25, %r27;
	sub.s32 	%r29, %r26, %r28;
	max.u32 	%r30, %r7, 1;
	div.u32 	%r31, %r29, %r30;
	add.s32 	%r10, %r31, %r27;
	and.b32  	%r32, %r10, 3;
	setp.eq.s32 	%p3, %r32, 3;
	@%p3 bra 	$L__BB5_4;
	add.s32 	%r33, %r10, 1;
	and.b32  	%r34, %r33, 3;
	add.s32 	%r35, %r4, %r9;
	add.s32 	%r40, %r35, %r3;
	neg.s32 	%r39, %r34;
	mad.lo.s32 	%r36, %r6, %r34, %r1;
	mad.lo.s32 	%r42, %r2, %r36, %r4;
$L__BB5_3:
	.pragma "nounroll";
	mul.wide.s32 	%rd7, %r40, 4;
	add.s64 	%rd8, %rd1, %rd7;
	add.s64 	%rd9, %rd2, %rd7;
	add.s64 	%rd10, %rd3, %rd7;
	ld.global.f32 	%f2, [%rd10];
	ld.global.f32 	%f3, [%rd9];
	sub.f32 	%f4, %f1, %f3;
	div.rn.f32 	%f5, %f2, %f4;
	st.global.f32 	[%rd8], %f5;
	add.s32 	%r40, %r40, %r7;
	add.s32 	%r39, %r39, 1;
	setp.ne.s32 	%p4, %r39, 0;
	@%p4 bra 	$L__BB5_3;
$L__BB5_4:
	setp.lt.u32 	%p5, %r10, 3;
	@%p5 bra 	$L__BB5_7;
	mul.wide.s32 	%rd15, %r7, 4;
	shl.b32 	%r38, %r7, 2;
$L__BB5_6:
	add.s32 	%r37, %r42, %r9;
	mul.wide.s32 	%rd11, %r37, 4;
	add.s64 	%rd12, %rd3, %rd11;
	ld.global.f32 	%f6, [%rd12];
	add.s64 	%rd13, %rd2, %rd11;
	ld.global.f32 	%f7, [%rd13];
	sub.f32 	%f8, %f1, %f7;
	div.rn.f32 	%f9, %f6, %f8;
	add.s64 	%rd14, %rd1, %rd11;
	st.global.f32 	[%rd14], %f9;
	add.s64 	%rd16, %rd12, %rd15;
	ld.global.f32 	%f10, [%rd16];
	add.s64 	%rd17, %rd13, %rd15;
	ld.global.f32 	%f11, [%rd17];
	sub.f32 	%f12, %f1, %f11;
	div.rn.f32 	%f13, %f10, %f12;
	add.s64 	%rd18, %rd14, %rd15;
	st.global.f32 	[%rd18], %f13;
	add.s64 	%rd19, %rd16, %rd15;
	ld.global.f32 	%f14, [%rd19];
	add.s64 	%rd20, %rd17, %rd15;
	ld.global.f32 	%f15, [%rd20];
	sub.f32 	%f16, %f1, %f15;
	div.rn.f32 	%f17, %f14, %f16;
	add.s64 	%rd21, %rd18, %rd15;
	st.global.f32 	[%rd21], %f17;
	add.s64 	%rd22, %rd19, %rd15;
	ld.global.f32 	%f18, [%rd22];
	add.s64 	%rd23, %rd20, %rd15;
	ld.global.f32 	%f19, [%rd23];
	sub.f32 	%f20, %f1, %f19;
	div.rn.f32 	%f21, %f18, %f20;
	add.s64 	%rd24, %rd21, %rd15;
	st.global.f32 	[%rd24], %f21;
	add.s32 	%r42, %r38, %r42;
	setp.le.s32 	%p6, %r42, %r21;
	@%p6 bra 	$L__BB5_6;
$L__BB5_7:
	ret;

}
	// .globl	_Z42normalize_lagrange_integrating_polynomialsiPf
.visible .entry _Z42normalize_lagrange_integrating_polynomialsiPf(
	.param .u32 _Z42normalize_lagrange_integrating_polynomialsiPf_param_0,
	.param .u64 .ptr .align 1 _Z42normalize_lagrange_integrating_polynomialsiPf_param_1
)
{
	.reg .pred 	%p<19>;
	.reg .b16 	%rs<15>;
	.reg .b32 	%r<56>;
	.reg .b32 	%f<99>;
	.reg .b64 	%rd<39>;

	ld.param.u32 	%r25, [_Z42normalize_lagrange_integrating_polynomialsiPf_param_0];
	ld.param.u64 	%rd8, [_Z42normalize_lagrange_integrating_polynomialsiPf_param_1];
	cvta.to.global.u64 	%rd1, %rd8;
	mov.u32 	%r26, %ctaid.x;
	mov.u32 	%r27, %ntid.x;
	mov.u32 	%r28, %tid.x;
	mad.lo.s32 	%r49, %r26, %r27, %r28;
	mov.u32 	%r29, %nctaid.x;
	mul.lo.s32 	%r2, %r27, %r29;
	setp.gt.s32 	%p1, %r49, %r25;
	@%p1 bra 	$L__BB6_25;
	add.s32 	%r48, %r49, 1;
	cvt.u16.u32 	%rs1, %r48;
	cvt.u16.u32 	%rs2, %r2;
	add.s64 	%rd2, %rd1, 32;
	mov.b16 	%rs13, 0;
	mov.u16 	%rs14, %rs13;
$L__BB6_2:
	mad.lo.s32 	%r30, %r49, %r49, %r49;
	shr.u32 	%r31, %r30, 31;
	add.s32 	%r32, %r30, %r31;
	shr.s32 	%r6, %r32, 1;
	setp.lt.s32 	%p2, %r49, 0;
	mov.f32 	%f97, 0f00000000;
	@%p2 bra 	$L__BB6_16;
	setp.lt.u32 	%p3, %r49, 15;
	mov.f32 	%f97, 0f00000000;
	mov.b32 	%r50, 0;
	@%p3 bra 	$L__BB6_6;
	and.b32  	%r50, %r48, -16;
	neg.s32 	%r53, %r50;
	mul.wide.u32 	%rd9, %r6, 4;
	add.s64 	%rd38, %rd2, %rd9;
	mov.f32 	%f97, 0f00000000;
$L__BB6_5:
	.pragma "nounroll";
	ld.global.f32 	%f19, [%rd38+-32];
	add.f32 	%f20, %f97, %f19;
	ld.global.f32 	%f21, [%rd38+-28];
	add.f32 	%f22, %f20, %f21;
	ld.global.f32 	%f23, [%rd38+-24];
	add.f32 	%f24, %f22, %f23;
	ld.global.f32 	%f25, [%rd38+-20];
	add.f32 	%f26, %f24, %f25;
	ld.global.f32 	%f27, [%rd38+-16];
	add.f32 	%f28, %f26, %f27;
	ld.global.f32 	%f29, [%rd38+-12];
	add.f32 	%f30, %f28, %f29;
	ld.global.f32 	%f31, [%rd38+-8];
	add.f32 	%f32, %f30, %f31;
	ld.global.f32 	%f33, [%rd38+-4];
	add.f32 	%f34, %f32, %f33;
	ld.global.f32 	%f35, [%rd38];
	add.f32 	%f36, %f34, %f35;
	ld.global.f32 	%f37, [%rd38+4];
	add.f32 	%f38, %f36, %f37;
	ld.global.f32 	%f39, [%rd38+8];
	add.f32 	%f40, %f38, %f39;
	ld.global.f32 	%f41, [%rd38+12];
	add.f32 	%f42, %f40, %f41;
	ld.global.f32 	%f43, [%rd38+16];
	add.f32 	%f44, %f42, %f43;
	ld.global.f32 	%f45, [%rd38+20];
	add.f32 	%f46, %f44, %f45;
	ld.global.f32 	%f47, [%rd38+24];
	add.f32 	%f48, %f46, %f47;
	ld.global.f32 	%f49, [%rd38+28];
	add.f32 	%f97, %f48, %f49;
	add.s32 	%r53, %r53, 16;
	add.s64 	%rd38, %rd38, 64;
	setp.eq.s32 	%p4, %r53, 0;
	@%p4 bra 	$L__BB6_6;
	bra.uni 	$L__BB6_5;
$L__BB6_6:
	and.b32  	%r34, %r48, 15;
	setp.eq.s32 	%p5, %r34, 0;
	@%p5 bra 	$L__BB6_16;
	mad.lo.s16 	%rs11, %rs14, %rs2, %rs1;
	cvt.u32.u16 	%r35, %rs11;
	and.b32  	%r10, %r35, 15;
	add.s32 	%r36, %r10, -1;
	setp.lt.u32 	%p6, %r36, 7;
	@%p6 bra 	$L__BB6_9;
	add.s32 	%r37, %r50, %r6;
	mul.wide.u32 	%rd10, %r37, 4;
	add.s64 	%rd11, %rd1, %rd10;
	ld.global.f32 	%f51, [%rd11];
	add.f32 	%f52, %f97, %f51;
	cvt.u64.u32 	%rd12, %r6;
	cvt.u64.u32 	%rd13, %r50;
	add.s64 	%rd14, %rd13, %rd12;
	shl.b64 	%rd15, %rd14, 2;
	add.s64 	%rd16, %rd1, %rd15;
	ld.global.f32 	%f53, [%rd16+4];
	add.f32 	%f54, %f52, %f53;
	ld.global.f32 	%f55, [%rd16+8];
	add.f32 	%f56, %f54, %f55;
	ld.global.f32 	%f57, [%rd16+12];
	add.f32 	%f58, %f56, %f57;
	ld.global.f32 	%f59, [%rd16+16];
	add.f32 	%f60, %f58, %f59;
	ld.global.f32 	%f61, [%rd16+20];
	add.f32 	%f62, %f60, %f61;
	ld.global.f32 	%f63, [%rd16+24];
	add.f32 	%f64, %f62, %f63;
	ld.global.f32 	%f65, [%rd16+28];
	add.f32 	%f97, %f64, %f65;
	add.s32 	%r50, %r50, 8;
$L__BB6_9:
	and.b32  	%r38, %r10, 7;
	setp.eq.s32 	%p7, %r38, 0;
	@%p7 bra 	$L__BB6_16;
	mad.lo.s16 	%rs12, %rs13, %rs2, %rs1;
	cvt.u32.u16 	%r39, %rs12;
	and.b32  	%r40, %r39, 7;
	and.b32  	%r13, %r39, 3;
	add.s32 	%r41, %r40, -1;
	setp.lt.u32 	%p8, %r41, 3;
	@%p8 bra 	$L__BB6_12;
	add.s32 	%r42, %r50, %r6;
	mul.wide.u32 	%rd17, %r42, 4;
	add.s64 	%rd18, %rd1, %rd17;
	ld.global.f32 	%f67, [%rd18];
	add.f32 	%f68, %f97, %f67;
	cvt.u64.u32 	%rd19, %r6;
	cvt.u64.u32 	%rd20, %r50;
	add.s64 	%rd21, %rd20, %rd19;
	shl.b64 	%rd22, %rd21, 2;
	add.s64 	%rd23, %rd1, %rd22;
	ld.global.f32 	%f69, [%rd23+4];
	add.f32 	%f70, %f68, %f69;
	ld.global.f32 	%f71, [%rd23+8];
	add.f32 	%f72, %f70, %f71;
	ld.global.f32 	%f73, [%rd23+12];
	add.f32 	%f97, %f72, %f73;
	add.s32 	%r50, %r50, 4;
$L__BB6_12:
	setp.eq.s32 	%p9, %r13, 0;
	@%p9 bra 	$L__BB6_16;
	add.s32 	%r43, %r50, %r6;
	mul.wide.u32 	%rd24, %r43, 4;
	add.s64 	%rd25, %rd1, %rd24;
	ld.global.f32 	%f74, [%rd25];
	add.f32 	%f97, %f97, %f74;
	setp.eq.s32 	%p10, %r13, 1;
	@%p10 bra 	$L__BB6_16;
	cvt.u64.u32 	%rd26, %r6;
	cvt.u64.u32 	%rd27, %r50;
	add.s64 	%rd28, %rd27, %rd26;
	shl.b64 	%rd29, %rd28, 2;
	add.s64 	%rd4, %rd1, %rd29;
	ld.global.f32 	%f75, [%rd4+4];
	add.f32 	%f97, %f97, %f75;
	setp.eq.s32 	%p11, %r13, 2;
	@%p11 bra 	$L__BB6_16;
	ld.global.f32 	%f76, [%rd4+8];
	add.f32 	%f97, %f97, %f76;
$L__BB6_16:
	setp.lt.s32 	%p12, %r49, 0;
	@%p12 bra 	$L__BB6_24;
	and.b32  	%r16, %r48, 3;
	setp.lt.u32 	%p13, %r49, 3;
	mov.b32 	%r55, 0;
	@%p13 bra 	$L__BB6_20;
	and.b32  	%r55, %r48, -4;
	mov.b32 	%r54, 0;
$L__BB6_19:
	add.s32 	%r46, %r54, %r6;
	mul.wide.u32 	%rd30, %r46, 4;
	add.s64 	%rd31, %rd1, %rd30;
	ld.global.f32 	%f77, [%rd31];
	div.rn.f32 	%f78, %f77, %f97;
	st.global.f32 	[%rd31], %f78;
	ld.global.f32 	%f79, [%rd31+4];
	div.rn.f32 	%f80, %f79, %f97;
	st.global.f32 	[%rd31+4], %f80;
	ld.global.f32 	%f81, [%rd31+8];
	div.rn.f32 	%f82, %f81, %f97;
	st.global.f32 	[%rd31+8], %f82;
	ld.global.f32 	%f83, [%rd31+12];
	div.rn.f32 	%f84, %f83, %f97;
	st.global.f32 	[%rd31+12], %f84;
	add.s32 	%r54, %r54, 4;
	setp.ne.s32 	%p14, %r54, %r55;
	@%p14 bra 	$L__BB6_19;
$L__BB6_20:
	setp.eq.s32 	%p15, %r16, 0;
	@%p15 bra 	$L__BB6_24;
	add.s32 	%r47, %r55, %r6;
	mul.wide.u32 	%rd32, %r47, 4;
	add.s64 	%rd33, %rd1, %rd32;
	ld.global.f32 	%f85, [%rd33];
	div.rn.f32 	%f86, %f85, %f97;
	st.global.f32 	[%rd33], %f86;
	setp.eq.s32 	%p16, %r16, 1;
	@%p16 bra 	$L__BB6_24;
	cvt.u64.u32 	%rd34, %r6;
	cvt.u64.u32 	%rd35, %r55;
	add.s64 	%rd36, %rd35, %rd34;
	shl.b64 	%rd37, %rd36, 2;
	add.s64 	%rd7, %rd1, %rd37;
	ld.global.f32 	%f87, [%rd7+4];
	div.rn.f32 	%f88, %f87, %f97;
	st.global.f32 	[%rd7+4], %f88;
	setp.eq.s32 	%p17, %r16, 2;
	@%p17 bra 	$L__BB6_24;
	ld.global.f32 	%f89, [%rd7+8];
	div.rn.f32 	%f90, %f89, %f97;
	st.global.f32 	[%rd7+8], %f90;
$L__BB6_24:
	add.s32 	%r49, %r49, %r2;
	setp.le.s32 	%p18, %r49, %r25;
	add.s32 	%r48, %r49, 1;
	add.s16 	%rs14, %rs14, 1;
	add.s16 	%rs13, %rs13, 1;
	@%p18 bra 	$L__BB6_2;
$L__BB6_25:
	ret;

}
	// .globl	_Z30polynomial_derivative_matricesiPKfS0_Pf
.visible .entry _Z30polynomial_derivative_matricesiPKfS0_Pf(
	.param .u32 _Z30polynomial_derivative_matricesiPKfS0_Pf_param_0,
	.param .u64 .ptr .align 1 _Z30polynomial_derivative_matricesiPKfS0_Pf_param_1,
	.param .u64 .ptr .align 1 _Z30polynomial_derivative_matricesiPKfS0_Pf_param_2,
	.param .u64 .ptr .align 1 _Z30polynomial_derivative_matricesiPKfS0_Pf_param_3
)
{
	.reg .pred 	%p<17>;
	.reg .b32 	%r<64>;
	.reg .b32 	%f<50>;
	.reg .b64 	%rd<45>;

	ld.param.u32 	%r24, [_Z30polynomial_derivative_matricesiPKfS0_Pf_param_0];
	ld.param.u64 	%rd10, [_Z30polynomial_derivative_matricesiPKfS0_Pf_param_1];
	ld.param.u64 	%rd11, [_Z30polynomial_derivative_matricesiPKfS0_Pf_param_2];
	ld.param.u64 	%rd12, [_Z30polynomial_derivative_matricesiPKfS0_Pf_param_3];
	cvta.to.global.u64 	%rd1, %rd12;
	cvta.to.global.u64 	%rd2, %rd10;
	cvta.to.global.u64 	%rd3, %rd11;
	mov.u32 	%r25, %ctaid.x;
	mov.u32 	%r1, %ntid.x;
	mov.u32 	%r26, %tid.x;
	mad.lo.s32 	%r61, %r25, %r1, %r26;
	mov.u32 	%r27, %ctaid.y;
	mov.u32 	%r28, %ntid.y;
	mov.u32 	%r29, %tid.y;
	mad.lo.s32 	%r3, %r27, %r28, %r29;
	mov.u32 	%r30, %nctaid.y;
	mul.lo.s32 	%r4, %r28, %r30;
	add.s32 	%r5, %r24, 1;
	mad.lo.s32 	%r31, %r24, %r24, %r24;
	shr.u32 	%r32, %r31, 31;
	add.s32 	%r33, %r31, %r32;
	shr.s32 	%r6, %r33, 1;
	add.s32 	%r34, %r5, %r24;
	mul.lo.s32 	%r7, %r31, %r34;
	setp.gt.s32 	%p1, %r61, %r24;
	@%p1 bra 	$L__BB7_23;
	add.s32 	%r8, %r3, %r4;
	add.s32 	%r35, %r8, -1;
	max.s32 	%r36, %r24, %r35;
	sub.s32 	%r37, %r36, %r8;
	add.s32 	%r38, %r37, 1;
	setp.ne.s32 	%p2, %r38, 0;
	selp.u32 	%r39, 1, 0, %p2;
	selp.s32 	%r40, -1, 0, %p2;
	add.s32 	%r41, %r38, %r40;
	div.u32 	%r42, %r41, %r4;
	add.s32 	%r9, %r42, %r39;
	and.b32  	%r10, %r9, 3;
	add.s32 	%r43, %r3, %r6;
	mul.wide.s32 	%rd13, %r43, 4;
	add.s64 	%rd4, %rd3, %rd13;
	add.s64 	%rd5, %rd2, %rd13;
	shl.b32 	%r44, %r4, 2;
	cvt.u64.u32 	%rd14, %r44;
	add.s64 	%rd6, %rd4, %rd14;
	add.s64 	%rd7, %rd5, %rd14;
	add.s32 	%r11, %r8, %r4;
	add.s32 	%r12, %r11, %r4;
	mul.hi.s32 	%r45, %r7, 715827883;
	shr.u32 	%r46, %r45, 31;
	add.s32 	%r13, %r45, %r46;
	mov.u32 	%r47, %nctaid.x;
	mul.lo.s32 	%r14, %r1, %r47;
$L__BB7_2:
	setp.gt.s32 	%p3, %r3, %r24;
	@%p3 bra 	$L__BB7_22;
	setp.eq.s32 	%p4, %r10, 3;
	add.s32 	%r48, %r61, %r6;
	mul.wide.s32 	%rd15, %r48, 4;
	add.s64 	%rd8, %rd3, %rd15;
	add.s64 	%rd9, %rd2, %rd15;
	mad.lo.s32 	%r16, %r61, %r5, %r13;
	mov.u32 	%r62, %r3;
	@%p4 bra 	$L__BB7_12;
	setp.eq.s32 	%p5, %r61, %r3;
	@%p5 bra 	$L__BB7_6;
	ld.global.f32 	%f1, [%rd4];
	ld.global.f32 	%f2, [%rd8];
	ld.global.f32 	%f3, [%rd9];
	ld.global.f32 	%f4, [%rd5];
	sub.f32 	%f5, %f3, %f4;
	mul.f32 	%f6, %f2, %f5;
	div.rn.f32 	%f7, %f1, %f6;
	add.s32 	%r49, %r16, %r3;
	mul.wide.s32 	%rd16, %r49, 4;
	add.s64 	%rd17, %rd1, %rd16;
	st.global.f32 	[%rd17], %f7;
$L__BB7_6:
	setp.eq.s32 	%p6, %r10, 0;
	mov.u32 	%r62, %r8;
	@%p6 bra 	$L__BB7_12;
	setp.eq.s32 	%p7, %r61, %r8;
	@%p7 bra 	$L__BB7_9;
	ld.global.f32 	%f8, [%rd6];
	ld.global.f32 	%f9, [%rd8];
	ld.global.f32 	%f10, [%rd9];
	ld.global.f32 	%f11, [%rd7];
	sub.f32 	%f12, %f10, %f11;
	mul.f32 	%f13, %f9, %f12;
	div.rn.f32 	%f14, %f8, %f13;
	add.s32 	%r50, %r16, %r8;
	mul.wide.s32 	%rd18, %r50, 4;
	add.s64 	%rd19, %rd1, %rd18;
	st.global.f32 	[%rd19], %f14;
$L__BB7_9:
	setp.eq.s32 	%p8, %r10, 1;
	mov.u32 	%r62, %r11;
	@%p8 bra 	$L__BB7_12;
	setp.eq.s32 	%p9, %r61, %r11;
	mov.u32 	%r62, %r12;
	@%p9 bra 	$L__BB7_12;
	shl.b32 	%r51, %r4, 2;
	cvt.u64.u32 	%rd20, %r51;
	add.s64 	%rd21, %rd6, %rd20;
	ld.global.f32 	%f15, [%rd21];
	ld.global.f32 	%f16, [%rd8];
	ld.global.f32 	%f17, [%rd9];
	add.s64 	%rd22, %rd7, %rd20;
	ld.global.f32 	%f18, [%rd22];
	sub.f32 	%f19, %f17, %f18;
	mul.f32 	%f20, %f16, %f19;
	div.rn.f32 	%f21, %f15, %f20;
	add.s32 	%r52, %r16, %r11;
	mul.wide.s32 	%rd23, %r52, 4;
	add.s64 	%rd24, %rd1, %rd23;
	st.global.f32 	[%rd24], %f21;
	mov.u32 	%r62, %r12;
$L__BB7_12:
	setp.lt.u32 	%p10, %r9, 3;
	@%p10 bra 	$L__BB7_22;
$L__BB7_13:
	setp.eq.s32 	%p11, %r61, %r62;
	@%p11 bra 	$L__BB7_15;
	add.s32 	%r53, %r62, %r6;
	mul.wide.s32 	%rd25, %r53, 4;
	add.s64 	%rd26, %rd3, %rd25;
	ld.global.f32 	%f22, [%rd26];
	ld.global.f32 	%f23, [%rd8];
	ld.global.f32 	%f24, [%rd9];
	add.s64 	%rd27, %rd2, %rd25;
	ld.global.f32 	%f25, [%rd27];
	sub.f32 	%f26, %f24, %f25;
	mul.f32 	%f27, %f23, %f26;
	div.rn.f32 	%f28, %f22, %f27;
	add.s32 	%r54, %r16, %r62;
	mul.wide.s32 	%rd28, %r54, 4;
	add.s64 	%rd29, %rd1, %rd28;
	st.global.f32 	[%rd29], %f28;
$L__BB7_15:
	add.s32 	%r19, %r62, %r4;
	setp.eq.s32 	%p12, %r61, %r19;
	@%p12 bra 	$L__BB7_17;
	add.s32 	%r55, %r19, %r6;
	mul.wide.s32 	%rd30, %r55, 4;
	add.s64 	%rd31, %rd3, %rd30;
	ld.global.f32 	%f29, [%rd31];
	ld.global.f32 	%f30, [%rd8];
	ld.global.f32 	%f31, [%rd9];
	add.s64 	%rd32, %rd2, %rd30;
	ld.global.f32 	%f32, [%rd32];
	sub.f32 	%f33, %f31, %f32;
	mul.f32 	%f34, %f30, %f33;
	div.rn.f32 	%f35, %f29, %f34;
	add.s32 	%r56, %r16, %r19;
	mul.wide.s32 	%rd33, %r56, 4;
	add.s64 	%rd34, %rd1, %rd33;
	st.global.f32 	[%rd34], %f35;
$L__BB7_17:
	add.s32 	%r20, %r19, %r4;
	setp.eq.s32 	%p13, %r61, %r20;
	@%p13 bra 	$L__BB7_19;
	add.s32 	%r57, %r20, %r6;
	mul.wide.s32 	%rd35, %r57, 4;
	add.s64 	%rd36, %rd3, %rd35;
	ld.global.f32 	%f36, [%rd36];
	ld.global.f32 	%f37, [%rd8];
	ld.global.f32 	%f38, [%rd9];
	add.s64 	%rd37, %rd2, %rd35;
	ld.global.f32 	%f39, [%rd37];
	sub.f32 	%f40, %f38, %f39;
	mul.f32 	%f41, %f37, %f40;
	div.rn.f32 	%f42, %f36, %f41;
	add.s32 	%r58, %r16, %r20;
	mul.wide.s32 	%rd38, %r58, 4;
	add.s64 	%rd39, %rd1, %rd38;
	st.global.f32 	[%rd39], %f42;
$L__BB7_19:
	add.s32 	%r21, %r20, %r4;
	setp.eq.s32 	%p14, %r61, %r21;
	@%p14 bra 	$L__BB7_21;
	add.s32 	%r59, %r21, %r6;
	mul.wide.s32 	%rd40, %r59, 4;
	add.s64 	%rd41, %rd3, %rd40;
	ld.global.f32 	%f43, [%rd41];
	ld.global.f32 	%f44, [%rd8];
	ld.global.f32 	%f45, [%rd9];
	add.s64 	%rd42, %rd2, %rd40;
	ld.global.f32 	%f46, [%rd42];
	sub.f32 	%f47, %f45, %f46;
	mul.f32 	%f48, %f44, %f47;
	div.rn.f32 	%f49, %f43, %f48;
	add.s32 	%r60, %r16, %r21;
	mul.wide.s32 	%rd43, %r60, 4;
	add.s64 	%rd44, %rd1, %rd43;
	st.global.f32 	[%rd44], %f49;
$L__BB7_21:
	add.s32 	%r62, %r21, %r4;
	setp.le.s32 	%p15, %r62, %r24;
	@%p15 bra 	$L__BB7_13;
$L__BB7_22:
	add.s32 	%r61, %r61, %r14;
	setp.le.s32 	%p16, %r61, %r24;
	@%p16 bra 	$L__BB7_2;
$L__BB7_23:
	ret;

}
	// .globl	_Z39polynomial_derivative_matrices_diagonaliPf
.visible .entry _Z39polynomial_derivative_matrices_diagonaliPf(
	.param .u32 _Z39polynomial_derivative_matrices_diagonaliPf_param_0,
	.param .u64 .ptr .align 1 _Z39polynomial_derivative_matrices_diagonaliPf_param_1
)
{
	.reg .pred 	%p<11>;
	.reg .b32 	%r<47>;
	.reg .b32 	%f<28>;
	.reg .b64 	%rd<15>;

	ld.param.u32 	%r23, [_Z39polynomial_derivative_matrices_diagonaliPf_param_0];
	ld.param.u64 	%rd5, [_Z39polynomial_derivative_matrices_diagonaliPf_param_1];
	cvta.to.global.u64 	%rd1, %rd5;
	mov.u32 	%r24, %ctaid.x;
	mov.u32 	%r25, %ntid.x;
	mov.u32 	%r26, %tid.x;
	mad.lo.s32 	%r42, %r24, %r25, %r26;
	mov.u32 	%r27, %nctaid.x;
	mul.lo.s32 	%r2, %r25, %r27;
	add.s32 	%r28, %r23, %r23;
	mad.lo.s32 	%r29, %r23, %r23, %r23;
	mad.lo.s32 	%r30, %r29, %r28, %r29;
	mul.hi.s32 	%r31, %r30, 715827883;
	shr.u32 	%r32, %r31, 31;
	add.s32 	%r3, %r31, %r32;
	setp.gt.s32 	%p1, %r42, %r23;
	@%p1 bra 	$L__BB8_14;
	add.s32 	%r4, %r23, 2;
	add.s32 	%r5, %r42, -1;
	add.s64 	%rd2, %rd1, 8;
	mov.b32 	%r41, 0;
$L__BB8_2:
	mul.lo.s32 	%r8, %r42, %r4;
	add.s32 	%r34, %r8, %r3;
	mul.wide.s32 	%rd6, %r34, 4;
	add.s64 	%rd3, %rd1, %rd6;
	mov.b32 	%r35, 0;
	st.global.u32 	[%rd3], %r35;
	setp.lt.s32 	%p2, %r42, 1;
	mov.f32 	%f25, 0f00000000;
	@%p2 bra 	$L__BB8_10;
	sub.s32 	%r37, %r8, %r42;
	add.s32 	%r9, %r37, %r3;
	and.b32  	%r10, %r42, 3;
	mad.lo.s32 	%r38, %r2, %r41, %r5;
	setp.lt.u32 	%p3, %r38, 3;
	mov.b32 	%r43, 0;
	mov.f32 	%f25, 0f00000000;
	@%p3 bra 	$L__BB8_6;
	and.b32  	%r43, %r42, 2147483644;
	neg.s32 	%r45, %r43;
	mov.f32 	%f25, 0f00000000;
	mov.u32 	%r44, %r9;
$L__BB8_5:
	mul.wide.s32 	%rd7, %r44, 4;
	add.s64 	%rd8, %rd2, %rd7;
	ld.global.f32 	%f13, [%rd8+-8];
	sub.f32 	%f14, %f25, %f13;
	st.global.f32 	[%rd3], %f14;
	ld.global.f32 	%f15, [%rd8+-4];
	sub.f32 	%f16, %f14, %f15;
	st.global.f32 	[%rd3], %f16;
	ld.global.f32 	%f17, [%rd8];
	sub.f32 	%f18, %f16, %f17;
	st.global.f32 	[%rd3], %f18;
	ld.global.f32 	%f19, [%rd8+4];
	sub.f32 	%f25, %f18, %f19;
	st.global.f32 	[%rd3], %f25;
	add.s32 	%r45, %r45, 4;
	add.s32 	%r44, %r44, 4;
	setp.eq.s32 	%p4, %r45, 0;
	@%p4 bra 	$L__BB8_6;
	bra.uni 	$L__BB8_5;
$L__BB8_6:
	setp.eq.s32 	%p5, %r10, 0;
	@%p5 bra 	$L__BB8_10;
	add.s32 	%r39, %r9, %r43;
	mul.wide.s32 	%rd9, %r39, 4;
	add.s64 	%rd4, %rd1, %rd9;
	ld.global.f32 	%f20, [%rd4];
	sub.f32 	%f25, %f25, %f20;
	st.global.f32 	[%rd3], %f25;
	setp.eq.s32 	%p6, %r10, 1;
	@%p6 bra 	$L__BB8_10;
	ld.global.f32 	%f21, [%rd4+4];
	sub.f32 	%f25, %f25, %f21;
	st.global.f32 	[%rd3], %f25;
	setp.eq.s32 	%p7, %r10, 2;
	@%p7 bra 	$L__BB8_10;
	ld.global.f32 	%f22, [%rd4+8];
	sub.f32 	%f25, %f25, %f22;
	st.global.f32 	[%rd3], %f25;
$L__BB8_10:
	setp.ge.s32 	%p8, %r42, %r23;
	@%p8 bra 	$L__BB8_13;
	sub.s32 	%r40, %r8, %r42;
	add.s32 	%r14, %r40, %r3;
	cvt.s64.s32 	%rd10, %r14;
	mov.u32 	%r46, %r42;
$L__BB8_12:
	add.s32 	%r20, %r46, 1;
	cvt.s64.s32 	%rd11, %r46;
	add.s64 	%rd12, %rd10, %rd11;
	shl.b64 	%rd13, %rd12, 2;
	add.s64 	%rd14, %rd1, %rd13;
	ld.global.f32 	%f23, [%rd14+4];
	sub.f32 	%f25, %f25, %f23;
	st.global.f32 	[%rd3], %f25;
	setp.lt.s32 	%p9, %r20, %r23;
	mov.u32 	%r46, %r20;
	@%p9 bra 	$L__BB8_12;
$L__BB8_13:
	add.s32 	%r42, %r42, %r2;
	setp.le.s32 	%p10, %r42, %r23;
	add.s32 	%r41, %r41, 1;
	@%p10 bra 	$L__BB8_2;
$L__BB8_14:
	ret;

}
	// .globl	_Z34polynomial_derivative_matrices_hatiPKfS0_Pf
.visible .entry _Z34polynomial_derivative_matrices_hatiPKfS0_Pf(
	.param .u32 _Z34polynomial_derivative_matrices_hatiPKfS0_Pf_param_0,
	.param .u64 .ptr .align 1 _Z34polynomial_derivative_matrices_hatiPKfS0_Pf_param_1,
	.param .u64 .ptr .align 1 _Z34polynomial_derivative_matrices_hatiPKfS0_Pf_param_2,
	.param .u64 .ptr .align 1 _Z34polynomial_derivative_matrices_hatiPKfS0_Pf_param_3
)
{
	.reg .pred 	%p<10>;
	.reg .b32 	%r<63>;
	.reg .b32 	%f<43>;
	.reg .b64 	%rd<45>;

	ld.param.u32 	%r23, [_Z34polynomial_derivative_matrices_hatiPKfS0_Pf_param_0];
	ld.param.u64 	%rd10, [_Z34polynomial_derivative_matrices_hatiPKfS0_Pf_param_1];
	ld.param.u64 	%rd11, [_Z34polynomial_derivative_matrices_hatiPKfS0_Pf_param_2];
	ld.param.u64 	%rd12, [_Z34polynomial_derivative_matrices_hatiPKfS0_Pf_param_3];
	cvta.to.global.u64 	%rd1, %rd12;
	cvta.to.global.u64 	%rd2, %rd10;
	cvta.to.global.u64 	%rd3, %rd11;
	mov.u32 	%r24, %ctaid.x;
	mov.u32 	%r1, %ntid.x;
	mov.u32 	%r25, %tid.x;
	mad.lo.s32 	%r60, %r24, %r1, %r25;
	mov.u32 	%r26, %ctaid.y;
	mov.u32 	%r27, %ntid.y;
	mov.u32 	%r28, %tid.y;
	mad.lo.s32 	%r3, %r26, %r27, %r28;
	mov.u32 	%r29, %nctaid.y;
	mul.lo.s32 	%r4, %r27, %r29;
	add.s32 	%r5, %r23, 1;
	mad.lo.s32 	%r30, %r23, %r23, %r23;
	shr.u32 	%r31, %r30, 31;
	add.s32 	%r32, %r30, %r31;
	shr.s32 	%r6, %r32, 1;
	add.s32 	%r33, %r5, %r23;
	mul.lo.s32 	%r7, %r30, %r33;
	setp.gt.s32 	%p1, %r60, %r23;
	@%p1 bra 	$L__BB9_10;
	mul.hi.s32 	%r34, %r7, 715827883;
	shr.u32 	%r35, %r34, 31;
	add.s32 	%r8, %r34, %r35;
	add.s32 	%r9, %r3, %r4;
	add.s32 	%r36, %r9, -1;
	max.s32 	%r37, %r23, %r36;
	sub.s32 	%r38, %r37, %r9;
	add.s32 	%r39, %r38, 1;
	setp.ne.s32 	%p2, %r39, 0;
	selp.u32 	%r40, 1, 0, %p2;
	selp.s32 	%r41, -1, 0, %p2;
	add.s32 	%r42, %r39, %r41;
	div.u32 	%r43, %r42, %r4;
	add.s32 	%r10, %r43, %r40;
	and.b32  	%r11, %r10, 3;
	add.s32 	%r44, %r3, %r6;
	mul.wide.s32 	%rd13, %r44, 4;
	add.s64 	%rd4, %rd2, %rd13;
	shl.b32 	%r12, %r4, 2;
	cvt.u64.u32 	%rd14, %r12;
	add.s64 	%rd5, %rd4, %rd14;
	add.s32 	%r13, %r9, %r4;
	add.s64 	%rd6, %rd5, %rd14;
	mov.u32 	%r45, %nctaid.x;
	mul.lo.s32 	%r14, %r1, %r45;
$L__BB9_2:
	setp.gt.s32 	%p3, %r3, %r23;
	@%p3 bra 	$L__BB9_9;
	setp.eq.s32 	%p4, %r11, 3;
	add.s32 	%r16, %r60, %r8;
	add.s32 	%r46, %r60, %r6;
	mul.wide.s32 	%rd15, %r46, 4;
	add.s64 	%rd7, %rd2, %rd15;
	mad.lo.s32 	%r17, %r60, %r5, %r8;
	mov.u32 	%r61, %r3;
	@%p4 bra 	$L__BB9_7;
	setp.eq.s32 	%p5, %r11, 0;
	mad.lo.s32 	%r47, %r3, %r5, %r16;
	mul.wide.s32 	%rd16, %r47, 4;
	add.s64 	%rd17, %rd3, %rd16;
	ld.global.f32 	%f1, [%rd17];
	neg.f32 	%f2, %f1;
	ld.global.f32 	%f3, [%rd4];
	mul.f32 	%f4, %f3, %f2;
	ld.global.f32 	%f5, [%rd7];
	div.rn.f32 	%f6, %f4, %f5;
	add.s32 	%r48, %r17, %r3;
	mul.wide.s32 	%rd18, %r48, 4;
	add.s64 	%rd8, %rd1, %rd18;
	st.global.f32 	[%rd8], %f6;
	mov.u32 	%r61, %r9;
	@%p5 bra 	$L__BB9_7;
	setp.eq.s32 	%p6, %r11, 1;
	cvt.u64.u32 	%rd19, %r12;
	mad.lo.s32 	%r49, %r9, %r5, %r16;
	mul.wide.s32 	%rd20, %r49, 4;
	add.s64 	%rd21, %rd3, %rd20;
	ld.global.f32 	%f7, [%rd21];
	neg.f32 	%f8, %f7;
	ld.global.f32 	%f9, [%rd5];
	mul.f32 	%f10, %f9, %f8;
	ld.global.f32 	%f11, [%rd7];
	div.rn.f32 	%f12, %f10, %f11;
	add.s64 	%rd9, %rd8, %rd19;
	st.global.f32 	[%rd9], %f12;
	mov.u32 	%r61, %r13;
	@%p6 bra 	$L__BB9_7;
	add.s32 	%r61, %r13, %r4;
	cvt.u64.u32 	%rd22, %r12;
	mad.lo.s32 	%r50, %r13, %r5, %r16;
	mul.wide.s32 	%rd23, %r50, 4;
	add.s64 	%rd24, %rd3, %rd23;
	ld.global.f32 	%f13, [%rd24];
	neg.f32 	%f14, %f13;
	ld.global.f32 	%f15, [%rd6];
	mul.f32 	%f16, %f15, %f14;
	ld.global.f32 	%f17, [%rd7];
	div.rn.f32 	%f18, %f16, %f17;
	add.s64 	%rd25, %rd9, %rd22;
	st.global.f32 	[%rd25], %f18;
$L__BB9_7:
	setp.lt.u32 	%p7, %r10, 3;
	@%p7 bra 	$L__BB9_9;
$L__BB9_8:
	cvt.u64.u32 	%rd26, %r12;
	mad.lo.s32 	%r51, %r61, %r5, %r16;
	mul.wide.s32 	%rd27, %r51, 4;
	add.s64 	%rd28, %rd3, %rd27;
	ld.global.f32 	%f19, [%rd28];
	neg.f32 	%f20, %f19;
	add.s32 	%r52, %r61, %r6;
	mul.wide.s32 	%rd29, %r52, 4;
	add.s64 	%rd30, %rd2, %rd29;
	ld.global.f32 	%f21, [%rd30];
	mul.f32 	%f22, %f21, %f20;
	ld.global.f32 	%f23, [%rd7];
	div.rn.f32 	%f24, %f22, %f23;
	add.s32 	%r53, %r17, %r61;
	mul.wide.s32 	%rd31, %r53, 4;
	add.s64 	%rd32, %rd1, %rd31;
	st.global.f32 	[%rd32], %f24;
	add.s32 	%r54, %r61, %r4;
	mad.lo.s32 	%r55, %r54, %r5, %r16;
	mul.wide.s32 	%rd33, %r55, 4;
	add.s64 	%rd34, %rd3, %rd33;
	ld.global.f32 	%f25, [%rd34];
	neg.f32 	%f26, %f25;
	add.s64 	%rd35, %rd30, %rd26;
	ld.global.f32 	%f27, [%rd35];
	mul.f32 	%f28, %f27, %f26;
	ld.global.f32 	%f29, [%rd7];
	div.rn.f32 	%f30, %f28, %f29;
	add.s64 	%rd36, %rd32, %rd26;
	st.global.f32 	[%rd36], %f30;
	add.s32 	%r56, %r54, %r4;
	mad.lo.s32 	%r57, %r56, %r5, %r16;
	mul.wide.s32 	%rd37, %r57, 4;
	add.s64 	%rd38, %rd3, %rd37;
	ld.global.f32 	%f31, [%rd38];
	neg.f32 	%f32, %f31;
	add.s64 	%rd39, %rd35, %rd26;
	ld.global.f32 	%f33, [%rd39];
	mul.f32 	%f34, %f33, %f32;
	ld.global.f32 	%f35, [%rd7];
	div.rn.f32 	%f36, %f34, %f35;
	add.s64 	%rd40, %rd36, %rd26;
	st.global.f32 	[%rd40], %f36;
	add.s32 	%r58, %r56, %r4;
	mad.lo.s32 	%r59, %r58, %r5, %r16;
	mul.wide.s32 	%rd41, %r59, 4;
	add.s64 	%rd42, %rd3, %rd41;
	ld.global.f32 	%f37, [%rd42];
	neg.f32 	%f38, %f37;
	add.s64 	%rd43, %rd39, %rd26;
	ld.global.f32 	%f39, [%rd43];
	mul.f32 	%f40, %f39, %f38;
	ld.global.f32 	%f41, [%rd7];
	div.rn.f32 	%f42, %f40, %f41;
	add.s64 	%rd44, %rd40, %rd26;
	st.global.f32 	[%rd44], %f42;
	add.s32 	%r61, %r58, %r4;
	setp.le.s32 	%p8, %r61, %r23;
	@%p8 bra 	$L__BB9_8;
$L__BB9_9:
	add.s32 	%r60, %r60, %r14;
	setp.le.s32 	%p9, %r60, %r23;
	@%p9 bra 	$L__BB9_2;
$L__BB9_10:
	ret;

}
	// .globl	_Z14gd_step_by_rk3iP9Element_tfPKfS2_S2_S2_
.visible .entry _Z14gd_step_by_rk3iP9Element_tfPKfS2_S2_S2_(
	.param .u32 _Z14gd_step_by_rk3iP9Element_tfPKfS2_S2_S2__param_0,
	.param .u64 .ptr .align 1 _Z14gd_step_by_rk3iP9Element_tfPKfS2_S2_S2__param_1,
	.param .f32 _Z14gd_step_by_rk3iP9Element_tfPKfS2_S2_S2__param_2,
	.param .u64 .ptr .align 1 _Z14gd_step_by_rk3iP9Element_tfPKfS2_S2_S2__param_3,
	.param .u64 .ptr .align 1 _Z14gd_step_by_rk3iP9Element_tfPKfS2_S2_S2__param_4,
	.param .u64 .ptr .align 1 _Z14gd_step_by_rk3iP9Element_tfPKfS2_S2_S2__param_5,
	.param .u64 .ptr .align 1 _Z14gd_step_by_rk3iP9Element_tfPKfS2_S2_S2__param_6
)
{
	.reg .pred 	%p<104>;
	.reg .b32 	%r<280>;
	.reg .b32 	%f<868>;
	.reg .b64 	%rd<326>;

	ld.param.u32 	%r142, [_Z14gd_step_by_rk3iP9Element_tfPKfS2_S2_S2__param_0];
	ld.param.f32 	%f102, [_Z14gd_step_by_rk3iP9Element_tfPKfS2_S2_S2__param_2];
	ld.param.u64 	%rd40, [_Z14gd_step_by_rk3iP9Element_tfPKfS2_S2_S2__param_3];
	ld.param.u64 	%rd41, [_Z14gd_step_by_rk3iP9Element_tfPKfS2_S2_S2__param_4];
	ld.param.u64 	%rd42, [_Z14gd_step_by_rk3iP9Element_tfPKfS2_S2_S2__param_5];
	ld.param.u64 	%rd43, [_Z14gd_step_by_rk3iP9Element_tfPKfS2_S2_S2__param_6];
	cvta.to.global.u64 	%rd1, %rd40;
	cvta.to.global.u64 	%rd2, %rd41;
	cvta.to.global.u64 	%rd3, %rd43;
	cvta.to.global.u64 	%rd4, %rd42;
	mov.u32 	%r143, %ctaid.x;
	mov.u32 	%r1, %ntid.x;
	mov.u32 	%r144, %tid.x;
	mad.lo.s32 	%r232, %r143, %r1, %r144;
	setp.ge.s32 	%p1, %r232, %r142;
	@%p1 bra 	$L__BB10_152;
	mul.f32 	%f1, %f102, 0f41700000;
	mul.f32 	%f2, %f102, 0f41000000;
	mov.u32 	%r145, %nctaid.x;
	mul.lo.s32 	%r3, %r1, %r145;
$L__BB10_2:
	ld.param.u64 	%rd323, [_Z14gd_step_by_rk3iP9Element_tfPKfS2_S2_S2__param_1];
	cvta.to.global.u64 	%rd44, %rd323;
	mul.wide.s32 	%rd45, %r232, 48;
	add.s64 	%rd5, %rd44, %rd45;
	ld.global.u32 	%r234, [%rd5];
	setp.lt.s32 	%p2, %r234, 0;
	@%p2 bra 	$L__BB10_5;
	mov.b32 	%r233, 0;
$L__BB10_4:
	ld.global.u64 	%rd46, [%rd5+40];
	cvta.to.global.u64 	%rd47, %rd46;
	mul.wide.u32 	%rd48, %r233, 4;
	add.s64 	%rd49, %rd47, %rd48;
	mov.b32 	%r147, 0;
	st.global.u32 	[%rd49], %r147;
	add.s32 	%r7, %r233, 1;
	ld.global.u32 	%r234, [%rd5];
	setp.lt.s32 	%p3, %r233, %r234;
	mov.u32 	%r233, %r7;
	@%p3 bra 	$L__BB10_4;
$L__BB10_5:
	ld.global.u64 	%rd50, [%rd5+24];
	cvta.to.global.u64 	%rd6, %rd50;
	add.s32 	%r10, %r234, 1;
	mad.lo.s32 	%r11, %r234, %r234, %r234;
	shr.u32 	%r148, %r11, 31;
	add.s32 	%r149, %r11, %r148;
	shr.s32 	%r12, %r149, 1;
	setp.lt.s32 	%p4, %r234, 0;
	mov.f32 	%f821, 0f00000000;
	@%p4 bra 	$L__BB10_19;
	and.b32  	%r13, %r10, 15;
	setp.lt.u32 	%p5, %r234, 15;
	mov.f32 	%f821, 0f00000000;
	mov.b32 	%r237, 0;
	@%p5 bra 	$L__BB10_9;
	and.b32  	%r237, %r10, -16;
	neg.s32 	%r235, %r237;
	mul.wide.u32 	%rd51, %r12, 4;
	add.s64 	%rd52, %rd6, %rd51;
	add.s64 	%rd325, %rd52, 32;
	add.s64 	%rd53, %rd4, %rd51;
	add.s64 	%rd324, %rd53, 32;
	mov.f32 	%f821, 0f00000000;
$L__BB10_8:
	.pragma "nounroll";
	ld.global.f32 	%f107, [%rd324+-32];
	ld.global.f32 	%f108, [%rd325+-32];
	fma.rn.f32 	%f109, %f107, %f108, %f821;
	ld.global.f32 	%f110, [%rd324+-28];
	ld.global.f32 	%f111, [%rd325+-28];
	fma.rn.f32 	%f112, %f110, %f111, %f109;
	ld.global.f32 	%f113, [%rd324+-24];
	ld.global.f32 	%f114, [%rd325+-24];
	fma.rn.f32 	%f115, %f113, %f114, %f112;
	ld.global.f32 	%f116, [%rd324+-20];
	ld.global.f32 	%f117, [%rd325+-20];
	fma.rn.f32 	%f118, %f116, %f117, %f115;
	ld.global.f32 	%f119, [%rd324+-16];
	ld.global.f32 	%f120, [%rd325+-16];
	fma.rn.f32 	%f121, %f119, %f120, %f118;
	ld.global.f32 	%f122, [%rd324+-12];
	ld.global.f32 	%f123, [%rd325+-12];
	fma.rn.f32 	%f124, %f122, %f123, %f121;
	ld.global.f32 	%f125, [%rd324+-8];
	ld.global.f32 	%f126, [%rd325+-8];
	fma.rn.f32 	%f127, %f125, %f126, %f124;
	ld.global.f32 	%f128, [%rd324+-4];
	ld.global.f32 	%f129, [%rd325+-4];
	fma.rn.f32 	%f130, %f128, %f129, %f127;
	ld.global.f32 	%f131, [%rd324];
	ld.global.f32 	%f132, [%rd325];
	fma.rn.f32 	%f133, %f131, %f132, %f130;
	ld.global.f32 	%f134, [%rd324+4];
	ld.global.f32 	%f135, [%rd325+4];
	fma.rn.f32 	%f136, %f134, %f135, %f133;
	ld.global.f32 	%f137, [%rd324+8];
	ld.global.f32 	%f138, [%rd325+8];
	fma.rn.f32 	%f139, %f137, %f138, %f136;
	ld.global.f32 	%f140, [%rd324+12];
	ld.global.f32 	%f141, [%rd325+12];
	fma.rn.f32 	%f142, %f140, %f141, %f139;
	ld.global.f32 	%f143, [%rd324+16];
	ld.global.f32 	%f144, [%rd325+16];
	fma.rn.f32 	%f145, %f143, %f144, %f142;
	ld.global.f32 	%f146, [%rd324+20];
	ld.global.f32 	%f147, [%rd325+20];
	fma.rn.f32 	%f148, %f146, %f147, %f145;
	ld.global.f32 	%f149, [%rd324+24];
	ld.global.f32 	%f150, [%rd325+24];
	fma.rn.f32 	%f151, %f149, %f150, %f148;
	ld.global.f32 	%f152, [%rd324+28];
	ld.global.f32 	%f153, [%rd325+28];
	fma.rn.f32 	%f821, %f152, %f153, %f151;
	add.s32 	%r235, %r235, 16;
	add.s64 	%rd325, %rd325, 64;
	add.s64 	%rd324, %rd324, 64;
	setp.ne.s32 	%p6, %r235, 0;
	@%p6 bra 	$L__BB10_8;
$L__BB10_9:
	setp.eq.s32 	%p7, %r13, 0;
	@%p7 bra 	$L__BB10_19;
	and.b32  	%r19, %r10, 7;
	setp.lt.u32 	%p8, %r13, 8;
	@%p8 bra 	$L__BB10_12;
	add.s32 	%r151, %r237, %r12;
	mul.wide.u32 	%rd54, %r151, 4;
	add.s64 	%rd55, %rd4, %rd54;
	ld.global.f32 	%f155, [%rd55];
	add.s64 	%rd56, %rd6, %rd54;
	ld.global.f32 	%f156, [%rd56];
	fma.rn.f32 	%f157, %f155, %f156, %f821;
	cvt.u64.u32 	%rd57, %r12;
	cvt.u64.u32 	%rd58, %r237;
	add.s64 	%rd59, %rd58, %rd57;
	shl.b64 	%rd60, %rd59, 2;
	add.s64 	%rd61, %rd4, %rd60;
	ld.global.f32 	%f158, [%rd61+4];
	add.s64 	%rd62, %rd6, %rd60;
	ld.global.f32 	%f159, [%rd62+4];
	fma.rn.f32 	%f160, %f158, %f159, %f157;
	ld.global.f32 	%f161, [%rd61+8];
	ld.global.f32 	%f162, [%rd62+8];
	fma.rn.f32 	%f163, %f161, %f162, %f160;
	ld.global.f32 	%f164, [%rd61+12];
	ld.global.f32 	%f165, [%rd62+12];
	fma.rn.f32 	%f166, %f164, %f165, %f163;
	ld.global.f32 	%f167, [%rd61+16];
	ld.global.f32 	%f168, [%rd62+16];
	fma.rn.f32 	%f169, %f167, %f168, %f166;
	ld.global.f32 	%f170, [%rd61+20];
	ld.global.f32 	%f171, [%rd62+20];
	fma.rn.f32 	%f172, %f170, %f171, %f169;
	ld.global.f32 	%f173, [%rd61+24];
	ld.global.f32 	%f174, [%rd62+24];
	fma.rn.f32 	%f175, %f173, %f174, %f172;
	ld.global.f32 	%f176, [%rd61+28];
	ld.global.f32 	%f177, [%rd62+28];
	fma.rn.f32 	%f821, %f176, %f177, %f175;
	add.s32 	%r237, %r237, 8;
$L__BB10_12:
	setp.eq.s32 	%p9, %r19, 0;
	@%p9 bra 	$L__BB10_19;
	and.b32  	%r22, %r10, 3;
	setp.lt.u32 	%p10, %r19, 4;
	@%p10 bra 	$L__BB10_15;
	add.s32 	%r152, %r237, %r12;
	mul.wide.u32 	%rd63, %r152, 4;
	add.s64 	%rd64, %rd4, %rd63;
	ld.global.f32 	%f179, [%rd64];
	add.s64 	%rd65, %rd6, %rd63;
	ld.global.f32 	%f180, [%rd65];
	fma.rn.f32 	%f181, %f179, %f180, %f821;
	cvt.u64.u32 	%rd66, %r12;
	cvt.u64.u32 	%rd67, %r237;
	add.s64 	%rd68, %rd67, %rd66;
	shl.b64 	%rd69, %rd68, 2;
	add.s64 	%rd70, %rd4, %rd69;
	ld.global.f32 	%f182, [%rd70+4];
	add.s64 	%rd71, %rd6, %rd69;
	ld.global.f32 	%f183, [%rd71+4];
	fma.rn.f32 	%f184, %f182, %f183, %f181;
	ld.global.f32 	%f185, [%rd70+8];
	ld.global.f32 	%f186, [%rd71+8];
	fma.rn.f32 	%f187, %f185, %f186, %f184;
	ld.global.f32 	%f188, [%rd70+12];
	ld.global.f32 	%f189, [%rd71+12];
	fma.rn.f32 	%f821, %f188, %f189, %f187;
	add.s32 	%r237, %r237, 4;
$L__BB10_15:
	setp.eq.s32 	%p11, %r22, 0;
	@%p11 bra 	$L__BB10_19;
	add.s32 	%r153, %r237, %r12;
	mul.wide.u32 	%rd72, %r153, 4;
	add.s64 	%rd73, %rd4, %rd72;
	ld.global.f32 	%f190, [%rd73];
	add.s64 	%rd74, %rd6, %rd72;
	ld.global.f32 	%f191, [%rd74];
	fma.rn.f32 	%f821, %f190, %f191, %f821;
	setp.eq.s32 	%p12, %r22, 1;
	@%p12 bra 	$L__BB10_19;
	cvt.u64.u32 	%rd75, %r12;
	cvt.u64.u32 	%rd76, %r237;
	add.s64 	%rd77, %rd76, %rd75;
	shl.b64 	%rd78, %rd77, 2;
	add.s64 	%rd13, %rd4, %rd78;
	ld.global.f32 	%f192, [%rd13+4];
	add.s64 	%rd14, %rd6, %rd78;
	ld.global.f32 	%f193, [%rd14+4];
	fma.rn.f32 	%f821, %f192, %f193, %f821;
	setp.eq.s32 	%p13, %r22, 2;
	@%p13 bra 	$L__BB10_19;
	ld.global.f32 	%f194, [%rd13+8];
	ld.global.f32 	%f195, [%rd14+8];
	fma.rn.f32 	%f821, %f194, %f195, %f821;
$L__BB10_19:
	setp.lt.s32 	%p14, %r234, 0;
	st.global.f32 	[%rd5+4], %f821;
	mov.f32 	%f829, 0f00000000;
	@%p14 bra 	$L__BB10_33;
	and.b32  	%r25, %r10, 15;
	setp.lt.u32 	%p15, %r234, 15;
	mov.f32 	%f829, 0f00000000;
	mov.b32 	%r241, 0;
	@%p15 bra 	$L__BB10_23;
	and.b32  	%r241, %r10, -16;
	mov.f32 	%f829, 0f00000000;
	mov.b32 	%r239, 0;
$L__BB10_22:
	.pragma "nounroll";
	add.s32 	%r156, %r239, %r12;
	mul.wide.u32 	%rd79, %r156, 4;
	add.s64 	%rd80, %rd3, %rd79;
	ld.global.f32 	%f200, [%rd80];
	add.s64 	%rd81, %rd6, %rd79;
	ld.global.f32 	%f201, [%rd81];
	fma.rn.f32 	%f202, %f200, %f201, %f829;
	ld.global.f32 	%f203, [%rd80+4];
	ld.global.f32 	%f204, [%rd81+4];
	fma.rn.f32 	%f205, %f203, %f204, %f202;
	ld.global.f32 	%f206, [%rd80+8];
	ld.global.f32 	%f207, [%rd81+8];
	fma.rn.f32 	%f208, %f206, %f207, %f205;
	ld.global.f32 	%f209, [%rd80+12];
	ld.global.f32 	%f210, [%rd81+12];
	fma.rn.f32 	%f211, %f209, %f210, %f208;
	ld.global.f32 	%f212, [%rd80+16];
	ld.global.f32 	%f213, [%rd81+16];
	fma.rn.f32 	%f214, %f212, %f213, %f211;
	ld.global.f32 	%f215, [%rd80+20];
	ld.global.f32 	%f216, [%rd81+20];
	fma.rn.f32 	%f217, %f215, %f216, %f214;
	ld.global.f32 	%f218, [%rd80+24];
	ld.global.f32 	%f219, [%rd81+24];
	fma.rn.f32 	%f220, %f218, %f219, %f217;
	ld.global.f32 	%f221, [%rd80+28];
	ld.global.f32 	%f222, [%rd81+28];
	fma.rn.f32 	%f223, %f221, %f222, %f220;
	ld.global.f32 	%f224, [%rd80+32];
	ld.global.f32 	%f225, [%rd81+32];
	fma.rn.f32 	%f226, %f224, %f225, %f223;
	ld.global.f32 	%f227, [%rd80+36];
	ld.global.f32 	%f228, [%rd81+36];
	fma.rn.f32 	%f229, %f227, %f228, %f226;
	ld.global.f32 	%f230, [%rd80+40];
	ld.global.f32 	%f231, [%rd81+40];
	fma.rn.f32 	%f232, %f230, %f231, %f229;
	ld.global.f32 	%f233, [%rd80+44];
	ld.global.f32 	%f234, [%rd81+44];
	fma.rn.f32 	%f235, %f233, %f234, %f232;
	ld.global.f32 	%f236, [%rd80+48];
	ld.global.f32 	%f237, [%rd81+48];
	fma.rn.f32 	%f238, %f236, %f237, %f235;
	ld.global.f32 	%f239, [%rd80+52];
	ld.global.f32 	%f240, [%rd81+52];
	fma.rn.f32 	%f241, %f239, %f240, %f238;
	ld.global.f32 	%f242, [%rd80+56];
	ld.global.f32 	%f243, [%rd81+56];
	fma.rn.f32 	%f244, %f242, %f243, %f241;
	ld.global.f32 	%f245, [%rd80+60];
	ld.global.f32 	%f246, [%rd81+60];
	fma.rn.f32 	%f829, %f245, %f246, %f244;
	add.s32 	%r239, %r239, 16;
	setp.ne.s32 	%p16, %r239, %r241;
	@%p16 bra 	$L__BB10_22;
$L__BB10_23:
	setp.eq.s32 	%p17, %r25, 0;
	@%p17 bra 	$L__BB10_33;
	and.b32  	%r30, %r10, 7;
	setp.lt.u32 	%p18, %r25, 8;
	@%p18 bra 	$L__BB10_26;
	add.s32 	%r157, %r241, %r12;
	mul.wide.u32 	%rd82, %r157, 4;
	add.s64 	%rd83, %rd3, %rd82;
	ld.global.f32 	%f248, [%rd83];
	add.s64 	%rd84, %rd6, %rd82;
	ld.global.f32 	%f249, [%rd84];
	fma.rn.f32 	%f250, %f248, %f249, %f829;
	cvt.u64.u32 	%rd85, %r12;
	cvt.u64.u32 	%rd86, %r241;
	add.s64 	%rd87, %rd86, %rd85;
	shl.b64 	%rd88, %rd87, 2;
	add.s64 	%rd89, %rd3, %rd88;
	ld.global.f32 	%f251, [%rd89+4];
	add.s64 	%rd90, %rd6, %rd88;
	ld.global.f32 	%f252, [%rd90+4];
	fma.rn.f32 	%f253, %f251, %f252, %f250;
	ld.global.f32 	%f254, [%rd89+8];
	ld.global.f32 	%f255, [%rd90+8];
	fma.rn.f32 	%f256, %f254, %f255, %f253;
	ld.global.f32 	%f257, [%rd89+12];
	ld.global.f32 	%f258, [%rd90+12];
	fma.rn.f32 	%f259, %f257, %f258, %f256;
	ld.global.f32 	%f260, [%rd89+16];
	ld.global.f32 	%f261, [%rd90+16];
	fma.rn.f32 	%f262, %f260, %f261, %f259;
	ld.global.f32 	%f263, [%rd89+20];
	ld.global.f32 	%f264, [%rd90+20];
	fma.rn.f32 	%f265, %f263, %f264, %f262;
	ld.global.f32 	%f266, [%rd89+24];
	ld.global.f32 	%f267, [%rd90+24];
	fma.rn.f32 	%f268, %f266, %f267, %f265;
	ld.global.f32 	%f269, [%rd89+28];
	ld.global.f32 	%f270, [%rd90+28];
	fma.rn.f32 	%f829, %f269, %f270, %f268;
	add.s32 	%r241, %r241, 8;
$L__BB10_26:
	setp.eq.s32 	%p19, %r30, 0;
	@%p19 bra 	$L__BB10_33;
	and.b32  	%r33, %r10, 3;
	setp.lt.u32 	%p20, %r30, 4;
	@%p20 bra 	$L__BB10_29;
	add.s32 	%r158, %r241, %r12;
	mul.wide.u32 	%rd91, %r158, 4;
	add.s64 	%rd92, %rd3, %rd91;
	ld.global.f32 	%f272, [%rd92];
	add.s64 	%rd93, %rd6, %rd91;
	ld.global.f32 	%f273, [%rd93];
	fma.rn.f32 	%f274, %f272, %f273, %f829;
	cvt.u64.u32 	%rd94, %r12;
	cvt.u64.u32 	%rd95, %r241;
	add.s64 	%rd96, %rd95, %rd94;
	shl.b64 	%rd97, %rd96, 2;
	add.s64 	%rd98, %rd3, %rd97;
	ld.global.f32 	%f275, [%rd98+4];
	add.s64 	%rd99, %rd6, %rd97;
	ld.global.f32 	%f276, [%rd99+4];
	fma.rn.f32 	%f277, %f275, %f276, %f274;
	ld.global.f32 	%f278, [%rd98+8];
	ld.global.f32 	%f279, [%rd99+8];
	fma.rn.f32 	%f280, %f278, %f279, %f277;
	ld.global.f32 	%f281, [%rd98+12];
	ld.global.f32 	%f282, [%rd99+12];
	fma.rn.f32 	%f829, %f281, %f282, %f280;
	add.s32 	%r241, %r241, 4;
$L__BB10_29:
	setp.eq.s32 	%p21, %r33, 0;
	@%p21 bra 	$L__BB10_33;
	add.s32 	%r159, %r241, %r12;
	mul.wide.u32 	%rd100, %r159, 4;
	add.s64 	%rd101, %rd3, %rd100;
	ld.global.f32 	%f283, [%rd101];
	add.s64 	%rd102, %rd6, %rd100;
	ld.global.f32 	%f284, [%rd102];
	fma.rn.f32 	%f829, %f283, %f284, %f829;
	setp.eq.s32 	%p22, %r33, 1;
	@%p22 bra 	$L__BB10_33;
	cvt.u64.u32 	%rd103, %r12;
	cvt.u64.u32 	%rd104, %r241;
	add.s64 	%rd105, %rd104, %rd103;
	shl.b64 	%rd106, %rd105, 2;
	add.s64 	%rd15, %rd3, %rd106;
	ld.global.f32 	%f285, [%rd15+4];
	add.s64 	%rd16, %rd6, %rd106;
	ld.global.f32 	%f286, [%rd16+4];
	fma.rn.f32 	%f829, %f285, %f286, %f829;
	setp.eq.s32 	%p23, %r33, 2;
	@%p23 bra 	$L__BB10_33;
	ld.global.f32 	%f287, [%rd15+8];
	ld.global.f32 	%f288, [%rd16+8];
	fma.rn.f32 	%f829, %f287, %f288, %f829;
$L__BB10_33:
	st.global.f32 	[%rd5+8], %f829;
	setp.leu.f32 	%p24, %f821, 0f00000000;
	@%p24 bra 	$L__BB10_35;
	ld.global.f32 	%f289, [%rd5+12];
	st.global.f32 	[%rd5+4], %f289;
$L__BB10_35:
	setp.geu.f32 	%p25, %f829, 0f00000000;
	@%p25 bra 	$L__BB10_37;
	ld.global.f32 	%f290, [%rd5+16];
	st.global.f32 	[%rd5+8], %f290;
$L__BB10_37:
	setp.lt.s32 	%p26, %r234, 0;
	add.s32 	%r160, %r10, %r234;
	mul.lo.s32 	%r36, %r11, %r160;
	@%p26 bra 	$L__BB10_48;
	ld.global.u64 	%rd107, [%rd5+32];
	and.b32  	%r37, %r10, 3;
	and.b32  	%r38, %r10, -4;
	mul.hi.s32 	%r162, %r36, 715827883;
	shr.u32 	%r163, %r162, 31;
	add.s32 	%r39, %r162, %r163;
	cvta.to.global.u64 	%rd17, %rd107;
	mov.b32 	%r244, 0;
$L__BB10_39:
	mov.u32 	%r41, %r244;
	setp.lt.u32 	%p27, %r234, 3;
	add.s32 	%r165, %r41, %r12;
	mul.wide.u32 	%rd108, %r165, 4;
	add.s64 	%rd18, %rd17, %rd108;
	mov.b32 	%r246, 0;
	st.global.u32 	[%rd18], %r246;
	mad.lo.s32 	%r42, %r41, %r10, %r39;
	mov.f32 	%f831, 0f00000000;
	@%p27 bra 	$L__BB10_42;
	mov.b32 	%r245, 0;
	mov.f32 	%f831, 0f00000000;
$L__BB10_41:
	add.s32 	%r167, %r42, %r245;
	mul.wide.s32 	%rd109, %r167, 4;
	add.s64 	%rd110, %rd2, %rd109;
	ld.global.f32 	%f293, [%rd110];
	add.s32 	%r168, %r245, %r12;
	mul.wide.u32 	%rd111, %r168, 4;
	add.s64 	%rd112, %rd6, %rd111;
	ld.global.f32 	%f294, [%rd112];
	mul.f32 	%f295, %f293, %f294;
	fma.rn.f32 	%f296, %f294, %f295, %f831;
	st.global.f32 	[%rd18], %f296;
	ld.global.f32 	%f297, [%rd110+4];
	ld.global.f32 	%f298, [%rd112+4];
	mul.f32 	%f299, %f297, %f298;
	fma.rn.f32 	%f300, %f298, %f299, %f296;
	st.global.f32 	[%rd18], %f300;
	ld.global.f32 	%f301, [%rd110+8];
	ld.global.f32 	%f302, [%rd112+8];
	mul.f32 	%f303, %f301, %f302;
	fma.rn.f32 	%f304, %f302, %f303, %f300;
	st.global.f32 	[%rd18], %f304;
	ld.global.f32 	%f305, [%rd110+12];
	ld.global.f32 	%f306, [%rd112+12];
	mul.f32 	%f307, %f305, %f306;
	fma.rn.f32 	%f831, %f306, %f307, %f304;
	st.global.f32 	[%rd18], %f831;
	add.s32 	%r245, %r245, 4;
	setp.ne.s32 	%p28, %r245, %r38;
	mov.u32 	%r246, %r38;
	@%p28 bra 	$L__BB10_41;
$L__BB10_42:
	setp.eq.s32 	%p29, %r37, 0;
	@%p29 bra 	$L__BB10_46;
	setp.eq.s32 	%p30, %r37, 1;
	add.s32 	%r169, %r42, %r246;
	mul.wide.s32 	%rd113, %r169, 4;
	add.s64 	%rd19, %rd2, %rd113;
	ld.global.f32 	%f308, [%rd19];
	add.s32 	%r170, %r246, %r12;
	mul.wide.u32 	%rd114, %r170, 4;
	add.s64 	%rd115, %rd6, %rd114;
	ld.global.f32 	%f309, [%rd115];
	mul.f32 	%f310, %f308, %f309;
	fma.rn.f32 	%f34, %f309, %f310, %f831;
	st.global.f32 	[%rd18], %f34;
	@%p30 bra 	$L__BB10_46;
	setp.eq.s32 	%p31, %r37, 2;
	ld.global.f32 	%f311, [%rd19+4];
	cvt.u64.u32 	%rd116, %r12;
	cvt.u64.u32 	%rd117, %r246;
	add.s64 	%rd118, %rd117, %rd116;
	shl.b64 	%rd119, %rd118, 2;
	add.s64 	%rd20, %rd6, %rd119;
	ld.global.f32 	%f312, [%rd20+4];
	mul.f32 	%f313, %f311, %f312;
	fma.rn.f32 	%f35, %f312, %f313, %f34;
	st.global.f32 	[%rd18], %f35;
	@%p31 bra 	$L__BB10_46;
	ld.global.f32 	%f314, [%rd19+8];
	ld.global.f32 	%f315, [%rd20+8];
	mul.f32 	%f316, %f314, %f315;
	fma.rn.f32 	%f317, %f315, %f316, %f35;
	st.global.f32 	[%rd18], %f317;
$L__BB10_46:
	add.s32 	%r244, %r41, 1;
	setp.ne.s32 	%p32, %r41, %r234;
	@%p32 bra 	$L__BB10_39;
	ld.global.u32 	%r234, [%rd5];
$L__BB10_48:
	setp.lt.s32 	%p33, %r234, 0;
	@%p33 bra 	$L__BB10_51;
	mov.b32 	%r248, 0;
$L__BB10_50:
	ld.global.f32 	%f318, [%rd5+4];
	mul.f32 	%f319, %f318, %f318;
	add.s32 	%r172, %r248, %r12;
	mul.wide.s32 	%rd120, %r172, 4;
	add.s64 	%rd121, %rd4, %rd120;
	ld.global.f32 	%f320, [%rd121];
	mul.f32 	%f321, %f319, %f320;
	ld.global.f32 	%f322, [%rd5+8];
	mul.f32 	%f323, %f322, %f322;
	add.s64 	%rd122, %rd3, %rd120;
	ld.global.f32 	%f324, [%rd122];
	mul.f32 	%f325, %f323, %f324;
	sub.f32 	%f326, %f321, %f325;
	add.s64 	%rd123, %rd1, %rd120;
	ld.global.f32 	%f327, [%rd123];
	add.f32 	%f328, %f327, %f327;
	div.rn.f32 	%f329, %f326, %f328;
	ld.global.u64 	%rd124, [%rd5+32];
	cvta.to.global.u64 	%rd125, %rd124;
	mul.wide.u32 	%rd126, %r248, 4;
	add.s64 	%rd127, %rd125, %rd126;
	ld.global.f32 	%f330, [%rd127];
	add.f32 	%f331, %f330, %f329;
	st.global.f32 	[%rd127], %f331;
	add.s32 	%r50, %r248, 1;
	ld.global.u32 	%r234, [%rd5];
	setp.lt.s32 	%p34, %r248, %r234;
	mov.u32 	%r248, %r50;
	@%p34 bra 	$L__BB10_50;
$L__BB10_51:
	setp.lt.s32 	%p35, %r234, 0;
	@%p35 bra 	$L__BB10_54;
	mov.b32 	%r249, 0;
$L__BB10_53:
	ld.global.u64 	%rd128, [%rd5+32];
	cvta.to.global.u64 	%rd129, %rd128;
	mul.wide.u32 	%rd130, %r249, 4;
	add.s64 	%rd131, %rd129, %rd130;
	ld.global.f32 	%f332, [%rd131];
	ld.global.u64 	%rd132, [%rd5+40];
	cvta.to.global.u64 	%rd133, %rd132;
	add.s64 	%rd134, %rd133, %rd130;
	st.global.f32 	[%rd134], %f332;
	ld.global.u64 	%rd135, [%rd5+40];
	cvta.to.global.u64 	%rd136, %rd135;
	add.s64 	%rd137, %rd136, %rd130;
	ld.global.f32 	%f333, [%rd137];
	mul.f32 	%f334, %f102, %f333;
	div.rn.f32 	%f335, %f334, 0f40400000;
	ld.global.u64 	%rd138, [%rd5+24];
	cvta.to.global.u64 	%rd139, %rd138;
	add.s64 	%rd140, %rd139, %rd130;
	ld.global.f32 	%f336, [%rd140];
	add.f32 	%f337, %f336, %f335;
	st.global.f32 	[%rd140], %f337;
	add.s32 	%r53, %r249, 1;
	ld.global.u32 	%r234, [%rd5];
	setp.lt.s32 	%p36, %r249, %r234;
	mov.u32 	%r249, %r53;
	@%p36 bra 	$L__BB10_53;
$L__BB10_54:
	ld.global.u64 	%rd141, [%rd5+24];
	cvta.to.global.u64 	%rd21, %rd141;
	add.s32 	%r56, %r234, 1;
	mad.lo.s32 	%r57, %r234, %r234, %r234;
	shr.u32 	%r174, %r57, 31;
	add.s32 	%r175, %r57, %r174;
	shr.s32 	%r58, %r175, 1;
	setp.lt.s32 	%p37, %r234, 0;
	mov.f32 	%f839, 0f00000000;
	@%p37 bra 	$L__BB10_68;
	and.b32  	%r59, %r56, 15;
	setp.lt.u32 	%p38, %r234, 15;
	mov.f32 	%f839, 0f00000000;
	mov.b32 	%r253, 0;
	@%p38 bra 	$L__BB10_58;
	and.b32  	%r253, %r56, -16;
	mov.f32 	%f839, 0f00000000;
	mov.b32 	%r251, 0;
$L__BB10_57:
	.pragma "nounroll";
	add.s32 	%r178, %r251, %r58;
	mul.wide.u32 	%rd142, %r178, 4;
	add.s64 	%rd143, %rd4, %rd142;
	ld.global.f32 	%f342, [%rd143];
	add.s64 	%rd144, %rd21, %rd142;
	ld.global.f32 	%f343, [%rd144];
	fma.rn.f32 	%f344, %f342, %f343, %f839;
	ld.global.f32 	%f345, [%rd143+4];
	ld.global.f32 	%f346, [%rd144+4];
	fma.rn.f32 	%f347, %f345, %f346, %f344;
	ld.global.f32 	%f348, [%rd143+8];
	ld.global.f32 	%f349, [%rd144+8];
	fma.rn.f32 	%f350, %f348, %f349, %f347;
	ld.global.f32 	%f351, [%rd143+12];
	ld.global.f32 	%f352, [%rd144+12];
	fma.rn.f32 	%f353, %f351, %f352, %f350;
	ld.global.f32 	%f354, [%rd143+16];
	ld.global.f32 	%f355, [%rd144+16];
	fma.rn.f32 	%f356, %f354, %f355, %f353;
	ld.global.f32 	%f357, [%rd143+20];
	ld.global.f32 	%f358, [%rd144+20];
	fma.rn.f32 	%f359, %f357, %f358, %f356;
	ld.global.f32 	%f360, [%rd143+24];
	ld.global.f32 	%f361, [%rd144+24];
	fma.rn.f32 	%f362, %f360, %f361, %f359;
	ld.global.f32 	%f363, [%rd143+28];
	ld.global.f32 	%f364, [%rd144+28];
	fma.rn.f32 	%f365, %f363, %f364, %f362;
	ld.global.f32 	%f366, [%rd143+32];
	ld.global.f32 	%f367, [%rd144+32];
	fma.rn.f32 	%f368, %f366, %f367, %f365;
	ld.global.f32 	%f369, [%rd143+36];
	ld.global.f32 	%f370, [%rd144+36];
	fma.rn.f32 	%f371, %f369, %f370, %f368;
	ld.global.f32 	%f372, [%rd143+40];
	ld.global.f32 	%f373, [%rd144+40];
	fma.rn.f32 	%f374, %f372, %f373, %f371;
	ld.global.f32 	%f375, [%rd143+44];
	ld.global.f32 	%f376, [%rd144+44];
	fma.rn.f32 	%f377, %f375, %f376, %f374;
	ld.global.f32 	%f378, [%rd143+48];
	ld.global.f32 	%f379, [%rd144+48];
	fma.rn.f32 	%f380, %f378, %f379, %f377;
	ld.global.f32 	%f381, [%rd143+52];
	ld.global.f32 	%f382, [%rd144+52];
	fma.rn.f32 	%f383, %f381, %f382, %f380;
	ld.global.f32 	%f384, [%rd143+56];
	ld.global.f32 	%f385, [%rd144+56];
	fma.rn.f32 	%f386, %f384, %f385, %f383;
	ld.global.f32 	%f387, [%rd143+60];
	ld.global.f32 	%f388, [%rd144+60];
	fma.rn.f32 	%f839, %f387, %f388, %f386;
	add.s32 	%r251, %r251, 16;
	setp.ne.s32 	%p39, %r251, %r253;
	@%p39 bra 	$L__BB10_57;
$L__BB10_58:
	setp.eq.s32 	%p40, %r59, 0;
	@%p40 bra 	$L__BB10_68;
	and.b32  	%r64, %r56, 7;
	setp.lt.u32 	%p41, %r59, 8;
	@%p41 bra 	$L__BB10_61;
	add.s32 	%r179, %r253, %r58;
	mul.wide.u32 	%rd145, %r179, 4;
	add.s64 	%rd146, %rd4, %rd145;
	ld.global.f32 	%f390, [%rd146];
	add.s64 	%rd147, %rd21, %rd145;
	ld.global.f32 	%f391, [%rd147];
	fma.rn.f32 	%f392, %f390, %f391, %f839;
	cvt.u64.u32 	%rd148, %r58;
	cvt.u64.u32 	%rd149, %r253;
	add.s64 	%rd150, %rd149, %rd148;
	shl.b64 	%rd151, %rd150, 2;
	add.s64 	%rd152, %rd4, %rd151;
	ld.global.f32 	%f393, [%rd152+4];
	add.s64 	%rd153, %rd21, %rd151;
	ld.global.f32 	%f394, [%rd153+4];
	fma.rn.f32 	%f395, %f393, %f394, %f392;
	ld.global.f32 	%f396, [%rd152+8];
	ld.global.f32 	%f397, [%rd153+8];
	fma.rn.f32 	%f398, %f396, %f397, %f395;
	ld.global.f32 	%f399, [%rd152+12];
	ld.global.f32 	%f400, [%rd153+12];
	fma.rn.f32 	%f401, %f399, %f400, %f398;
	ld.global.f32 	%f402, [%rd152+16];
	ld.global.f32 	%f403, [%rd153+16];
	fma.rn.f32 	%f404, %f402, %f403, %f401;
	ld.global.f32 	%f405, [%rd152+20];
	ld.global.f32 	%f406, [%rd153+20];
	fma.rn.f32 	%f407, %f405, %f406, %f404;
	ld.global.f32 	%f408, [%rd152+24];
	ld.global.f32 	%f409, [%rd153+24];
	fma.rn.f32 	%f410, %f408, %f409, %f407;
	ld.global.f32 	%f411, [%rd152+28];
	ld.global.f32 	%f412, [%rd153+28];
	fma.rn.f32 	%f839, %f411, %f412, %f410;
	add.s32 	%r253, %r253, 8;
$L__BB10_61:
	setp.eq.s32 	%p42, %r64, 0;
	@%p42 bra 	$L__BB10_68;
	and.b32  	%r67, %r56, 3;
	setp.lt.u32 	%p43, %r64, 4;
	@%p43 bra 	$L__BB10_64;
	add.s32 	%r180, %r253, %r58;
	mul.wide.u32 	%rd154, %r180, 4;
	add.s64 	%rd155, %rd4, %rd154;
	ld.global.f32 	%f414, [%rd155];
	add.s64 	%rd156, %rd21, %rd154;
	ld.global.f32 	%f415, [%rd156];
	fma.rn.f32 	%f416, %f414, %f415, %f839;
	cvt.u64.u32 	%rd157, %r58;
	cvt.u64.u32 	%rd158, %r253;
	add.s64 	%rd159, %rd158, %rd157;
	shl.b64 	%rd160, %rd159, 2;
	add.s64 	%rd161, %rd4, %rd160;
	ld.global.f32 	%f417, [%rd161+4];
	add.s64 	%rd162, %rd21, %rd160;
	ld.global.f32 	%f418, [%rd162+4];
	fma.rn.f32 	%f419, %f417, %f418, %f416;
	ld.global.f32 	%f420, [%rd161+8];
	ld.global.f32 	%f421, [%rd162+8];
	fma.rn.f32 	%f422, %f420, %f421, %f419;
	ld.global.f32 	%f423, [%rd161+12];
	ld.global.f32 	%f424, [%rd162+12];
	fma.rn.f32 	%f839, %f423, %f424, %f422;
	add.s32 	%r253, %r253, 4;
$L__BB10_64:
	setp.eq.s32 	%p44, %r67, 0;
	@%p44 bra 	$L__BB10_68;
	add.s32 	%r181, %r253, %r58;
	mul.wide.u32 	%rd163, %r181, 4;
	add.s64 	%rd164, %rd4, %rd163;
	ld.global.f32 	%f425, [%rd164];
	add.s64 	%rd165, %rd21, %rd163;
	ld.global.f32 	%f426, [%rd165];
	fma.rn.f32 	%f839, %f425, %f426, %f839;
	setp.eq.s32 	%p45, %r67, 1;
	@%p45 bra 	$L__BB10_68;
	cvt.u64.u32 	%rd166, %r58;
	cvt.u64.u32 	%rd167, %r253;
	add.s64 	%rd168, %rd167, %rd166;
	shl.b64 	%rd169, %rd168, 2;
	add.s64 	%rd22, %rd4, %rd169;
	ld.global.f32 	%f427, [%rd22+4];
	add.s64 	%rd23, %rd21, %rd169;
	ld.global.f32 	%f428, [%rd23+4];
	fma.rn.f32 	%f839, %f427, %f428, %f839;
	setp.eq.s32 	%p46, %r67, 2;
	@%p46 bra 	$L__BB10_68;
	ld.global.f32 	%f429, [%rd22+8];
	ld.global.f32 	%f430, [%rd23+8];
	fma.rn.f32 	%f839, %f429, %f430, %f839;
$L__BB10_68:
	setp.lt.s32 	%p47, %r234, 0;
	st.global.f32 	[%rd5+4], %f839;
	mov.f32 	%f847, 0f00000000;
	@%p47 bra 	$L__BB10_82;
	and.b32  	%r70, %r56, 15;
	setp.lt.u32 	%p48, %r234, 15;
	mov.f32 	%f847, 0f00000000;
	mov.b32 	%r257, 0;
	@%p48 bra 	$L__BB10_72;
	and.b32  	%r257, %r56, -16;
	mov.f32 	%f847, 0f00000000;
	mov.b32 	%r255, 0;
$L__BB10_71:
	.pragma "nounroll";
	add.s32 	%r184, %r255, %r58;
	mul.wide.u32 	%rd170, %r184, 4;
	add.s64 	%rd171, %rd3, %rd170;
	ld.global.f32 	%f435, [%rd171];
	add.s64 	%rd172, %rd21, %rd170;
	ld.global.f32 	%f436, [%rd172];
	fma.rn.f32 	%f437, %f435, %f436, %f847;
	ld.global.f32 	%f438, [%rd171+4];
	ld.global.f32 	%f439, [%rd172+4];
	fma.rn.f32 	%f440, %f438, %f439, %f437;
	ld.global.f32 	%f441, [%rd171+8];
	ld.global.f32 	%f442, [%rd172+8];
	fma.rn.f32 	%f443, %f441, %f442, %f440;
	ld.global.f32 	%f444, [%rd171+12];
	ld.global.f32 	%f445, [%rd172+12];
	fma.rn.f32 	%f446, %f444, %f445, %f443;
	ld.global.f32 	%f447, [%rd171+16];
	ld.global.f32 	%f448, [%rd172+16];
	fma.rn.f32 	%f449, %f447, %f448, %f446;
	ld.global.f32 	%f450, [%rd171+20];
	ld.global.f32 	%f451, [%rd172+20];
	fma.rn.f32 	%f452, %f450, %f451, %f449;
	ld.global.f32 	%f453, [%rd171+24];
	ld.global.f32 	%f454, [%rd172+24];
	fma.rn.f32 	%f455, %f453, %f454, %f452;
	ld.global.f32 	%f456, [%rd171+28];
	ld.global.f32 	%f457, [%rd172+28];
	fma.rn.f32 	%f458, %f456, %f457, %f455;
	ld.global.f32 	%f459, [%rd171+32];
	ld.global.f32 	%f460, [%rd172+32];
	fma.rn.f32 	%f461, %f459, %f460, %f458;
	ld.global.f32 	%f462, [%rd171+36];
	ld.global.f32 	%f463, [%rd172+36];
	fma.rn.f32 	%f464, %f462, %f463, %f461;
	ld.global.f32 	%f465, [%rd171+40];
	ld.global.f32 	%f466, [%rd172+40];
	fma.rn.f32 	%f467, %f465, %f466, %f464;
	ld.global.f32 	%f468, [%rd171+44];
	ld.global.f32 	%f469, [%rd172+44];
	fma.rn.f32 	%f470, %f468, %f469, %f467;
	ld.global.f32 	%f471, [%rd171+48];
	ld.global.f32 	%f472, [%rd172+48];
	fma.rn.f32 	%f473, %f471, %f472, %f470;
	ld.global.f32 	%f474, [%rd171+52];
	ld.global.f32 	%f475, [%rd172+52];
	fma.rn.f32 	%f476, %f474, %f475, %f473;
	ld.global.f32 	%f477, [%rd171+56];
	ld.global.f32 	%f478, [%rd172+56];
	fma.rn.f32 	%f479, %f477, %f478, %f476;
	ld.global.f32 	%f480, [%rd171+60];
	ld.global.f32 	%f481, [%rd172+60];
	fma.rn.f32 	%f847, %f480, %f481, %f479;
	add.s32 	%r255, %r255, 16;
	setp.ne.s32 	%p49, %r255, %r257;
	@%p49 bra 	$L__BB10_71;
$L__BB10_72:
	setp.eq.s32 	%p50, %r70, 0;
	@%p50 bra 	$L__BB10_82;
	and.b32  	%r75, %r56, 7;
	setp.lt.u32 	%p51, %r70, 8;
	@%p51 bra 	$L__BB10_75;
	add.s32 	%r185, %r257, %r58;
	mul.wide.u32 	%rd173, %r185, 4;
	add.s64 	%rd174, %rd3, %rd173;
	ld.global.f32 	%f483, [%rd174];
	add.s64 	%rd175, %rd21, %rd173;
	ld.global.f32 	%f484, [%rd175];
	fma.rn.f32 	%f485, %f483, %f484, %f847;
	cvt.u64.u32 	%rd176, %r58;
	cvt.u64.u32 	%rd177, %r257;
	add.s64 	%rd178, %rd177, %rd176;
	shl.b64 	%rd179, %rd178, 2;
	add.s64 	%rd180, %rd3, %rd179;
	ld.global.f32 	%f486, [%rd180+4];
	add.s64 	%rd181, %rd21, %rd179;
	ld.global.f32 	%f487, [%rd181+4];
	fma.rn.f32 	%f488, %f486, %f487, %f485;
	ld.global.f32 	%f489, [%rd180+8];
	ld.global.f32 	%f490, [%rd181+8];
	fma.rn.f32 	%f491, %f489, %f490, %f488;
	ld.global.f32 	%f492, [%rd180+12];
	ld.global.f32 	%f493, [%rd181+12];
	fma.rn.f32 	%f494, %f492, %f493, %f491;
	ld.global.f32 	%f495, [%rd180+16];
	ld.global.f32 	%f496, [%rd181+16];
	fma.rn.f32 	%f497, %f495, %f496, %f494;
	ld.global.f32 	%f498, [%rd180+20];
	ld.global.f32 	%f499, [%rd181+20];
	fma.rn.f32 	%f500, %f498, %f499, %f497;
	ld.global.f32 	%f501, [%rd180+24];
	ld.global.f32 	%f502, [%rd181+24];
	fma.rn.f32 	%f503, %f501, %f502, %f500;
	ld.global.f32 	%f504, [%rd180+28];
	ld.global.f32 	%f505, [%rd181+28];
	fma.rn.f32 	%f847, %f504, %f505, %f503;
	add.s32 	%r257, %r257, 8;
$L__BB10_75:
	setp.eq.s32 	%p52, %r75, 0;
	@%p52 bra 	$L__BB10_82;
	and.b32  	%r78, %r56, 3;
	setp.lt.u32 	%p53, %r75, 4;
	@%p53 bra 	$L__BB10_78;
	add.s32 	%r186, %r257, %r58;
	mul.wide.u32 	%rd182, %r186, 4;
	add.s64 	%rd183, %rd3, %rd182;
	ld.global.f32 	%f507, [%rd183];
	add.s64 	%rd184, %rd21, %rd182;
	ld.global.f32 	%f508, [%rd184];
	fma.rn.f32 	%f509, %f507, %f508, %f847;
	cvt.u64.u32 	%rd185, %r58;
	cvt.u64.u32 	%rd186, %r257;
	add.s64 	%rd187, %rd186, %rd185;
	shl.b64 	%rd188, %rd187, 2;
	add.s64 	%rd189, %rd3, %rd188;
	ld.global.f32 	%f510, [%rd189+4];
	add.s64 	%rd190, %rd21, %rd188;
	ld.global.f32 	%f511, [%rd190+4];
	fma.rn.f32 	%f512, %f510, %f511, %f509;
	ld.global.f32 	%f513, [%rd189+8];
	ld.global.f32 	%f514, [%rd190+8];
	fma.rn.f32 	%f515, %f513, %f514, %f512;
	ld.global.f32 	%f516, [%rd189+12];
	ld.global.f32 	%f517, [%rd190+12];
	fma.rn.f32 	%f847, %f516, %f517, %f515;
	add.s32 	%r257, %r257, 4;
$L__BB10_78:
	setp.eq.s32 	%p54, %r78, 0;
	@%p54 bra 	$L__BB10_82;
	add.s32 	%r187, %r257, %r58;
	mul.wide.u32 	%rd191, %r187, 4;
	add.s64 	%rd192, %rd3, %rd191;
	ld.global.f32 	%f518, [%rd192];
	add.s64 	%rd193, %rd21, %rd191;
	ld.global.f32 	%f519, [%rd193];
	fma.rn.f32 	%f847, %f518, %f519, %f847;
	setp.eq.s32 	%p55, %r78, 1;
	@%p55 bra 	$L__BB10_82;
	cvt.u64.u32 	%rd194, %r58;
	cvt.u64.u32 	%rd195, %r257;
	add.s64 	%rd196, %rd195, %rd194;
	shl.b64 	%rd197, %rd196, 2;
	add.s64 	%rd24, %rd3, %rd197;
	ld.global.f32 	%f520, [%rd24+4];
	add.s64 	%rd25, %rd21, %rd197;
	ld.global.f32 	%f521, [%rd25+4];
	fma.rn.f32 	%f847, %f520, %f521, %f847;
	setp.eq.s32 	%p56, %r78, 2;
	@%p56 bra 	$L__BB10_82;
	ld.global.f32 	%f522, [%rd24+8];
	ld.global.f32 	%f523, [%rd25+8];
	fma.rn.f32 	%f847, %f522, %f523, %f847;
$L__BB10_82:
	st.global.f32 	[%rd5+8], %f847;
	setp.leu.f32 	%p57, %f839, 0f00000000;
	@%p57 bra 	$L__BB10_84;
	ld.global.f32 	%f524, [%rd5+12];
	st.global.f32 	[%rd5+4], %f524;
$L__BB10_84:
	setp.geu.f32 	%p58, %f847, 0f00000000;
	@%p58 bra 	$L__BB10_86;
	ld.global.f32 	%f525, [%rd5+16];
	st.global.f32 	[%rd5+8], %f525;
$L__BB10_86:
	setp.lt.s32 	%p59, %r234, 0;
	add.s32 	%r188, %r56, %r234;
	mul.lo.s32 	%r81, %r57, %r188;
	@%p59 bra 	$L__BB10_97;
	ld.global.u64 	%rd198, [%rd5+32];
	and.b32  	%r82, %r56, 3;
	and.b32  	%r83, %r56, -4;
	mul.hi.s32 	%r190, %r81, 715827883;
	shr.u32 	%r191, %r190, 31;
	add.s32 	%r84, %r190, %r191;
	cvta.to.global.u64 	%rd26, %rd198;
	mov.b32 	%r260, 0;
$L__BB10_88:
	mov.u32 	%r86, %r260;
	setp.lt.u32 	%p60, %r234, 3;
	add.s32 	%r193, %r86, %r58;
	mul.wide.u32 	%rd199, %r193, 4;
	add.s64 	%rd27, %rd26, %rd199;
	mov.b32 	%r262, 0;
	st.global.u32 	[%rd27], %r262;
	mad.lo.s32 	%r87, %r86, %r56, %r84;
	mov.f32 	%f849, 0f00000000;
	@%p60 bra 	$L__BB10_91;
	mov.b32 	%r261, 0;
	mov.f32 	%f849, 0f00000000;
$L__BB10_90:
	add.s32 	%r195, %r87, %r261;
	mul.wide.s32 	%rd200, %r195, 4;
	add.s64 	%rd201, %rd2, %rd200;
	ld.global.f32 	%f528, [%rd201];
	add.s32 	%r196, %r261, %r58;
	mul.wide.u32 	%rd202, %r196, 4;
	add.s64 	%rd203, %rd21, %rd202;
	ld.global.f32 	%f529, [%rd203];
	mul.f32 	%f530, %f528, %f529;
	fma.rn.f32 	%f531, %f529, %f530, %f849;
	st.global.f32 	[%rd27], %f531;
	ld.global.f32 	%f532, [%rd201+4];
	ld.global.f32 	%f533, [%rd203+4];
	mul.f32 	%f534, %f532, %f533;
	fma.rn.f32 	%f535, %f533, %f534, %f531;
	st.global.f32 	[%rd27], %f535;
	ld.global.f32 	%f536, [%rd201+8];
	ld.global.f32 	%f537, [%rd203+8];
	mul.f32 	%f538, %f536, %f537;
	fma.rn.f32 	%f539, %f537, %f538, %f535;
	st.global.f32 	[%rd27], %f539;
	ld.global.f32 	%f540, [%rd201+12];
	ld.global.f32 	%f541, [%rd203+12];
	mul.f32 	%f542, %f540, %f541;
	fma.rn.f32 	%f849, %f541, %f542, %f539;
	st.global.f32 	[%rd27], %f849;
	add.s32 	%r261, %r261, 4;
	setp.ne.s32 	%p61, %r261, %r83;
	mov.u32 	%r262, %r83;
	@%p61 bra 	$L__BB10_90;
$L__BB10_91:
	setp.eq.s32 	%p62, %r82, 0;
	@%p62 bra 	$L__BB10_95;
	setp.eq.s32 	%p63, %r82, 1;
	add.s32 	%r197, %r87, %r262;
	mul.wide.s32 	%rd204, %r197, 4;
	add.s64 	%rd28, %rd2, %rd204;
	ld.global.f32 	%f543, [%rd28];
	add.s32 	%r198, %r262, %r58;
	mul.wide.u32 	%rd205, %r198, 4;
	add.s64 	%rd206, %rd21, %rd205;
	ld.global.f32 	%f544, [%rd206];
	mul.f32 	%f545, %f543, %f544;
	fma.rn.f32 	%f67, %f544, %f545, %f849;
	st.global.f32 	[%rd27], %f67;
	@%p63 bra 	$L__BB10_95;
	setp.eq.s32 	%p64, %r82, 2;
	ld.global.f32 	%f546, [%rd28+4];
	cvt.u64.u32 	%rd207, %r58;
	cvt.u64.u32 	%rd208, %r262;
	add.s64 	%rd209, %rd208, %rd207;
	shl.b64 	%rd210, %rd209, 2;
	add.s64 	%rd29, %rd21, %rd210;
	ld.global.f32 	%f547, [%rd29+4];
	mul.f32 	%f548, %f546, %f547;
	fma.rn.f32 	%f68, %f547, %f548, %f67;
	st.global.f32 	[%rd27], %f68;
	@%p64 bra 	$L__BB10_95;
	ld.global.f32 	%f549, [%rd28+8];
	ld.global.f32 	%f550, [%rd29+8];
	mul.f32 	%f551, %f549, %f550;
	fma.rn.f32 	%f552, %f550, %f551, %f68;
	st.global.f32 	[%rd27], %f552;
$L__BB10_95:
	add.s32 	%r260, %r86, 1;
	setp.ne.s32 	%p65, %r86, %r234;
	@%p65 bra 	$L__BB10_88;
	ld.global.u32 	%r234, [%rd5];
$L__BB10_97:
	setp.lt.s32 	%p66, %r234, 0;
	@%p66 bra 	$L__BB10_100;
	mov.b32 	%r264, 0;
$L__BB10_99:
	ld.global.f32 	%f553, [%rd5+4];
	mul.f32 	%f554, %f553, %f553;
	add.s32 	%r200, %r264, %r58;
	mul.wide.s32 	%rd211, %r200, 4;
	add.s64 	%rd212, %rd4, %rd211;
	ld.global.f32 	%f555, [%rd212];
	mul.f32 	%f556, %f554, %f555;
	ld.global.f32 	%f557, [%rd5+8];
	mul.f32 	%f558, %f557, %f557;
	add.s64 	%rd213, %rd3, %rd211;
	ld.global.f32 	%f559, [%rd213];
	mul.f32 	%f560, %f558, %f559;
	sub.f32 	%f561, %f556, %f560;
	add.s64 	%rd214, %rd1, %rd211;
	ld.global.f32 	%f562, [%rd214];
	add.f32 	%f563, %f562, %f562;
	div.rn.f32 	%f564, %f561, %f563;
	ld.global.u64 	%rd215, [%rd5+32];
	cvta.to.global.u64 	%rd216, %rd215;
	mul.wide.u32 	%rd217, %r264, 4;
	add.s64 	%rd218, %rd216, %rd217;
	ld.global.f32 	%f565, [%rd218];
	add.f32 	%f566, %f565, %f564;
	st.global.f32 	[%rd218], %f566;
	add.s32 	%r95, %r264, 1;
	ld.global.u32 	%r234, [%rd5];
	setp.lt.s32 	%p67, %r264, %r234;
	mov.u32 	%r264, %r95;
	@%p67 bra 	$L__BB10_99;
$L__BB10_100:
	setp.lt.s32 	%p68, %r234, 0;
	@%p68 bra 	$L__BB10_103;
	mov.b32 	%r265, 0;
$L__BB10_102:
	ld.global.u64 	%rd219, [%rd5+40];
	cvta.to.global.u64 	%rd220, %rd219;
	mul.wide.u32 	%rd221, %r265, 4;
	add.s64 	%rd222, %rd220, %rd221;
	ld.global.f32 	%f567, [%rd222];
	mul.f32 	%f568, %f567, 0fC0A00000;
	div.rn.f32 	%f569, %f568, 0f41100000;
	ld.global.u64 	%rd223, [%rd5+32];
	cvta.to.global.u64 	%rd224, %rd223;
	add.s64 	%rd225, %rd224, %rd221;
	ld.global.f32 	%f570, [%rd225];
	add.f32 	%f571, %f570, %f569;
	st.global.f32 	[%rd222], %f571;
	ld.global.u64 	%rd226, [%rd5+40];
	cvta.to.global.u64 	%rd227, %rd226;
	add.s64 	%rd228, %rd227, %rd221;
	ld.global.f32 	%f572, [%rd228];
	mul.f32 	%f573, %f1, %f572;
	ld.global.u64 	%rd229, [%rd5+24];
	cvta.to.global.u64 	%rd230, %rd229;
	add.s64 	%rd231, %rd230, %rd221;
	ld.global.f32 	%f574, [%rd231];
	fma.rn.f32 	%f575, %f573, 0f3D800000, %f574;
	st.global.f32 	[%rd231], %f575;
	add.s32 	%r98, %r265, 1;
	ld.global.u32 	%r234, [%rd5];
	setp.lt.s32 	%p69, %r265, %r234;
	mov.u32 	%r265, %r98;
	@%p69 bra 	$L__BB10_102;
$L__BB10_103:
	ld.global.u64 	%rd232, [%rd5+24];
	cvta.to.global.u64 	%rd30, %rd232;
	add.s32 	%r101, %r234, 1;
	mad.lo.s32 	%r102, %r234, %r234, %r234;
	shr.u32 	%r202, %r102, 31;
	add.s32 	%r203, %r102, %r202;
	shr.s32 	%r103, %r203, 1;
	setp.lt.s32 	%p70, %r234, 0;
	mov.f32 	%f857, 0f00000000;
	@%p70 bra 	$L__BB10_117;
	and.b32  	%r104, %r101, 15;
	setp.lt.u32 	%p71, %r234, 15;
	mov.f32 	%f857, 0f00000000;
	mov.b32 	%r269, 0;
	@%p71 bra 	$L__BB10_107;
	and.b32  	%r269, %r101, -16;
	mov.f32 	%f857, 0f00000000;
	mov.b32 	%r267, 0;
$L__BB10_106:
	.pragma "nounroll";
	add.s32 	%r206, %r267, %r103;
	mul.wide.u32 	%rd233, %r206, 4;
	add.s64 	%rd234, %rd4, %rd233;
	ld.global.f32 	%f580, [%rd234];
	add.s64 	%rd235, %rd30, %rd233;
	ld.global.f32 	%f581, [%rd235];
	fma.rn.f32 	%f582, %f580, %f581, %f857;
	ld.global.f32 	%f583, [%rd234+4];
	ld.global.f32 	%f584, [%rd235+4];
	fma.rn.f32 	%f585, %f583, %f584, %f582;
	ld.global.f32 	%f586, [%rd234+8];
	ld.global.f32 	%f587, [%rd235+8];
	fma.rn.f32 	%f588, %f586, %f587, %f585;
	ld.global.f32 	%f589, [%rd234+12];
	ld.global.f32 	%f590, [%rd235+12];
	fma.rn.f32 	%f591, %f589, %f590, %f588;
	ld.global.f32 	%f592, [%rd234+16];
	ld.global.f32 	%f593, [%rd235+16];
	fma.rn.f32 	%f594, %f592, %f593, %f591;
	ld.global.f32 	%f595, [%rd234+20];
	ld.global.f32 	%f596, [%rd235+20];
	fma.rn.f32 	%f597, %f595, %f596, %f594;
	ld.global.f32 	%f598, [%rd234+24];
	ld.global.f32 	%f599, [%rd235+24];
	fma.rn.f32 	%f600, %f598, %f599, %f597;
	ld.global.f32 	%f601, [%rd234+28];
	ld.global.f32 	%f602, [%rd235+28];
	fma.rn.f32 	%f603, %f601, %f602, %f600;
	ld.global.f32 	%f604, [%rd234+32];
	ld.global.f32 	%f605, [%rd235+32];
	fma.rn.f32 	%f606, %f604, %f605, %f603;
	ld.global.f32 	%f607, [%rd234+36];
	ld.global.f32 	%f608, [%rd235+36];
	fma.rn.f32 	%f609, %f607, %f608, %f606;
	ld.global.f32 	%f610, [%rd234+40];
	ld.global.f32 	%f611, [%rd235+40];
	fma.rn.f32 	%f612, %f610, %f611, %f609;
	ld.global.f32 	%f613, [%rd234+44];
	ld.global.f32 	%f614, [%rd235+44];
	fma.rn.f32 	%f615, %f613, %f614, %f612;
	ld.global.f32 	%f616, [%rd234+48];
	ld.global.f32 	%f617, [%rd235+48];
	fma.rn.f32 	%f618, %f616, %f617, %f615;
	ld.global.f32 	%f619, [%rd234+52];
	ld.global.f32 	%f620, [%rd235+52];
	fma.rn.f32 	%f621, %f619, %f620, %f618;
	ld.global.f32 	%f622, [%rd234+56];
	ld.global.f32 	%f623, [%rd235+56];
	fma.rn.f32 	%f624, %f622, %f623, %f621;
	ld.global.f32 	%f625, [%rd234+60];
	ld.global.f32 	%f626, [%rd235+60];
	fma.rn.f32 	%f857, %f625, %f626, %f624;
	add.s32 	%r267, %r267, 16;
	setp.ne.s32 	%p72, %r267, %r269;
	@%p72 bra 	$L__BB10_106;
$L__BB10_107:
	setp.eq.s32 	%p73, %r104, 0;
	@%p73 bra 	$L__BB10_117;
	and.b32  	%r109, %r101, 7;
	setp.lt.u32 	%p74, %r104, 8;
	@%p74 bra 	$L__BB10_110;
	add.s32 	%r207, %r269, %r103;
	mul.wide.u32 	%rd236, %r207, 4;
	add.s64 	%rd237, %rd4, %rd236;
	ld.global.f32 	%f628, [%rd237];
	add.s64 	%rd238, %rd30, %rd236;
	ld.global.f32 	%f629, [%rd238];
	fma.rn.f32 	%f630, %f628, %f629, %f857;
	cvt.u64.u32 	%rd239, %r103;
	cvt.u64.u32 	%rd240, %r269;
	add.s64 	%rd241, %rd240, %rd239;
	shl.b64 	%rd242, %rd241, 2;
	add.s64 	%rd243, %rd4, %rd242;
	ld.global.f32 	%f631, [%rd243+4];
	add.s64 	%rd244, %rd30, %rd242;
	ld.global.f32 	%f632, [%rd244+4];
	fma.rn.f32 	%f633, %f631, %f632, %f630;
	ld.global.f32 	%f634, [%rd243+8];
	ld.global.f32 	%f635, [%rd244+8];
	fma.rn.f32 	%f636, %f634, %f635, %f633;
	ld.global.f32 	%f637, [%rd243+12];
	ld.global.f32 	%f638, [%rd244+12];
	fma.rn.f32 	%f639, %f637, %f638, %f636;
	ld.global.f32 	%f640, [%rd243+16];
	ld.global.f32 	%f641, [%rd244+16];
	fma.rn.f32 	%f642, %f640, %f641, %f639;
	ld.global.f32 	%f643, [%rd243+20];
	ld.global.f32 	%f644, [%rd244+20];
	fma.rn.f32 	%f645, %f643, %f644, %f642;
	ld.global.f32 	%f646, [%rd243+24];
	ld.global.f32 	%f647, [%rd244+24];
	fma.rn.f32 	%f648, %f646, %f647, %f645;
	ld.global.f32 	%f649, [%rd243+28];
	ld.global.f32 	%f650, [%rd244+28];
	fma.rn.f32 	%f857, %f649, %f650, %f648;
	add.s32 	%r269, %r269, 8;
$L__BB10_110:
	setp.eq.s32 	%p75, %r109, 0;
	@%p75 bra 	$L__BB10_117;
	and.b32  	%r112, %r101, 3;
	setp.lt.u32 	%p76, %r109, 4;
	@%p76 bra 	$L__BB10_113;
	add.s32 	%r208, %r269, %r103;
	mul.wide.u32 	%rd245, %r208, 4;
	add.s64 	%rd246, %rd4, %rd245;
	ld.global.f32 	%f652, [%rd246];
	add.s64 	%rd247, %rd30, %rd245;
	ld.global.f32 	%f653, [%rd247];
	fma.rn.f32 	%f654, %f652, %f653, %f857;
	cvt.u64.u32 	%rd248, %r103;
	cvt.u64.u32 	%rd249, %r269;
	add.s64 	%rd250, %rd249, %rd248;
	shl.b64 	%rd251, %rd250, 2;
	add.s64 	%rd252, %rd4, %rd251;
	ld.global.f32 	%f655, [%rd252+4];
	add.s64 	%rd253, %rd30, %rd251;
	ld.global.f32 	%f656, [%rd253+4];
	fma.rn.f32 	%f657, %f655, %f656, %f654;
	ld.global.f32 	%f658, [%rd252+8];
	ld.global.f32 	%f659, [%rd253+8];
	fma.rn.f32 	%f660, %f658, %f659, %f657;
	ld.global.f32 	%f661, [%rd252+12];
	ld.global.f32 	%f662, [%rd253+12];
	fma.rn.f32 	%f857, %f661, %f662, %f660;
	add.s32 	%r269, %r269, 4;
$L__BB10_113:
	setp.eq.s32 	%p77, %r112, 0;
	@%p77 bra 	$L__BB10_117;
	add.s32 	%r209, %r269, %r103;
	mul.wide.u32 	%rd254, %r209, 4;
	add.s64 	%rd255, %rd4, %rd254;
	ld.global.f32 	%f663, [%rd255];
	add.s64 	%rd256, %rd30, %rd254;
	ld.global.f32 	%f664, [%rd256];
	fma.rn.f32 	%f857, %f663, %f664, %f857;
	setp.eq.s32 	%p78, %r112, 1;
	@%p78 bra 	$L__BB10_117;
	cvt.u64.u32 	%rd257, %r103;
	cvt.u64.u32 	%rd258, %r269;
	add.s64 	%rd259, %rd258, %rd257;
	shl.b64 	%rd260, %rd259, 2;
	add.s64 	%rd31, %rd4, %rd260;
	ld.global.f32 	%f665, [%rd31+4];
	add.s64 	%rd32, %rd30, %rd260;
	ld.global.f32 	%f666, [%rd32+4];
	fma.rn.f32 	%f857, %f665, %f666, %f857;
	setp.eq.s32 	%p79, %r112, 2;
	@%p79 bra 	$L__BB10_117;
	ld.global.f32 	%f667, [%rd31+8];
	ld.global.f32 	%f668, [%rd32+8];
	fma.rn.f32 	%f857, %f667, %f668, %f857;
$L__BB10_117:
	setp.lt.s32 	%p80, %r234, 0;
	st.global.f32 	[%rd5+4], %f857;
	mov.f32 	%f865, 0f00000000;
	@%p80 bra 	$L__BB10_131;
	and.b32  	%r115, %r101, 15;
	setp.lt.u32 	%p81, %r234, 15;
	mov.f32 	%f865, 0f00000000;
	mov.b32 	%r273, 0;
	@%p81 bra 	$L__BB10_121;
	and.b32  	%r273, %r101, -16;
	mov.f32 	%f865, 0f00000000;
	mov.b32 	%r271, 0;
$L__BB10_120:
	.pragma "nounroll";
	add.s32 	%r212, %r271, %r103;
	mul.wide.u32 	%rd261, %r212, 4;
	add.s64 	%rd262, %rd3, %rd261;
	ld.global.f32 	%f673, [%rd262];
	add.s64 	%rd263, %rd30, %rd261;
	ld.global.f32 	%f674, [%rd263];
	fma.rn.f32 	%f675, %f673, %f674, %f865;
	ld.global.f32 	%f676, [%rd262+4];
	ld.global.f32 	%f677, [%rd263+4];
	fma.rn.f32 	%f678, %f676, %f677, %f675;
	ld.global.f32 	%f679, [%rd262+8];
	ld.global.f32 	%f680, [%rd263+8];
	fma.rn.f32 	%f681, %f679, %f680, %f678;
	ld.global.f32 	%f682, [%rd262+12];
	ld.global.f32 	%f683, [%rd263+12];
	fma.rn.f32 	%f684, %f682, %f683, %f681;
	ld.global.f32 	%f685, [%rd262+16];
	ld.global.f32 	%f686, [%rd263+16];
	fma.rn.f32 	%f687, %f685, %f686, %f684;
	ld.global.f32 	%f688, [%rd262+20];
	ld.global.f32 	%f689, [%rd263+20];
	fma.rn.f32 	%f690, %f688, %f689, %f687;
	ld.global.f32 	%f691, [%rd262+24];
	ld.global.f32 	%f692, [%rd263+24];
	fma.rn.f32 	%f693, %f691, %f692, %f690;
	ld.global.f32 	%f694, [%rd262+28];
	ld.global.f32 	%f695, [%rd263+28];
	fma.rn.f32 	%f696, %f694, %f695, %f693;
	ld.global.f32 	%f697, [%rd262+32];
	ld.global.f32 	%f698, [%rd263+32];
	fma.rn.f32 	%f699, %f697, %f698, %f696;
	ld.global.f32 	%f700, [%rd262+36];
	ld.global.f32 	%f701, [%rd263+36];
	fma.rn.f32 	%f702, %f700, %f701, %f699;
	ld.global.f32 	%f703, [%rd262+40];
	ld.global.f32 	%f704, [%rd263+40];
	fma.rn.f32 	%f705, %f703, %f704, %f702;
	ld.global.f32 	%f706, [%rd262+44];
	ld.global.f32 	%f707, [%rd263+44];
	fma.rn.f32 	%f708, %f706, %f707, %f705;
	ld.global.f32 	%f709, [%rd262+48];
	ld.global.f32 	%f710, [%rd263+48];
	fma.rn.f32 	%f711, %f709, %f710, %f708;
	ld.global.f32 	%f712, [%rd262+52];
	ld.global.f32 	%f713, [%rd263+52];
	fma.rn.f32 	%f714, %f712, %f713, %f711;
	ld.global.f32 	%f715, [%rd262+56];
	ld.global.f32 	%f716, [%rd263+56];
	fma.rn.f32 	%f717, %f715, %f716, %f714;
	ld.global.f32 	%f718, [%rd262+60];
	ld.global.f32 	%f719, [%rd263+60];
	fma.rn.f32 	%f865, %f718, %f719, %f717;
	add.s32 	%r271, %r271, 16;
	setp.ne.s32 	%p82, %r271, %r273;
	@%p82 bra 	$L__BB10_120;
$L__BB10_121:
	setp.eq.s32 	%p83, %r115, 0;
	@%p83 bra 	$L__BB10_131;
	and.b32  	%r120, %r101, 7;
	setp.lt.u32 	%p84, %r115, 8;
	@%p84 bra 	$L__BB10_124;
	add.s32 	%r213, %r273, %r103;
	mul.wide.u32 	%rd264, %r213, 4;
	add.s64 	%rd265, %rd3, %rd264;
	ld.global.f32 	%f721, [%rd265];
	add.s64 	%rd266, %rd30, %rd264;
	ld.global.f32 	%f722, [%rd266];
	fma.rn.f32 	%f723, %f721, %f722, %f865;
	cvt.u64.u32 	%rd267, %r103;
	cvt.u64.u32 	%rd268, %r273;
	add.s64 	%rd269, %rd268, %rd267;
	shl.b64 	%rd270, %rd269, 2;
	add.s64 	%rd271, %rd3, %rd270;
	ld.global.f32 	%f724, [%rd271+4];
	add.s64 	%rd272, %rd30, %rd270;
	ld.global.f32 	%f725, [%rd272+4];
	fma.rn.f32 	%f726, %f724, %f725, %f723;
	ld.global.f32 	%f727, [%rd271+8];
	ld.global.f32 	%f728, [%rd272+8];
	fma.rn.f32 	%f729, %f727, %f728, %f726;
	ld.global.f32 	%f730, [%rd271+12];
	ld.global.f32 	%f731, [%rd272+12];
	fma.rn.f32 	%f732, %f730, %f731, %f729;
	ld.global.f32 	%f733, [%rd271+16];
	ld.global.f32 	%f734, [%rd272+16];
	fma.rn.f32 	%f735, %f733, %f734, %f732;
	ld.global.f32 	%f736, [%rd271+20];
	ld.global.f32 	%f737, [%rd272+20];
	fma.rn.f32 	%f738, %f736, %f737, %f735;
	ld.global.f32 	%f739, [%rd271+24];
	ld.global.f32 	%f740, [%rd272+24];
	fma.rn.f32 	%f741, %f739, %f740, %f738;
	ld.global.f32 	%f742, [%rd271+28];
	ld.global.f32 	%f743, [%rd272+28];
	fma.rn.f32 	%f865, %f742, %f743, %f741;
	add.s32 	%r273, %r273, 8;
$L__BB10_124:
	setp.eq.s32 	%p85, %r120, 0;
	@%p85 bra 	$L__BB10_131;
	and.b32  	%r123, %r101, 3;
	setp.lt.u32 	%p86, %r120, 4;
	@%p86 bra 	$L__BB10_127;
	add.s32 	%r214, %r273, %r103;
	mul.wide.u32 	%rd273, %r214, 4;
	add.s64 	%rd274, %rd3, %rd273;
	ld.global.f32 	%f745, [%rd274];
	add.s64 	%rd275, %rd30, %rd273;
	ld.global.f32 	%f746, [%rd275];
	fma.rn.f32 	%f747, %f745, %f746, %f865;
	cvt.u64.u32 	%rd276, %r103;
	cvt.u64.u32 	%rd277, %r273;
	add.s64 	%rd278, %rd277, %rd276;
	shl.b64 	%rd279, %rd278, 2;
	add.s64 	%rd280, %rd3, %rd279;
	ld.global.f32 	%f748, [%rd280+4];
	add.s64 	%rd281, %rd30, %rd279;
	ld.global.f32 	%f749, [%rd281+4];
	fma.rn.f32 	%f750, %f748, %f749, %f747;
	ld.global.f32 	%f751, [%rd280+8];
	ld.global.f32 	%f752, [%rd281+8];
	fma.rn.f32 	%f753, %f751, %f752, %f750;
	ld.global.f32 	%f754, [%rd280+12];
	ld.global.f32 	%f755, [%rd281+12];
	fma.rn.f32 	%f865, %f754, %f755, %f753;
	add.s32 	%r273, %r273, 4;
$L__BB10_127:
	setp.eq.s32 	%p87, %r123, 0;
	@%p87 bra 	$L__BB10_131;
	add.s32 	%r215, %r273, %r103;
	mul.wide.u32 	%rd282, %r215, 4;
	add.s64 	%rd283, %rd3, %rd282;
	ld.global.f32 	%f756, [%rd283];
	add.s64 	%rd284, %rd30, %rd282;
	ld.global.f32 	%f757, [%rd284];
	fma.rn.f32 	%f865, %f756, %f757, %f865;
	setp.eq.s32 	%p88, %r123, 1;
	@%p88 bra 	$L__BB10_131;
	cvt.u64.u32 	%rd285, %r103;
	cvt.u64.u32 	%rd286, %r273;
	add.s64 	%rd287, %rd286, %rd285;
	shl.b64 	%rd288, %rd287, 2;
	add.s64 	%rd33, %rd3, %rd288;
	ld.global.f32 	%f758, [%rd33+4];
	add.s64 	%rd34, %rd30, %rd288;
	ld.global.f32 	%f759, [%rd34+4];
	fma.rn.f32 	%f865, %f758, %f759, %f865;
	setp.eq.s32 	%p89, %r123, 2;
	@%p89 bra 	$L__BB10_131;
	ld.global.f32 	%f760, [%rd33+8];
	ld.global.f32 	%f761, [%rd34+8];
	fma.rn.f32 	%f865, %f760, %f761, %f865;
$L__BB10_131:
	st.global.f32 	[%rd5+8], %f865;
	setp.leu.f32 	%p90, %f857, 0f00000000;
	@%p90 bra 	$L__BB10_133;
	ld.global.f32 	%f762, [%rd5+12];
	st.global.f32 	[%rd5+4], %f762;
$L__BB10_133:
	setp.geu.f32 	%p91, %f865, 0f00000000;
	@%p91 bra 	$L__BB10_135;
	ld.global.f32 	%f763, [%rd5+16];
	st.global.f32 	[%rd5+8], %f763;
$L__BB10_135:
	setp.lt.s32 	%p92, %r234, 0;
	add.s32 	%r216, %r101, %r234;
	mul.lo.s32 	%r126, %r102, %r216;
	@%p92 bra 	$L__BB10_151;
	ld.global.u64 	%rd289, [%rd5+32];
	and.b32  	%r127, %r101, 3;
	and.b32  	%r128, %r101, -4;
	mul.hi.s32 	%r218, %r126, 715827883;
	shr.u32 	%r219, %r218, 31;
	add.s32 	%r129, %r218, %r219;
	cvta.to.global.u64 	%rd35, %rd289;
	mov.b32 	%r275, 0;
$L__BB10_137:
	mov.u32 	%r130, %r275;
	setp.lt.u32 	%p93, %r234, 3;
	add.s32 	%r221, %r130, %r103;
	mul.wide.u32 	%rd290, %r221, 4;
	add.s64 	%rd36, %rd35, %rd290;
	mov.b32 	%r277, 0;
	st.global.u32 	[%rd36], %r277;
	mad.lo.s32 	%r131, %r130, %r101, %r129;
	mov.f32 	%f867, 0f00000000;
	@%p93 bra 	$L__BB10_140;
	mov.b32 	%r276, 0;
	mov.f32 	%f867, 0f00000000;
$L__BB10_139:
	add.s32 	%r223, %r131, %r276;
	mul.wide.s32 	%rd291, %r223, 4;
	add.s64 	%rd292, %rd2, %rd291;
	ld.global.f32 	%f766, [%rd292];
	add.s32 	%r224, %r276, %r103;
	mul.wide.u32 	%rd293, %r224, 4;
	add.s64 	%rd294, %rd30, %rd293;
	ld.global.f32 	%f767, [%rd294];
	mul.f32 	%f768, %f766, %f767;
	fma.rn.f32 	%f769, %f767, %f768, %f867;
	st.global.f32 	[%rd36], %f769;
	ld.global.f32 	%f770, [%rd292+4];
	ld.global.f32 	%f771, [%rd294+4];
	mul.f32 	%f772, %f770, %f771;
	fma.rn.f32 	%f773, %f771, %f772, %f769;
	st.global.f32 	[%rd36], %f773;
	ld.global.f32 	%f774, [%rd292+8];
	ld.global.f32 	%f775, [%rd294+8];
	mul.f32 	%f776, %f774, %f775;
	fma.rn.f32 	%f777, %f775, %f776, %f773;
	st.global.f32 	[%rd36], %f777;
	ld.global.f32 	%f778, [%rd292+12];
	ld.global.f32 	%f779, [%rd294+12];
	mul.f32 	%f780, %f778, %f779;
	fma.rn.f32 	%f867, %f779, %f780, %f777;
	st.global.f32 	[%rd36], %f867;
	add.s32 	%r276, %r276, 4;
	setp.ne.s32 	%p94, %r276, %r128;
	mov.u32 	%r277, %r128;
	@%p94 bra 	$L__BB10_139;
$L__BB10_140:
	setp.eq.s32 	%p95, %r127, 0;
	@%p95 bra 	$L__BB10_144;
	setp.eq.s32 	%p96, %r127, 1;
	add.s32 	%r225, %r131, %r277;
	mul.wide.s32 	%rd295, %r225, 4;
	add.s64 	%rd37, %rd2, %rd295;
	ld.global.f32 	%f781, [%rd37];
	add.s32 	%r226, %r277, %r103;
	mul.wide.u32 	%rd296, %r226, 4;
	add.s64 	%rd297, %rd30, %rd296;
	ld.global.f32 	%f782, [%rd297];
	mul.f32 	%f783, %f781, %f782;
	fma.rn.f32 	%f100, %f782, %f783, %f867;
	st.global.f32 	[%rd36], %f100;
	@%p96 bra 	$L__BB10_144;
	setp.eq.s32 	%p97, %r127, 2;
	ld.global.f32 	%f784, [%rd37+4];
	cvt.u64.u32 	%rd298, %r103;
	cvt.u64.u32 	%rd299, %r277;
	add.s64 	%rd300, %rd299, %rd298;
	shl.b64 	%rd301, %rd300, 2;
	add.s64 	%rd38, %rd30, %rd301;
	ld.global.f32 	%f785, [%rd38+4];
	mul.f32 	%f786, %f784, %f785;
	fma.rn.f32 	%f101, %f785, %f786, %f100;
	st.global.f32 	[%rd36], %f101;
	@%p97 bra 	$L__BB10_144;
	ld.global.f32 	%f787, [%rd37+8];
	ld.global.f32 	%f788, [%rd38+8];
	mul.f32 	%f789, %f787, %f788;
	fma.rn.f32 	%f790, %f788, %f789, %f101;
	st.global.f32 	[%rd36], %f790;
$L__BB10_144:
	add.s32 	%r275, %r130, 1;
	setp.ne.s32 	%p98, %r130, %r234;
	@%p98 bra 	$L__BB10_137;
	ld.global.u32 	%r227, [%rd5];
	setp.lt.s32 	%p99, %r227, 0;
	@%p99 bra 	$L__BB10_151;
	mov.b32 	%r278, 0;
$L__BB10_147:
	ld.global.f32 	%f791, [%rd5+4];
	mul.f32 	%f792, %f791, %f791;
	add.s32 	%r229, %r278, %r103;
	mul.wide.s32 	%rd302, %r229, 4;
	add.s64 	%rd303, %rd4, %rd302;
	ld.global.f32 	%f793, [%rd303];
	mul.f32 	%f794, %f792, %f793;
	ld.global.f32 	%f795, [%rd5+8];
	mul.f32 	%f796, %f795, %f795;
	add.s64 	%rd304, %rd3, %rd302;
	ld.global.f32 	%f797, [%rd304];
	mul.f32 	%f798, %f796, %f797;
	sub.f32 	%f799, %f794, %f798;
	add.s64 	%rd305, %rd1, %rd302;
	ld.global.f32 	%f800, [%rd305];
	add.f32 	%f801, %f800, %f800;
	div.rn.f32 	%f802, %f799, %f801;
	ld.global.u64 	%rd306, [%rd5+32];
	cvta.to.global.u64 	%rd307, %rd306;
	mul.wide.u32 	%rd308, %r278, 4;
	add.s64 	%rd309, %rd307, %rd308;
	ld.global.f32 	%f803, [%rd309];
	add.f32 	%f804, %f803, %f802;
	st.global.f32 	[%rd309], %f804;
	add.s32 	%r137, %r278, 1;
	ld.global.u32 	%r138, [%rd5];
	setp.lt.s32 	%p100, %r278, %r138;
	mov.u32 	%r278, %r137;
	@%p100 bra 	$L__BB10_147;
	setp.lt.s32 	%p101, %r138, 0;
	@%p101 bra 	$L__BB10_151;
	mov.b32 	%r279, 0;
$L__BB10_150:
	ld.global.u64 	%rd310, [%rd5+40];
	cvta.to.global.u64 	%rd311, %rd310;
	mul.wide.u32 	%rd312, %r279, 4;
	add.s64 	%rd313, %rd311, %rd312;
	ld.global.f32 	%f805, [%rd313];
	mul.f32 	%f806, %f805, 0fC3190000;
	ld.global.u64 	%rd314, [%rd5+32];
	cvta.to.global.u64 	%rd315, %rd314;
	add.s64 	%rd316, %rd315, %rd312;
	ld.global.f32 	%f807, [%rd316];
	fma.rn.f32 	%f808, %f806, 0f3C000000, %f807;
	st.global.f32 	[%rd313], %f808;
	ld.global.u64 	%rd317, [%rd5+40];
	cvta.to.global.u64 	%rd318, %rd317;
	add.s64 	%rd319, %rd318, %rd312;
	ld.global.f32 	%f809, [%rd319];
	mul.f32 	%f810, %f2, %f809;
	div.rn.f32 	%f811, %f810, 0f41700000;
	ld.global.u64 	%rd320, [%rd5+24];
	cvta.to.global.u64 	%rd321, %rd320;
	add.s64 	%rd322, %rd321, %rd312;
	ld.global.f32 	%f812, [%rd322];
	add.f32 	%f813, %f812, %f811;
	st.global.f32 	[%rd322], %f813;
	add.s32 	%r140, %r279, 1;
	ld.global.u32 	%r231, [%rd5];
	setp.lt.s32 	%p102, %r279, %r231;
	mov.u32 	%r279, %r140;
	@%p102 bra 	$L__BB10_150;
$L__BB10_151:
	add.s32 	%r232, %r232, %r3;
	setp.lt.s32 	%p103, %r232, %r142;
	@%p103 bra 	$L__BB10_2;
$L__BB10_152:
	ret;

}


// ===== COMPILED SASS (sm_100) =====

	.target	sm_100

	.elftype	@"ET_EXEC"


//--------------------- .note.nv.tkinfo           --------------------------
	.section	.note.nv.tkinfo,"",@"SHT_NOTE"
	.sectionflags	@"SHF_NOTE_NV_TKINFO"
	.tkinfo
        /*0018*/ 	.word	0x00000002
        /*0030*/ 	.string	""
        /*0030*/ 	.string	"ptxas"
        /*0030*/ 	.string	"Cuda compilation tools, release 13.0, V13.0.88"
        /*0030*/ 	.string	"Build cuda_13.0.r13.0/compiler.36424714_0"
        /*0030*/ 	.string	"-arch sm_100 -m 64 "



//--------------------- .note.nv.cuinfo           --------------------------
	.section	.note.nv.cuinfo,"",@"SHT_NOTE"
	.sectionflags	@"SHF_NOTE_NV_CUINFO"
        /*0018*/ 	.short	0x0002
        /*001a*/ 	.short	0x0064
        /*001c*/ 	.short	0x0082
	.zero		2


//--------------------- .nv.info                  --------------------------
	.section	.nv.info,"",@"SHT_CUDA_INFO"
	.align	4


	//----- nvinfo : EIATTR_REGCOUNT
	.align		4
        /*0000*/ 	.byte	0x04, 0x2f
        /*0002*/ 	.short	(.L_2 - .L_1)
	.align		4
.L_1:
        /*0004*/ 	.word	index@(_Z14build_elementsiiP9Element_t)
        /*0008*/ 	.word	0x0000001b


	//----- nvinfo : EIATTR_FRAME_SIZE
	.align		4
.L_2:
        /*000c*/ 	.byte	0x04, 0x11
        /*000e*/ 	.short	(.L_4 - .L_3)
	.align		4
.L_3:
        /*0010*/ 	.word	index@(_Z14build_elementsiiP9Element_t)
        /*0014*/ 	.word	0x00000000


	//----- nvinfo : EIATTR_REGCOUNT
	.align		4
.L_4:
        /*0018*/ 	.byte	0x04, 0x2f
        /*001a*/ 	.short	(.L_6 - .L_5)
	.align		4
.L_5:
        /*001c*/ 	.word	index@(_Z18initial_conditionsiP9Element_tPKf)
        /*0020*/ 	.word	0x0000001a


	//----- nvinfo : EIATTR_FRAME_SIZE
	.align		4
.L_6:
        /*0024*/ 	.byte	0x04, 0x11
        /*0026*/ 	.short	(.L_8 - .L_7)
	.align		4
.L_7:
        /*0028*/ 	.word	index@(_Z18initial_conditionsiP9Element_tPKf)
        /*002c*/ 	.word	0x00000000


	//----- nvinfo : EIATTR_REGCOUNT
	.align		4
.L_8:
        /*0030*/ 	.byte	0x04, 0x2f
        /*0032*/ 	.short	(.L_10 - .L_9)
	.align		4
.L_9:
        /*0034*/ 	.word	index@(_Z12get_solutioniPK9Element_tPfS2_)
        /*0038*/ 	.word	0x00000012


	//----- nvinfo : EIATTR_FRAME_SIZE
	.align		4
.L_10:
        /*003c*/ 	.byte	0x04, 0x11
        /*003e*/ 	.short	(.L_12 - .L_11)
	.align		4
.L_11:
        /*0040*/ 	.word	index@(_Z12get_solutioniPK9Element_tPfS2_)
        /*0044*/ 	.word	0x00000000


	//----- nvinfo : EIATTR_REGCOUNT
	.align		4
.L_12:
        /*0048*/ 	.byte	0x04, 0x2f
        /*004a*/ 	.short	(.L_14 - .L_13)
	.align		4
.L_13:
        /*004c*/ 	.word	index@(_Z33chebyshev_gauss_nodes_and_weightsiPfS_)
        /*0050*/ 	.word	0x00000014


	//----- nvinfo : EIATTR_FRAME_SIZE
	.align		4
.L_14:
        /*0054*/ 	.byte	0x04, 0x11
        /*0056*/ 	.short	(.L_16 - .L_15)
	.align		4
.L_15:
        /*0058*/ 	.word	index@($__internal_6_$__cuda_sm3x_div_rn_noftz_f32_slowpath)
        /*005c*/ 	.word	0x00000020


	//----- nvinfo : EIATTR_FRAME_SIZE
	.align		4
.L_16:
        /*0060*/ 	.byte	0x04, 0x11
        /*0062*/ 	.short	(.L_18 - .L_17)
	.align		4
.L_17:
        /*0064*/ 	.word	index@(_Z33chebyshev_gauss_nodes_and_weightsiPfS_)
        /*0068*/ 	.word	0x00000020


	//----- nvinfo : EIATTR_REGCOUNT
	.align		4
.L_18:
        /*006c*/ 	.byte	0x04, 0x2f
        /*006e*/ 	.short	(.L_20 - .L_19)
	.align		4
.L_19:
        /*0070*/ 	.word	index@(_Z29calculate_barycentric_weightsiPKfPf)
        /*0074*/ 	.word	0x00000020


	//----- nvinfo : EIATTR_FRAME_SIZE
	.align		4
.L_20:
        /*0078*/ 	.byte	0x04, 0x11
        /*007a*/ 	.short	(.L_22 - .L_21)
	.align		4
.L_21:
        /*007c*/ 	.word	index@($__internal_5_$__cuda_sm20_rcp_rn_f32_slowpath)
        /*0080*/ 	.word	0x00000000


	//----- nvinfo : EIATTR_FRAME_SIZE
	.align		4
.L_22:
        /*0084*/ 	.byte	0x04, 0x11
        /*0086*/ 	.short	(.L_24 - .L_23)
	.align		4
.L_23:
        /*0088*/ 	.word	index@(_Z29calculate_barycentric_weightsiPKfPf)
        /*008c*/ 	.word	0x00000000


	//----- nvinfo : EIATTR_REGCOUNT
	.align		4
.L_24:
        /*0090*/ 	.byte	0x04, 0x2f
        /*0092*/ 	.short	(.L_26 - .L_25)
	.align		4
.L_25:
        /*0094*/ 	.word	index@(_Z32lagrange_integrating_polynomialsfiPKfS0_Pf)
        /*0098*/ 	.word	0x0000001e


	//----- nvinfo : EIATTR_FRAME_SIZE
	.align		4
.L_26:
        /*009c*/ 	.byte	0x04, 0x11
        /*009e*/ 	.short	(.L_28 - .L_27)
	.align		4
.L_27:
        /*00a0*/ 	.word	index@($__internal_4_$__cuda_sm3x_div_rn_noftz_f32_slowpath)
        /*00a4*/ 	.word	0x00000000


	//----- nvinfo : EIATTR_FRAME_SIZE
	.align		4
.L_28:
        /*00a8*/ 	.byte	0x04, 0x11
        /*00aa*/ 	.short	(.L_30 - .L_29)
	.align		4
.L_29:
        /*00ac*/ 	.word	index@(_Z32lagrange_integrating_polynomialsfiPKfS0_Pf)
        /*00b0*/ 	.word	0x00000000


	//----- nvinfo : EIATTR_REGCOUNT
	.align		4
.L_30:
        /*00b4*/ 	.byte	0x04, 0x2f
        /*00b6*/ 	.short	(.L_32 - .L_31)
	.align		4
.L_31:
        /*00b8*/ 	.word	index@(_Z42normalize_lagrange_integrating_polynomialsiPf)
        /*00bc*/ 	.word	0x0000001f


	//----- nvinfo : EIATTR_FRAME_SIZE
	.align		4
.L_32:
        /*00c0*/ 	.byte	0x04, 0x11
        /*00c2*/ 	.short	(.L_34 - .L_33)
	.align		4
.L_33:
        /*00c4*/ 	.word	index@($__internal_3_$__cuda_sm3x_div_rn_noftz_f32_slowpath)
        /*00c8*/ 	.word	0x00000000


	//----- nvinfo : EIATTR_FRAME_SIZE
	.align		4
.L_34:
        /*00cc*/ 	.byte	0x04, 0x11
        /*00ce*/ 	.short	(.L_36 - .L_35)
	.align		4
.L_35:
        /*00d0*/ 	.word	index@(_Z42normalize_lagrange_integrating_polynomialsiPf)
        /*00d4*/ 	.word	0x00000000


	//----- nvinfo : EIATTR_REGCOUNT
	.align		4
.L_36:
        /*00d8*/ 	.byte	0x04, 0x2f
        /*00da*/ 	.short	(.L_38 - .L_37)
	.align		4
.L_37:
        /*00dc*/ 	.word	index@(_Z30polynomial_derivative_matricesiPKfS0_Pf)
        /*00e0*/ 	.word	0x00000021


	//----- nvinfo : EIATTR_FRAME_SIZE
	.align		4
.L_38:
        /*00e4*/ 	.byte	0x04, 0x11
        /*00e6*/ 	.short	(.L_40 - .L_39)
	.align		4
.L_39:
        /*00e8*/ 	.word	index@($__internal_2_$__cuda_sm3x_div_rn_noftz_f32_slowpath)
        /*00ec*/ 	.word	0x00000000


	//----- nvinfo : EIATTR_FRAME_SIZE
	.align		4
.L_40:
        /*00f0*/ 	.byte	0x04, 0x11
        /*00f2*/ 	.short	(.L_42 - .L_41)
	.align		4
.L_41:
        /*00f4*/ 	.word	index@(_Z30polynomial_derivative_matricesiPKfS0_Pf)
        /*00f8*/ 	.word	0x00000000


	//----- nvinfo : EIATTR_REGCOUNT
	.align		4
.L_42:
        /*00fc*/ 	.byte	0x04, 0x2f
        /*00fe*/ 	.short	(.L_44 - .L_43)
	.align		4
.L_43:
        /*0100*/ 	.word	index@(_Z39polynomial_derivative_matrices_diagonaliPf)
        /*0104*/ 	.word	0x00000018


	//----- nvinfo : EIATTR_FRAME_SIZE
	.align		4
.L_44:
        /*0108*/ 	.byte	0x04, 0x11
        /*010a*/ 	.short	(.L_46 - .L_45)
	.align		4
.L_45:
        /*010c*/ 	.word	index@(_Z39polynomial_derivative_matrices_diagonaliPf)
        /*0110*/ 	.word	0x00000000


	//----- nvinfo : EIATTR_REGCOUNT
	.align		4
.L_46:
        /*0114*/ 	.byte	0x04, 0x2f
        /*0116*/ 	.short	(.L_48 - .L_47)
	.align		4
.L_47:
        /*0118*/ 	.word	index@(_Z34polynomial_derivative_matrices_hatiPKfS0_Pf)
        /*011c*/ 	.word	0x00000022


	//----- nvinfo : EIATTR_FRAME_SIZE
	.align		4
.L_48:
        /*0120*/ 	.byte	0x04, 0x11
        /*0122*/ 	.short	(.L_50 - .L_49)
	.align		4
.L_49:
        /*0124*/ 	.word	index@($__internal_1_$__cuda_sm3x_div_rn_noftz_f32_slowpath)
        /*0128*/ 	.word	0x00000000


	//----- nvinfo : EIATTR_FRAME_SIZE
	.align		4
.L_50:
        /*012c*/ 	.byte	0x04, 0x11
        /*012e*/ 	.short	(.L_52 - .L_51)
	.align		4
.L_51:
        /*0130*/ 	.word	index@(_Z34polynomial_derivative_matrices_hatiPKfS0_Pf)
        /*0134*/ 	.word	0x00000000


	//----- nvinfo : EIATTR_REGCOUNT
	.align		4
.L_52:
        /*0138*/ 	.byte	0x04, 0x2f
        /*013a*/ 	.short	(.L_54 - .L_53)
	.align		4
.L_53:
        /*013c*/ 	.word	index@(_Z14gd_step_by_rk3iP9Element_tfPKfS2_S2_S2_)
        /*0140*/ 	.word	0x00000020


	//----- nvinfo : EIATTR_FRAME_SIZE
	.align		4
.L_54:
        /*0144*/ 	.byte	0x04, 0x11
        /*0146*/ 	.short	(.L_56 - .L_55)
	.align		4
.L_55:
        /*0148*/ 	.word	index@($__internal_0_$__cuda_sm3x_div_rn_noftz_f32_slowpath)
        /*014c*/ 	.word	0x00000000


	//----- nvinfo : EIATTR_FRAME_SIZE
	.align		4
.L_56:
        /*0150*/ 	.byte	0x04, 0x11
        /*0152*/ 	.short	(.L_58 - .L_57)
	.align		4
.L_57:
        /*0154*/ 	.word	index@(_Z14gd_step_by_rk3iP9Element_tfPKfS2_S2_S2_)
        /*0158*/ 	.word	0x00000000


	//----- nvinfo : EIATTR_MIN_STACK_SIZE
	.align		4
.L_58:
        /*015c*/ 	.byte	0x04, 0x12
        /*015e*/ 	.short	(.L_60 - .L_59)
	.align		4
.L_59:
        /*0160*/ 	.word	index@(_Z14gd_step_by_rk3iP9Element_tfPKfS2_S2_S2_)
        /*0164*/ 	.word	0x00000000


	//----- nvinfo : EIATTR_MIN_STACK_SIZE
	.align		4
.L_60:
        /*0168*/ 	.byte	0x04, 0x12
        /*016a*/ 	.short	(.L_62 - .L_61)
	.align		4
.L_61:
        /*016c*/ 	.word	index@(_Z34polynomial_derivative_matrices_hatiPKfS0_Pf)
        /*0170*/ 	.word	0x00000000


	//----- nvinfo : EIATTR_MIN_STACK_SIZE
	.align		4
.L_62:
        /*0174*/ 	.byte	0x04, 0x12
        /*0176*/ 	.short	(.L_64 - .L_63)
	.align		4
.L_63:
        /*0178*/ 	.word	index@(_Z39polynomial_derivative_matrices_diagonaliPf)
        /*017c*/ 	.word	0x00000000


	//----- nvinfo : EIATTR_MIN_STACK_SIZE
	.align		4
.L_64:
        /*0180*/ 	.byte	0x04, 0x12
        /*0182*/ 	.short	(.L_66 - .L_65)
	.align		4
.L_65:
        /*0184*/ 	.word	index@(_Z30polynomial_derivative_matricesiPKfS0_Pf)
        /*0188*/ 	.word	0x00000000


	//----- nvinfo : EIATTR_MIN_STACK_SIZE
	.align		4
.L_66:
        /*018c*/ 	.byte	0x04, 0x12
        /*018e*/ 	.short	(.L_68 - .L_67)
	.align		4
.L_67:
        /*0190*/ 	.word	index@(_Z42normalize_lagrange_integrating_polynomialsiPf)
        /*0194*/ 	.word	0x00000000


	//----- nvinfo : EIATTR_MIN_STACK_SIZE
	.align		4
.L_68:
        /*0198*/ 	.byte	0x04, 0x12
        /*019a*/ 	.short	(.L_70 - .L_69)
	.align		4
.L_69:
        /*019c*/ 	.word	index@(_Z32lagrange_integrating_polynomialsfiPKfS0_Pf)
        /*01a0*/ 	.word	0x00000000


	//----- nvinfo : EIATTR_MIN_STACK_SIZE
	.align		4
.L_70:
        /*01a4*/ 	.byte	0x04, 0x12
        /*01a6*/ 	.short	(.L_72 - .L_71)
	.align		4
.L_71:
        /*01a8*/ 	.word	index@(_Z29calculate_barycentric_weightsiPKfPf)
        /*01ac*/ 	.word	0x00000000


	//----- nvinfo : EIATTR_MIN_STACK_SIZE
	.align		4
.L_72:
        /*01b0*/ 	.byte	0x04, 0x12
        /*01b2*/ 	.short	(.L_74 - .L_73)
	.align		4
.L_73:
        /*01b4*/ 	.word	index@(_Z33chebyshev_gauss_nodes_and_weightsiPfS_)
        /*01b8*/ 	.word	0x00000020


	//----- nvinfo : EIATTR_MIN_STACK_SIZE
	.align		4
.L_74:
        /*01bc*/ 	.byte	0x04, 0x12
        /*01be*/ 	.short	(.L_76 - .L_75)
	.align		4
.L_75:
        /*01c0*/ 	.word	index@(_Z12get_solutioniPK9Element_tPfS2_)
        /*01c4*/ 	.word	0x00000000


	//----- nvinfo : EIATTR_MIN_STACK_SIZE
	.align		4
.L_76:
        /*01c8*/ 	.byte	0x04, 0x12
        /*01ca*/ 	.short	(.L_78 - .L_77)
	.align		4
.L_77:
        /*01cc*/ 	.word	index@(_Z18initial_conditionsiP9Element_tPKf)
        /*01d0*/ 	.word	0x00000000


	//----- nvinfo : EIATTR_MIN_STACK_SIZE
	.align		4
.L_78:
        /*01d4*/ 	.byte	0x04, 0x12
        /*01d6*/ 	.short	(.L_80 - .L_79)
	.align		4
.L_79:
        /*01d8*/ 	.word	index@(_Z14build_elementsiiP9Element_t)
        /*01dc*/ 	.word	0x00000000
.L_80:


//--------------------- .nv.compat                --------------------------
	.section	.nv.compat,"",@"SHT_CUDA_COMPAT_INFO"
	.align	4
        /*0000*/ 	.byte	0x02, 0x09, 0x00, 0x00, 0x02, 0x02, 0x01, 0x00, 0x02, 0x05, 0x05, 0x00, 0x03, 0x07, 0x01, 0x01
        /*0010*/ 	.byte	0x02, 0x03, 0x00, 0x00, 0x02, 0x06, 0x01, 0x00, 0x04, 0x0b, 0x08, 0x00, 0x01, 0x00, 0x00, 0x00
        /*0020*/ 	.byte	0x00, 0x00, 0x00, 0x00


//--------------------- .nv.info._Z14gd_step_by_rk3iP9Element_tfPKfS2_S2_S2_ --------------------------
	.section	.nv.info._Z14gd_step_by_rk3iP9Element_tfPKfS2_S2_S2_,"",@"SHT_CUDA_INFO"
	.sectionflags	@""
	.align	4


	//----- nvinfo : EIATTR_CUDA_API_VERSION
	.align		4
        /*0000*/ 	.byte	0x04, 0x37
        /*0002*/ 	.short	(.L_82 - .L_81)
.L_81:
        /*0004*/ 	.word	0x00000082


	//----- nvinfo : EIATTR_KPARAM_INFO
	.align		4
.L_82:
        /*0008*/ 	.byte	0x04, 0x17
        /*000a*/ 	.short	(.L_84 - .L_83)
.L_83:
        /*000c*/ 	.word	0x00000000
        /*0010*/ 	.short	0x0006
        /*0012*/ 	.short	0x0030
        /*0014*/ 	.byte	0x00, 0xf5, 0x21, 0x00


	//----- nvinfo : EIATTR_KPARAM_INFO
	.align		4
.L_84:
        /*0018*/ 	.byte	0x04, 0x17
        /*001a*/ 	.short	(.L_86 - .L_85)
.L_85:
        /*001c*/ 	.word	0x00000000
        /*0020*/ 	.short	0x0005
        /*0022*/ 	.short	0x0028
        /*0024*/ 	.byte	0x00, 0xf5, 0x21, 0x00


	//----- nvinfo : EIATTR_KPARAM_INFO
	.align		4
.L_86:
        /*0028*/ 	.byte	0x04, 0x17
        /*002a*/ 	.short	(.L_88 - .L_87)
.L_87:
        /*002c*/ 	.word	0x00000000
        /*0030*/ 	.short	0x0004
        /*0032*/ 	.short	0x0020
        /*0034*/ 	.byte	0x00, 0xf5, 0x21, 0x00


	//----- nvinfo : EIATTR_KPARAM_INFO
	.align		4
.L_88:
        /*0038*/ 	.byte	0x04, 0x17
        /*003a*/ 	.short	(.L_90 - .L_89)
.L_89:
        /*003c*/ 	.word	0x00000000
        /*0040*/ 	.short	0x0003
        /*0042*/ 	.short	0x0018
        /*0044*/ 	.byte	0x00, 0xf5, 0x21, 0x00


	//----- nvinfo : EIATTR_KPARAM_INFO
	.align		4
.L_90:
        /*0048*/ 	.byte	0x04, 0x17
        /*004a*/ 	.short	(.L_92 - .L_91)
.L_91:
        /*004c*/ 	.word	0x00000000
        /*0050*/ 	.short	0x0002
        /*0052*/ 	.short	0x0010
        /*0054*/ 	.byte	0x00, 0xf0, 0x11, 0x00


	//----- nvinfo : EIATTR_KPARAM_INFO
	.align		4
.L_92:
        /*0058*/ 	.byte	0x04, 0x17
        /*005a*/ 	.short	(.L_94 - .L_93)
.L_93:
        /*005c*/ 	.word	0x00000000
        /*0060*/ 	.short	0x0001
        /*0062*/ 	.short	0x0008
        /*0064*/ 	.byte	0x00, 0xf5, 0x21, 0x00


	//----- nvinfo : EIATTR_KPARAM_INFO
	.align		4
.L_94:
        /*0068*/ 	.byte	0x04, 0x17
        /*006a*/ 	.short	(.L_96 - .L_95)
.L_95:
        /*006c*/ 	.word	0x00000000
        /*0070*/ 	.short	0x0000
        /*0072*/ 	.short	0x0000
        /*0074*/ 	.byte	0x00, 0xf0, 0x11, 0x00


	//----- nvinfo : EIATTR_SPARSE_MMA_MASK
	.align		4
.L_96:
        /*0078*/ 	.byte	0x03, 0x50
        /*007a*/ 	.short	0x0000


	//----- nvinfo : EIATTR_MAXREG_COUNT
	.align		4
        /*007c*/ 	.byte	0x03, 0x1b
        /*007e*/ 	.short	0x00ff


	//----- nvinfo : EIATTR_MERCURY_ISA_VERSION
	.align		4
        /*0080*/ 	.byte	0x03, 0x5f
        /*0082*/ 	.short	0x0101


	//----- nvinfo : EIATTR_VRC_CTA_INIT_COUNT
	.align		4
        /*0084*/ 	.byte	0x02, 0x4a
	.zero		1
	.zero		1


	//----- nvinfo : EIATTR_EXIT_INSTR_OFFSETS
	.align		4
        /*0088*/ 	.byte	0x04, 0x1c
        /*008a*/ 	.short	(.L_98 - .L_97)


	//   ....[0]....
.L_97:
        /*008c*/ 	.word	0x00000070


	//   ....[1]....
        /*0090*/ 	.word	0x000069b0


	//----- nvinfo : EIATTR_CRS_STACK_SIZE
	.align		4
.L_98:
        /*0094*/ 	.byte	0x04, 0x1e
        /*0096*/ 	.short	(.L_100 - .L_99)
.L_99:
        /*0098*/ 	.word	0x00000000


	//----- nvinfo : EIATTR_CBANK_PARAM_SIZE
	.align		4
.L_100:
        /*009c*/ 	.byte	0x03, 0x19
        /*009e*/ 	.short	0x0038


	//----- nvinfo : EIATTR_PARAM_CBANK
	.align		4
        /*00a0*/ 	.byte	0x04, 0x0a
        /*00a2*/ 	.short	(.L_102 - .L_101)
	.align		4
.L_101:
        /*00a4*/ 	.word	index@(.nv.constant0._Z14gd_step_by_rk3iP9Element_tfPKfS2_S2_S2_)
        /*00a8*/ 	.short	0x0380
        /*00aa*/ 	.short	0x0038


	//----- nvinfo : EIATTR_SW_WAR
	.align		4
.L_102:
        /*00ac*/ 	.byte	0x04, 0x36
        /*00ae*/ 	.short	(.L_104 - .L_103)
.L_103:
        /*00b0*/ 	.word	0x00000008
.L_104:


//--------------------- .nv.info._Z34polynomial_derivative_matrices_hatiPKfS0_Pf --------------------------
	.section	.nv.info._Z34polynomial_derivative_matrices_hatiPKfS0_Pf,"",@"SHT_CUDA_INFO"
	.sectionflags	@""
	.align	4


	//----- nvinfo : EIATTR_CUDA_API_VERSION
	.align		4
        /*0000*/ 	.byte	0x04, 0x37
        /*0002*/ 	.short	(.L_106 - .L_105)
.L_105:
        /*0004*/ 	.word	0x00000082


	//----- nvinfo : EIATTR_KPARAM_INFO
	.align		4
.L_106:
        /*0008*/ 	.byte	0x04, 0x17
        /*000a*/ 	.short	(.L_108 - .L_107)
.L_107:
        /*000c*/ 	.word	0x00000000
        /*0010*/ 	.short	0x0003
        /*0012*/ 	.short	0x0018
        /*0014*/ 	.byte	0x00, 0xf5, 0x21, 0x00


	//----- nvinfo : EIATTR_KPARAM_INFO
	.align		4
.L_108:
        /*0018*/ 	.byte	0x04, 0x17
        /*001a*/ 	.short	(.L_110 - .L_109)
.L_109:
        /*001c*/ 	.word	0x00000000
        /*0020*/ 	.short	0x0002
        /*0022*/ 	.short	0x0010
        /*0024*/ 	.byte	0x00, 0xf5, 0x21, 0x00


	//----- nvinfo : EIATTR_KPARAM_INFO
	.align		4
.L_110:
        /*0028*/ 	.byte	0x04, 0x17
        /*002a*/ 	.short	(.L_112 - .L_111)
.L_111:
        /*002c*/ 	.word	0x00000000
        /*0030*/ 	.short	0x0001
        /*0032*/ 	.short	0x0008
        /*0034*/ 	.byte	0x00, 0xf5, 0x21, 0x00


	//----- nvinfo : EIATTR_KPARAM_INFO
	.align		4
.L_112:
        /*0038*/ 	.byte	0x04, 0x17
        /*003a*/ 	.short	(.L_114 - .L_113)
.L_113:
        /*003c*/ 	.word	0x00000000
        /*0040*/ 	.short	0x0000
        /*0042*/ 	.short	0x0000
        /*0044*/ 	.byte	0x00, 0xf0, 0x11, 0x00


	//----- nvinfo : EIATTR_SPARSE_MMA_MASK
	.align		4
.L_114:
        /*0048*/ 	.byte	0x03, 0x50
        /*004a*/ 	.short	0x0000


	//----- nvinfo : EIATTR_MAXREG_COUNT
	.align		4
        /*004c*/ 	.byte	0x03, 0x1b
        /*004e*/ 	.short	0x00ff


	//----- nvinfo : EIATTR_MERCURY_ISA_VERSION
	.align		4
        /*0050*/ 	.byte	0x03, 0x5f
        /*0052*/ 	.short	0x0101


	//----- nvinfo : EIATTR_VRC_CTA_INIT_COUNT
	.align		4
        /*0054*/ 	.byte	0x02, 0x4a
	.zero		1
	.zero		1


	//----- nvinfo : EIATTR_EXIT_INSTR_OFFSETS
	.align		4
        /*0058*/ 	.byte	0x04, 0x1c
        /*005a*/ 	.short	(.L_116 - .L_115)


	//   ....[0]....
.L_115:
        /*005c*/ 	.word	0x00000140


	//   ....[1]....
        /*0060*/ 	.word	0x00001100


	//----- nvinfo : EIATTR_CRS_STACK_SIZE
	.align		4
.L_116:
        /*0064*/ 	.byte	0x04, 0x1e
        /*0066*/ 	.short	(.L_118 - .L_117)
.L_117:
        /*0068*/ 	.word	0x00000000


	//----- nvinfo : EIATTR_CBANK_PARAM_SIZE
	.align		4
.L_118:
        /*006c*/ 	.byte	0x03, 0x19
        /*006e*/ 	.short	0x0020


	//----- nvinfo : EIATTR_PARAM_CBANK
	.align		4
        /*0070*/ 	.byte	0x04, 0x0a
        /*0072*/ 	.short	(.L_120 - .L_119)
	.align		4
.L_119:
        /*0074*/ 	.word	index@(.nv.constant0._Z34polynomial_derivative_matrices_hatiPKfS0_Pf)
        /*0078*/ 	.short	0x0380
        /*007a*/ 	.short	0x0020


	//----- nvinfo : EIATTR_SW_WAR
	.align		4
.L_120:
        /*007c*/ 	.byte	0x04, 0x36
        /*007e*/ 	.short	(.L_122 - .L_121)
.L_121:
        /*0080*/ 	.word	0x00000008
.L_122:


//--------------------- .nv.info._Z39polynomial_derivative_matrices_diagonaliPf --------------------------
	.section	.nv.info._Z39polynomial_derivative_matrices_diagonaliPf,"",@"SHT_CUDA_INFO"
	.sectionflags	@""
	.align	4


	//----- nvinfo : EIATTR_CUDA_API_VERSION
	.align		4
        /*0000*/ 	.byte	0x04, 0x37
        /*0002*/ 	.short	(.L_124 - .L_123)
.L_123:
        /*0004*/ 	.word	0x00000082


	//----- nvinfo : EIATTR_KPARAM_INFO
	.align		4
.L_124:
        /*0008*/ 	.byte	0x04, 0x17
        /*000a*/ 	.short	(.L_126 - .L_125)
.L_125:
        /*000c*/ 	.word	0x00000000
        /*0010*/ 	.short	0x0001
        /*0012*/ 	.short	0x0008
        /*0014*/ 	.byte	0x00, 0xf5, 0x21, 0x00


	//----- nvinfo : EIATTR_KPARAM_INFO
	.align		4
.L_126:
        /*0018*/ 	.byte	0x04, 0x17
        /*001a*/ 	.short	(.L_128 - .L_127)
.L_127:
        /*001c*/ 	.word	0x00000000
        /*0020*/ 	.short	0x0000
        /*0022*/ 	.short	0x0000
        /*0024*/ 	.byte	0x00, 0xf0, 0x11, 0x00


	//----- nvinfo : EIATTR_SPARSE_MMA_MASK
	.align		4
.L_128:
        /*0028*/ 	.byte	0x03, 0x50
        /*002a*/ 	.short	0x0000


	//----- nvinfo : EIATTR_MAXREG_COUNT
	.align		4
        /*002c*/ 	.byte	0x03, 0x1b
        /*002e*/ 	.short	0x00ff


	//----- nvinfo : EIATTR_MERCURY_ISA_VERSION
	.align		4
        /*0030*/ 	.byte	0x03, 0x5f
        /*0032*/ 	.short	0x0101


	//----- nvinfo : EIATTR_VRC_CTA_INIT_COUNT
	.align		4
        /*0034*/ 	.byte	0x02, 0x4a
	.zero		1
	.zero		1


	//----- nvinfo : EIATTR_EXIT_INSTR_OFFSETS
	.align		4
        /*0038*/ 	.byte	0x04, 0x1c
        /*003a*/ 	.short	(.L_130 - .L_129)


	//   ....[0]....
.L_129:
        /*003c*/ 	.word	0x00000090


	//   ....[1]....
        /*0040*/ 	.word	0x00000680


	//----- nvinfo : EIATTR_CRS_STACK_SIZE
	.align		4
.L_130:
        /*0044*/ 	.byte	0x04, 0x1e
        /*0046*/ 	.short	(.L_132 - .L_131)
.L_131:
        /*0048*/ 	.word	0x00000000


	//----- nvinfo : EIATTR_CBANK_PARAM_SIZE
	.align		4
.L_132:
        /*004c*/ 	.byte	0x03, 0x19
        /*004e*/ 	.short	0x0010


	//----- nvinfo : EIATTR_PARAM_CBANK
	.align		4
        /*0050*/ 	.byte	0x04, 0x0a
        /*0052*/ 	.short	(.L_134 - .L_133)
	.align		4
.L_133:
        /*0054*/ 	.word	index@(.nv.constant0._Z39polynomial_derivative_matrices_diagonaliPf)
        /*0058*/ 	.short	0x0380
        /*005a*/ 	.short	0x0010


	//----- nvinfo : EIATTR_SW_WAR
	.align		4
.L_134:
        /*005c*/ 	.byte	0x04, 0x36
        /*005e*/ 	.short	(.L_136 - .L_135)
.L_135:
        /*0060*/ 	.word	0x00000008
.L_136:


//--------------------- .nv.info._Z30polynomial_derivative_matricesiPKfS0_Pf --------------------------
	.section	.nv.info._Z30polynomial_derivative_matricesiPKfS0_Pf,"",@"SHT_CUDA_INFO"
	.sectionflags	@""
	.align	4


	//----- nvinfo : EIATTR_CUDA_API_VERSION
	.align		4
        /*0000*/ 	.byte	0x04, 0x37
        /*0002*/ 	.short	(.L_138 - .L_137)
.L_137:
        /*0004*/ 	.word	0x00000082


	//----- nvinfo : EIATTR_KPARAM_INFO
	.align		4
.L_138:
        /*0008*/ 	.byte	0x04, 0x17
        /*000a*/ 	.short	(.L_140 - .L_139)
.L_139:
        /*000c*/ 	.word	0x00000000
        /*0010*/ 	.short	0x0003
        /*0012*/ 	.short	0x0018
        /*0014*/ 	.byte	0x00, 0xf5, 0x21, 0x00


	//----- nvinfo : EIATTR_KPARAM_INFO
	.align		4
.L_140:
        /*0018*/ 	.byte	0x04, 0x17
        /*001a*/ 	.short	(.L_142 - .L_141)
.L_141:
        /*001c*/ 	.word	0x00000000
        /*0020*/ 	.short	0x0002
        /*0022*/ 	.short	0x0010
        /*0024*/ 	.byte	0x00, 0xf5, 0x21, 0x00


	//----- nvinfo : EIATTR_KPARAM_INFO
	.align		4
.L_142:
        /*0028*/ 	.byte	0x04, 0x17
        /*002a*/ 	.short	(.L_144 - .L_143)
.L_143:
        /*002c*/ 	.word	0x00000000
        /*0030*/ 	.short	0x0001
        /*0032*/ 	.short	0x0008
        /*0034*/ 	.byte	0x00, 0xf5, 0x21, 0x00


	//----- nvinfo : EIATTR_KPARAM_INFO
	.align		4
.L_144:
        /*0038*/ 	.byte	0x04, 0x17
        /*003a*/ 	.short	(.L_146 - .L_145)
.L_145:
        /*003c*/ 	.word	0x00000000
        /*0040*/ 	.short	0x0000
        /*0042*/ 	.short	0x0000
        /*0044*/ 	.byte	0x00, 0xf0, 0x11, 0x00


	//----- nvinfo : EIATTR_SPARSE_MMA_MASK
	.align		4
.L_146:
        /*0048*/ 	.byte	0x03, 0x50
        /*004a*/ 	.short	0x0000


	//----- nvinfo : EIATTR_MAXREG_COUNT
	.align		4
        /*004c*/ 	.byte	0x03, 0x1b
        /*004e*/ 	.short	0x00ff


	//----- nvinfo : EIATTR_MERCURY_ISA_VERSION
	.align		4
        /*0050*/ 	.byte	0x03, 0x5f
        /*0052*/ 	.short	0x0101


	//----- nvinfo : EIATTR_VRC_CTA_INIT_COUNT
	.align		4
        /*0054*/ 	.byte	0x02, 0x4a
	.zero		1
	.zero		1


	//----- nvinfo : EIATTR_EXIT_INSTR_OFFSETS
	.align		4
        /*0058*/ 	.byte	0x04, 0x1c
        /*005a*/ 	.short	(.L_148 - .L_147)


	//   ....[0]....
.L_147:
        /*005c*/ 	.word	0x00000140


	//   ....[1]....
        /*0060*/ 	.word	0x000013d0


	//----- nvinfo : EIATTR_CRS_STACK_SIZE
	.align		4
.L_148:
        /*0064*/ 	.byte	0x04, 0x1e
        /*0066*/ 	.short	(.L_150 - .L_149)
.L_149:
        /*0068*/ 	.word	0x00000000


	//----- nvinfo : EIATTR_CBANK_PARAM_SIZE
	.align		4
.L_150:
        /*006c*/ 	.byte	0x03, 0x19
        /*006e*/ 	.short	0x0020


	//----- nvinfo : EIATTR_PARAM_CBANK
	.align		4
        /*0070*/ 	.byte	0x04, 0x0a
        /*0072*/ 	.short	(.L_152 - .L_151)
	.align		4
.L_151:
        /*0074*/ 	.word	index@(.nv.constant0._Z30polynomial_derivative_matricesiPKfS0_Pf)
        /*0078*/ 	.short	0x0380
        /*007a*/ 	.short	0x0020


	//----- nvinfo : EIATTR_SW_WAR
	.align		4
.L_152:
        /*007c*/ 	.byte	0x04, 0x36
        /*007e*/ 	.short	(.L_154 - .L_153)
.L_153:
        /*0080*/ 	.word	0x00000008
.L_154:


//--------------------- .nv.info._Z42normalize_lagrange_integrating_polynomialsiPf --------------------------
	.section	.nv.info._Z42normalize_lagrange_integrating_polynomialsiPf,"",@"SHT_CUDA_INFO"
	.sectionflags	@""
	.align	4


	//----- nvinfo : EIATTR_CUDA_API_VERSION
	.align		4
        /*0000*/ 	.byte	0x04, 0x37
        /*0002*/ 	.short	(.L_156 - .L_155)
.L_155:
        /*0004*/ 	.word	0x00000082


	//----- nvinfo : EIATTR_KPARAM_INFO
	.align		4
.L_156:
        /*0008*/ 	.byte	0x04, 0x17
        /*000a*/ 	.short	(.L_158 - .L_157)
.L_157:
        /*000c*/ 	.word	0x00000000
        /*0010*/ 	.short	0x0001
        /*0012*/ 	.short	0x0008
        /*0014*/ 	.byte	0x00, 0xf5, 0x21, 0x00


	//----- nvinfo : EIATTR_KPARAM_INFO
	.align		4
.L_158:
        /*0018*/ 	.byte	0x04, 0x17
        /*001a*/ 	.short	(.L_160 - .L_159)
.L_159:
        /*001c*/ 	.word	0x00000000
        /*0020*/ 	.short	0x0000
        /*0022*/ 	.short	0x0000
        /*0024*/ 	.byte	0x00, 0xf0, 0x11, 0x00


	//----- nvinfo : EIATTR_SPARSE_MMA_MASK
	.align		4
.L_160:
        /*0028*/ 	.byte	0x03, 0x50
        /*002a*/ 	.short	0x0000


	//----- nvinfo : EIATTR_MAXREG_COUNT
	.align		4
        /*002c*/ 	.byte	0x03, 0x1b
        /*002e*/ 	.short	0x00ff


	//----- nvinfo : EIATTR_MERCURY_ISA_VERSION
	.align		4
        /*0030*/ 	.byte	0x03, 0x5f
        /*0032*/ 	.short	0x0101


	//----- nvinfo : EIATTR_VRC_CTA_INIT_COUNT
	.align		4
        /*0034*/ 	.byte	0x02, 0x4a
	.zero		1
	.zero		1


	//----- nvinfo : EIATTR_EXIT_INSTR_OFFSETS
	.align		4
        /*0038*/ 	.byte	0x04, 0x1c
        /*003a*/ 	.short	(.L_162 - .L_161)


	//   ....[0]....
.L_161:
        /*003c*/ 	.word	0x00000090


	//   ....[1]....
        /*0040*/ 	.word	0x00001340


	//----- nvinfo : EIATTR_CRS_STACK_SIZE
	.align		4
.L_162:
        /*0044*/ 	.byte	0x04, 0x1e
        /*0046*/ 	.short	(.L_164 - .L_163)
.L_163:
        /*0048*/ 	.word	0x00000000


	//----- nvinfo : EIATTR_CBANK_PARAM_SIZE
	.align		4
.L_164:
        /*004c*/ 	.byte	0x03, 0x19
        /*004e*/ 	.short	0x0010


	//----- nvinfo : EIATTR_PARAM_CBANK
	.align		4
        /*0050*/ 	.byte	0x04, 0x0a
        /*0052*/ 	.short	(.L_166 - .L_165)
	.align		4
.L_165:
        /*0054*/ 	.word	index@(.nv.constant0._Z42normalize_lagrange_integrating_polynomialsiPf)
        /*0058*/ 	.short	0x0380
        /*005a*/ 	.short	0x0010


	//----- nvinfo : EIATTR_SW_WAR
	.align		4
.L_166:
        /*005c*/ 	.byte	0x04, 0x36
        /*005e*/ 	.short	(.L_168 - .L_167)
.L_167:
        /*0060*/ 	.word	0x00000008
.L_168:


//--------------------- .nv.info._Z32lagrange_integrating_polynomialsfiPKfS0_Pf --------------------------
	.section	.nv.info._Z32lagrange_integrating_polynomialsfiPKfS0_Pf,"",@"SHT_CUDA_INFO"
	.sectionflags	@""
	.align	4


	//----- nvinfo : EIATTR_CUDA_API_VERSION
	.align		4
        /*0000*/ 	.byte	0x04, 0x37
        /*0002*/ 	.short	(.L_170 - .L_169)
.L_169:
        /*0004*/ 	.word	0x00000082


	//----- nvinfo : EIATTR_KPARAM_INFO
	.align		4
.L_170:
        /*0008*/ 	.byte	0x04, 0x17
        /*000a*/ 	.short	(.L_172 - .L_171)
.L_171:
        /*000c*/ 	.word	0x00000000
        /*0010*/ 	.short	0x0004
        /*0012*/ 	.short	0x0018
        /*0014*/ 	.byte	0x00, 0xf5, 0x21, 0x00


	//----- nvinfo : EIATTR_KPARAM_INFO
	.align		4
.L_172:
        /*0018*/ 	.byte	0x04, 0x17
        /*001a*/ 	.short	(.L_174 - .L_173)
.L_173:
        /*001c*/ 	.word	0x00000000
        /*0020*/ 	.short	0x0003
        /*0022*/ 	.short	0x0010
        /*0024*/ 	.byte	0x00, 0xf5, 0x21, 0x00


	//----- nvinfo : EIATTR_KPARAM_INFO
	.align		4
.L_174:
        /*0028*/ 	.byte	0x04, 0x17
        /*002a*/ 	.short	(.L_176 - .L_175)
.L_175:
        /*002c*/ 	.word	0x00000000
        /*0030*/ 	.short	0x0002
        /*0032*/ 	.short	0x0008
        /*0034*/ 	.byte	0x00, 0xf5, 0x21, 0x00


	//----- nvinfo : EIATTR_KPARAM_INFO
	.align		4
.L_176:
        /*0038*/ 	.byte	0x04, 0x17
        /*003a*/ 	.short	(.L_178 - .L_177)
.L_177:
        /*003c*/ 	.word	0x00000000
        /*0040*/ 	.short	0x0001
        /*0042*/ 	.short	0x0004
        /*0044*/ 	.byte	0x00, 0xf0, 0x11, 0x00


	//----- nvinfo : EIATTR_KPARAM_INFO
	.align		4
.L_178:
        /*0048*/ 	.byte	0x04, 0x17
        /*004a*/ 	.short	(.L_180 - .L_179)
.L_179:
        /*004c*/ 	.word	0x00000000
        /*0050*/ 	.short	0x0000
        /*0052*/ 	.short	0x0000
        /*0054*/ 	.byte	0x00, 0xf0, 0x11, 0x00


	//----- nvinfo : EIATTR_SPARSE_MMA_MASK
	.align		4
.L_180:
        /*0058*/ 	.byte	0x03, 0x50
        /*005a*/ 	.short	0x0000


	//----- nvinfo : EIATTR_MAXREG_COUNT
	.align		4
        /*005c*/ 	.byte	0x03, 0x1b
        /*005e*/ 	.short	0x00ff


	//----- nvinfo : EIATTR_MERCURY_ISA_VERSION
	.align		4
        /*0060*/ 	.byte	0x03, 0x5f
        /*0062*/ 	.short	0x0101


	//----- nvinfo : EIATTR_VRC_CTA_INIT_COUNT
	.align		4
        /*0064*/ 	.byte	0x02, 0x4a
	.zero		1
	.zero		1


	//----- nvinfo : EIATTR_EXIT_INSTR_OFFSETS
	.align		4
        /*0068*/ 	.byte	0x04, 0x1c
        /*006a*/ 	.short	(.L_182 - .L_181)


	//   ....[0]....
.L_181:
        /*006c*/ 	.word	0x00000090


	//   ....[1]....
        /*0070*/ 	.word	0x00000560


	//   ....[2]....
        /*0074*/ 	.word	0x00000ab0


	//----- nvinfo : EIATTR_CRS_STACK_SIZE
	.align		4
.L_182:
        /*0078*/ 	.byte	0x04, 0x1e
        /*007a*/ 	.short	(.L_184 - .L_183)
.L_183:
        /*007c*/ 	.word	0x00000000


	//----- nvinfo : EIATTR_CBANK_PARAM_SIZE
	.align		4
.L_184:
        /*0080*/ 	.byte	0x03, 0x19
        /*0082*/ 	.short	0x0020


	//----- nvinfo : EIATTR_PARAM_CBANK
	.align		4
        /*0084*/ 	.byte	0x04, 0x0a
        /*0086*/ 	.short	(.L_186 - .L_185)
	.align		4
.L_185:
        /*0088*/ 	.word	index@(.nv.constant0._Z32lagrange_integrating_polynomialsfiPKfS0_Pf)
        /*008c*/ 	.short	0x0380
        /*008e*/ 	.short	0x0020


	//----- nvinfo : EIATTR_SW_WAR
	.align		4
.L_186:
        /*0090*/ 	.byte	0x04, 0x36
        /*0092*/ 	.short	(.L_188 - .L_187)
.L_187:
        /*0094*/ 	.word	0x00000008
.L_188:


//--------------------- .nv.info._Z29calculate_barycentric_weightsiPKfPf --------------------------
	.section	.nv.info._Z29calculate_barycentric_weightsiPKfPf,"",@"SHT_CUDA_INFO"
	.sectionflags	@""
	.align	4


	//----- nvinfo : EIATTR_CUDA_API_VERSION
	.align		4
        /*0000*/ 	.byte	0x04, 0x37
        /*0002*/ 	.short	(.L_190 - .L_189)
.L_189:
        /*0004*/ 	.word	0x00000082


	//----- nvinfo : EIATTR_KPARAM_INFO
	.align		4
.L_190:
        /*0008*/ 	.byte	0x04, 0x17
        /*000a*/ 	.short	(.L_192 - .L_191)
.L_191:
        /*000c*/ 	.word	0x00000000
        /*0010*/ 	.short	0x0002
        /*0012*/ 	.short	0x0010
        /*0014*/ 	.byte	0x00, 0xf5, 0x21, 0x00


	//----- nvinfo : EIATTR_KPARAM_INFO
	.align		4
.L_192:
        /*0018*/ 	.byte	0x04, 0x17
        /*001a*/ 	.short	(.L_194 - .L_193)
.L_193:
        /*001c*/ 	.word	0x00000000
        /*0020*/ 	.short	0x0001
        /*0022*/ 	.short	0x0008
        /*0024*/ 	.byte	0x00, 0xf5, 0x21, 0x00


	//----- nvinfo : EIATTR_KPARAM_INFO
	.align		4
.L_194:
        /*0028*/ 	.byte	0x04, 0x17
        /*002a*/ 	.short	(.L_196 - .L_195)
.L_195:
        /*002c*/ 	.word	0x00000000
        /*0030*/ 	.short	0x0000
        /*0032*/ 	.short	0x0000
        /*0034*/ 	.byte	0x00, 0xf0, 0x11, 0x00


	//----- nvinfo : EIATTR_SPARSE_MMA_MASK
	.align		4
.L_196:
        /*0038*/ 	.byte	0x03, 0x50
        /*003a*/ 	.short	0x0000


	//----- nvinfo : EIATTR_MAXREG_COUNT
	.align		4
        /*003c*/ 	.byte	0x03, 0x1b
        /*003e*/ 	.short	0x00ff


	//----- nvinfo : EIATTR_MERCURY_ISA_VERSION
	.align		4
        /*0040*/ 	.byte	0x03, 0x5f
        /*0042*/ 	.short	0x0101


	//----- nvinfo : EIATTR_VRC_CTA_INIT_COUNT
	.align		4
        /*0044*/ 	.byte	0x02, 0x4a
	.zero		1
	.zero		1


	//----- nvinfo : EIATTR_EXIT_INSTR_OFFSETS
	.align		4
        /*0048*/ 	.byte	0x04, 0x1c
        /*004a*/ 	.short	(.L_198 - .L_197)


	//   ....[0]....
.L_197:
        /*004c*/ 	.word	0x00000090


	//   ....[1]....
        /*0050*/ 	.word	0x000017d0


	//----- nvinfo : EIATTR_CRS_STACK_SIZE
	.align		4
.L_198:
        /*0054*/ 	.byte	0x04, 0x1e
        /*0056*/ 	.short	(.L_200 - .L_199)
.L_199:
        /*0058*/ 	.word	0x00000000


	//----- nvinfo : EIATTR_CBANK_PARAM_SIZE
	.align		4
.L_200:
        /*005c*/ 	.byte	0x03, 0x19
        /*005e*/ 	.short	0x0018


	//----- nvinfo : EIATTR_PARAM_CBANK
	.align		4
        /*0060*/ 	.byte	0x04, 0x0a
        /*0062*/ 	.short	(.L_202 - .L_201)
	.align		4
.L_201:
        /*0064*/ 	.word	index@(.nv.constant0._Z29calculate_barycentric_weightsiPKfPf)
        /*0068*/ 	.short	0x0380
        /*006a*/ 	.short	0x0018


	//----- nvinfo : EIATTR_SW_WAR
	.align		4
.L_202:
        /*006c*/ 	.byte	0x04, 0x36
        /*006e*/ 	.short	(.L_204 - .L_203)
.L_203:
        /*0070*/ 	.word	0x00000008
.L_204:


//--------------------- .nv.info._Z33chebyshev_gauss_nodes_and_weightsiPfS_ --------------------------
	.section	.nv.info._Z33chebyshev_gauss_nodes_and_weightsiPfS_,"",@"SHT_CUDA_INFO"
	.sectionflags	@""
	.align	4


	//----- nvinfo : EIATTR_CUDA_API_VERSION
	.align		4
        /*0000*/ 	.byte	0x04, 0x37
        /*0002*/ 	.short	(.L_206 - .L_205)
.L_205:
        /*0004*/ 	.word	0x00000082


	//----- nvinfo : EIATTR_KPARAM_INFO
	.align		4
.L_206:
        /*0008*/ 	.byte	0x04, 0x17
        /*000a*/ 	.short	(.L_208 - .L_207)
.L_207:
        /*000c*/ 	.word	0x00000000
        /*0010*/ 	.short	0x0002
        /*0012*/ 	.short	0x0010
        /*0014*/ 	.byte	0x00, 0xf5, 0x21, 0x00


	//----- nvinfo : EIATTR_KPARAM_INFO
	.align		4
.L_208:
        /*0018*/ 	.byte	0x04, 0x17
        /*001a*/ 	.short	(.L_210 - .L_209)
.L_209:
        /*001c*/ 	.word	0x00000000
        /*0020*/ 	.short	0x0001
        /*0022*/ 	.short	0x0008
        /*0024*/ 	.byte	0x00, 0xf5, 0x21, 0x00


	//----- nvinfo : EIATTR_KPARAM_INFO
	.align		4
.L_210:
        /*0028*/ 	.byte	0x04, 0x17
        /*002a*/ 	.short	(.L_212 - .L_211)
.L_211:
        /*002c*/ 	.word	0x00000000
        /*0030*/ 	.short	0x0000
        /*0032*/ 	.short	0x0000
        /*0034*/ 	.byte	0x00, 0xf0, 0x11, 0x00


	//----- nvinfo : EIATTR_SPARSE_MMA_MASK
	.align		4
.L_212:
        /*0038*/ 	.byte	0x03, 0x50
        /*003a*/ 	.short	0x0000


	//----- nvinfo : EIATTR_MAXREG_COUNT
	.align		4
        /*003c*/ 	.byte	0x03, 0x1b
        /*003e*/ 	.short	0x00ff


	//----- nvinfo : EIATTR_MERCURY_ISA_VERSION
	.align		4
        /*0040*/ 	.byte	0x03, 0x5f
        /*0042*/ 	.short	0x0101


	//----- nvinfo : EIATTR_VRC_CTA_INIT_COUNT
	.align		4
        /*0044*/ 	.byte	0x02, 0x4a
	.zero		1
	.zero		1


	//----- nvinfo : EIATTR_EXIT_INSTR_OFFSETS
	.align		4
        /*0048*/ 	.byte	0x04, 0x1c
        /*004a*/ 	.short	(.L_214 - .L_213)


	//   ....[0]....
.L_213:
        /*004c*/ 	.word	0x00000080


	//   ....[1]....
        /*0050*/ 	.word	0x00000930


	//----- nvinfo : EIATTR_CRS_STACK_SIZE
	.align		4
.L_214:
        /*0054*/ 	.byte	0x04, 0x1e
        /*0056*/ 	.short	(.L_216 - .L_215)
.L_215:
        /*0058*/ 	.word	0x00000000


	//----- nvinfo : EIATTR_CBANK_PARAM_SIZE
	.align		4
.L_216:
        /*005c*/ 	.byte	0x03, 0x19
        /*005e*/ 	.short	0x0018


	//----- nvinfo : EIATTR_PARAM_CBANK
	.align		4
        /*0060*/ 	.byte	0x04, 0x0a
        /*0062*/ 	.short	(.L_218 - .L_217)
	.align		4
.L_217:
        /*0064*/ 	.word	index@(.nv.constant0._Z33chebyshev_gauss_nodes_and_weightsiPfS_)
        /*0068*/ 	.short	0x0380
        /*006a*/ 	.short	0x0018


	//----- nvinfo : EIATTR_SW_WAR
	.align		4
.L_218:
        /*006c*/ 	.byte	0x04, 0x36
        /*006e*/ 	.short	(.L_220 - .L_219)
.L_219:
        /*0070*/ 	.word	0x00000008
.L_220:


//--------------------- .nv.info._Z12get_solutioniPK9Element_tPfS2_ --------------------------
	.section	.nv.info._Z12get_solutioniPK9Element_tPfS2_,"",@"SHT_CUDA_INFO"
	.sectionflags	@""
	.align	4


	//----- nvinfo : EIATTR_CUDA_API_VERSION
	.align		4
        /*0000*/ 	.byte	0x04, 0x37
        /*0002*/ 	.short	(.L_222 - .L_221)
.L_221:
        /*0004*/ 	.word	0x00000082


	//----- nvinfo : EIATTR_KPARAM_INFO
	.align		4
.L_222:
        /*0008*/ 	.byte	0x04, 0x17
        /*000a*/ 	.short	(.L_224 - .L_223)
.L_223:
        /*000c*/ 	.word	0x00000000
        /*0010*/ 	.short	0x0003
        /*0012*/ 	.short	0x0018
        /*0014*/ 	.byte	0x00, 0xf5, 0x21, 0x00


	//----- nvinfo : EIATTR_KPARAM_INFO
	.align		4
.L_224:
        /*0018*/ 	.byte	0x04, 0x17
        /*001a*/ 	.short	(.L_226 - .L_225)
.L_225:
        /*001c*/ 	.word	0x00000000
        /*0020*/ 	.short	0x0002
        /*0022*/ 	.short	0x0010
        /*0024*/ 	.byte	0x00, 0xf5, 0x21, 0x00


	//----- nvinfo : EIATTR_KPARAM_INFO
	.align		4
.L_226:
        /*0028*/ 	.byte	0x04, 0x17
        /*002a*/ 	.short	(.L_228 - .L_227)
.L_227:
        /*002c*/ 	.word	0x00000000
        /*0030*/ 	.short	0x0001
        /*0032*/ 	.short	0x0008
        /*0034*/ 	.byte	0x00, 0xf5, 0x21, 0x00


	//----- nvinfo : EIATTR_KPARAM_INFO
	.align		4
.L_228:
        /*0038*/ 	.byte	0x04, 0x17
        /*003a*/ 	.short	(.L_230 - .L_229)
.L_229:
        /*003c*/ 	.word	0x00000000
        /*0040*/ 	.short	0x0000
        /*0042*/ 	.short	0x0000
        /*0044*/ 	.byte	0x00, 0xf0, 0x11, 0x00


	//----- nvinfo : EIATTR_SPARSE_MMA_MASK
	.align		4
.L_230:
        /*0048*/ 	.byte	0x03, 0x50
        /*004a*/ 	.short	0x0000


	//----- nvinfo : EIATTR_MAXREG_COUNT
	.align		4
        /*004c*/ 	.byte	0x03, 0x1b
        /*004e*/ 	.short	0x00ff


	//----- nvinfo : EIATTR_MERCURY_ISA_VERSION
	.align		4
        /*0050*/ 	.byte	0x03, 0x5f
        /*0052*/ 	.short	0x0101


	//----- nvinfo : EIATTR_VRC_CTA_INIT_COUNT
	.align		4
        /*0054*/ 	.byte	0x02, 0x4a
	.zero		1
	.zero		1


	//----- nvinfo : EIATTR_EXIT_INSTR_OFFSETS
	.align		4
        /*0058*/ 	.byte	0x04, 0x1c
        /*005a*/ 	.short	(.L_232 - .L_231)


	//   ....[0]....
.L_231:
        /*005c*/ 	.word	0x00000070


	//   ....[1]....
        /*0060*/ 	.word	0x00000270


	//----- nvinfo : EIATTR_CRS_STACK_SIZE
	.align		4
.L_232:
        /*0064*/ 	.byte	0x04, 0x1e
        /*0066*/ 	.short	(.L_234 - .L_233)
.L_233:
        /*0068*/ 	.word	0x00000000


	//----- nvinfo : EIATTR_CBANK_PARAM_SIZE
	.align		4
.L_234:
        /*006c*/ 	.byte	0x03, 0x19
        /*006e*/ 	.short	0x0020


	//----- nvinfo : EIATTR_PARAM_CBANK
	.align		4
        /*0070*/ 	.byte	0x04, 0x0a
        /*0072*/ 	.short	(.L_236 - .L_235)
	.align		4
.L_235:
        /*0074*/ 	.word	index@(.nv.constant0._Z12get_solutioniPK9Element_tPfS2_)
        /*0078*/ 	.short	0x0380
        /*007a*/ 	.short	0x0020


	//----- nvinfo : EIATTR_SW_WAR
	.align		4
.L_236:
        /*007c*/ 	.byte	0x04, 0x36
        /*007e*/ 	.short	(.L_238 - .L_237)
.L_237:
        /*0080*/ 	.word	0x00000008
.L_238:


//--------------------- .nv.info._Z18initial_conditionsiP9Element_tPKf --------------------------
	.section	.nv.info._Z18initial_conditionsiP9Element_tPKf,"",@"SHT_CUDA_INFO"
	.sectionflags	@""
	.align	4


	//----- nvinfo : EIATTR_CUDA_API_VERSION
	.align		4
        /*0000*/ 	.byte	0x04, 0x37
        /*0002*/ 	.short	(.L_240 - .L_239)
.L_239:
        /*0004*/ 	.word	0x00000082


	//----- nvinfo : EIATTR_KPARAM_INFO
	.align		4
.L_240:
        /*0008*/ 	.byte	0x04, 0x17
        /*000a*/ 	.short	(.L_242 - .L_241)
.L_241:
        /*000c*/ 	.word	0x00000000
        /*0010*/ 	.short	0x0002
        /*0012*/ 	.short	0x0010
        /*0014*/ 	.byte	0x00, 0xf5, 0x21, 0x00


	//----- nvinfo : EIATTR_KPARAM_INFO
	.align		4
.L_242:
        /*0018*/ 	.byte	0x04, 0x17
        /*001a*/ 	.short	(.L_244 - .L_243)
.L_243:
        /*001c*/ 	.word	0x00000000
        /*0020*/ 	.short	0x0001
        /*0022*/ 	.short	0x0008
        /*0024*/ 	.byte	0x00, 0xf5, 0x21, 0x00


	//----- nvinfo : EIATTR_KPARAM_INFO
	.align		4
.L_244:
        /*0028*/ 	.byte	0x04, 0x17
        /*002a*/ 	.short	(.L_246 - .L_245)
.L_245:
        /*002c*/ 	.word	0x00000000
        /*0030*/ 	.short	0x0000
        /*0032*/ 	.short	0x0000
        /*0034*/ 	.byte	0x00, 0xf0, 0x11, 0x00


	//----- nvinfo : EIATTR_SPARSE_MMA_MASK
	.align		4
.L_246:
        /*0038*/ 	.byte	0x03, 0x50
        /*003a*/ 	.short	0x0000


	//----- nvinfo : EIATTR_MAXREG_COUNT
	.align		4
        /*003c*/ 	.byte	0x03, 0x1b
        /*003e*/ 	.short	0x00ff


	//----- nvinfo : EIATTR_MERCURY_ISA_VERSION
	.align		4
        /*0040*/ 	.byte	0x03, 0x5f
        /*0042*/ 	.short	0x0101


	//----- nvinfo : EIATTR_VRC_CTA_INIT_COUNT
	.align		4
        /*0044*/ 	.byte	0x02, 0x4a
	.zero		1
	.zero		1


	//----- nvinfo : EIATTR_EXIT_INSTR_OFFSETS
	.align		4
        /*0048*/ 	.byte	0x04, 0x1c
        /*004a*/ 	.short	(.L_248 - .L_247)


	//   ....[0]....
.L_247:
        /*004c*/ 	.word	0x00000070


	//   ....[1]....
        /*0050*/ 	.word	0x00000b20


	//----- nvinfo : EIATTR_CRS_STACK_SIZE
	.align		4
.L_248:
        /*0054*/ 	.byte	0x04, 0x1e
        /*0056*/ 	.short	(.L_250 - .L_249)
.L_249:
        /*0058*/ 	.word	0x00000000


	//----- nvinfo : EIATTR_CBANK_PARAM_SIZE
	.align		4
.L_250:
        /*005c*/ 	.byte	0x03, 0x19
        /*005e*/ 	.short	0x0018


	//----- nvinfo : EIATTR_PARAM_CBANK
	.align		4
        /*0060*/ 	.byte	0x04, 0x0a
        /*0062*/ 	.short	(.L_252 - .L_251)
	.align		4
.L_251:
        /*0064*/ 	.word	index@(.nv.constant0._Z18initial_conditionsiP9Element_tPKf)
        /*0068*/ 	.short	0x0380
        /*006a*/ 	.short	0x0018


	//----- nvinfo : EIATTR_SW_WAR
	.align		4
.L_252:
        /*006c*/ 	.byte	0x04, 0x36
        /*006e*/ 	.short	(.L_254 - .L_253)
.L_253:
        /*0070*/ 	.word	0x00000008
.L_254:


//--------------------- .nv.info._Z14build_elementsiiP9Element_t --------------------------
	.section	.nv.info._Z14build_elementsiiP9Element_t,"",@"SHT_CUDA_INFO"
	.sectionflags	@""
	.align	4


	//----- nvinfo : EIATTR_CUDA_API_VERSION
	.align		4
        /*0000*/ 	.byte	0x04, 0x37
        /*0002*/ 	.short	(.L_256 - .L_255)
.L_255:
        /*0004*/ 	.word	0x00000082


	//----- nvinfo : EIATTR_KPARAM_INFO
	.align		4
.L_256:
        /*0008*/ 	.byte	0x04, 0x17
        /*000a*/ 	.short	(.L_258 - .L_257)
.L_257:
        /*000c*/ 	.word	0x00000000
        /*0010*/ 	.short	0x0002
        /*0012*/ 	.short	0x0008
        /*0014*/ 	.byte	0x00, 0xf5, 0x21, 0x00


	//----- nvinfo : EIATTR_KPARAM_INFO
	.align		4
.L_258:
        /*0018*/ 	.byte	0x04, 0x17
        /*001a*/ 	.short	(.L_260 - .L_259)
.L_259:
        /*001c*/ 	.word	0x00000000
        /*0020*/ 	.short	0x0001
        /*0022*/ 	.short	0x0004
        /*0024*/ 	.byte	0x00, 0xf0, 0x11, 0x00


	//----- nvinfo : EIATTR_KPARAM_INFO
	.align		4
.L_260:
        /*0028*/ 	.byte	0x04, 0x17
        /*002a*/ 	.short	(.L_262 - .L_261)
.L_261:
        /*002c*/ 	.word	0x00000000
        /*0030*/ 	.short	0x0000
        /*0032*/ 	.short	0x0000
        /*0034*/ 	.byte	0x00, 0xf0, 0x11, 0x00


	//----- nvinfo : EIATTR_SPARSE_MMA_MASK
	.align		4
.L_262:
        /*0038*/ 	.byte	0x03, 0x50
        /*003a*/ 	.short	0x0000


	//----- nvinfo : EIATTR_MAXREG_COUNT
	.align		4
        /*003c*/ 	.byte	0x03, 0x1b
        /*003e*/ 	.short	0x00ff


	//----- nvinfo : EIATTR_EXTERNS
	.align		4
        /*0040*/ 	.byte	0x04, 0x0f
        /*0042*/ 	.short	(.L_264 - .L_263)


	//   ....[0]....
	.align		4
.L_263:
        /*0044*/ 	.word	index@(malloc)


	//   ....[1]....
	.align		4
        /*0048*/ 	.word	index@(free)


	//----- nvinfo : EIATTR_MERCURY_ISA_VERSION
	.align		4
.L_264:
        /*004c*/ 	.byte	0x03, 0x5f
        /*004e*/ 	.short	0x0101


	//----- nvinfo : EIATTR_VRC_CTA_INIT_COUNT
	.align		4
        /*0050*/ 	.byte	0x02, 0x4a
	.zero		1
	.zero		1


	//----- nvinfo : EIATTR_SYSCALL_OFFSETS
	.align		4
        /*0054*/ 	.byte	0x04, 0x46
        /*0056*/ 	.short	(.L_266 - .L_265)


	//   ....[0]....
.L_265:
        /*0058*/ 	.word	0x00000180


	//   ....[1]....
        /*005c*/ 	.word	0x00000230


	//   ....[2]....
        /*0060*/ 	.word	0x000002e0


	//   ....[3]....
        /*0064*/ 	.word	0x00000410


	//   ....[4]....
        /*0068*/ 	.word	0x000004c0


	//   ....[5]....
        /*006c*/ 	.word	0x00000570


	//----- nvinfo : EIATTR_EXIT_INSTR_OFFSETS
	.align		4
.L_266:
        /*0070*/ 	.byte	0x04, 0x1c
        /*0072*/ 	.short	(.L_268 - .L_267)


	//   ....[0]....
.L_267:
        /*0074*/ 	.word	0x00000070


	//   ....[1]....
        /*0078*/ 	.word	0x000005c0


	//----- nvinfo : EIATTR_CRS_STACK_SIZE
	.align		4
.L_268:
        /*007c*/ 	.byte	0x04, 0x1e
        /*007e*/ 	.short	(.L_270 - .L_269)
.L_269:
        /*0080*/ 	.word	0x00000000


	//----- nvinfo : EIATTR_CBANK_PARAM_SIZE
	.align		4
.L_270:
        /*0084*/ 	.byte	0x03, 0x19
        /*0086*/ 	.short	0x0010


	//----- nvinfo : EIATTR_PARAM_CBANK
	.align		4
        /*0088*/ 	.byte	0x04, 0x0a
        /*008a*/ 	.short	(.L_272 - .L_271)
	.align		4
.L_271:
        /*008c*/ 	.word	index@(.nv.constant0._Z14build_elementsiiP9Element_t)
        /*0090*/ 	.short	0x0380
        /*0092*/ 	.short	0x0010


	//----- nvinfo : EIATTR_SW_WAR
	.align		4
.L_272:
        /*0094*/ 	.byte	0x04, 0x36
        /*0096*/ 	.short	(.L_274 - .L_273)
.L_273:
        /*0098*/ 	.word	0x00000008
.L_274:


//--------------------- .nv.callgraph             --------------------------
	.section	.nv.callgraph,"",@"SHT_CUDA_CALLGRAPH"
	.align	4
	.sectionentsize	8
	.align		4
        /*0000*/ 	.word	0x00000000
	.align		4
        /*0004*/ 	.word	0xffffffff
	.align		4
        /*0008*/ 	.word	index@(_Z14build_elementsiiP9Element_t)
	.align		4
        /*000c*/ 	.word	index@(free)
	.align		4
        /*0010*/ 	.word	index@(_Z14build_elementsiiP9Element_t)
	.align		4
        /*0014*/ 	.word	index@(malloc)
	.align		4
        /*0018*/ 	.word	0x00000000
	.align		4
        /*001c*/ 	.word	0xfffffffe
	.align		4
        /*0020*/ 	.word	0x00000000
	.align		4
        /*0024*/ 	.word	0xfffffffd
	.align		4
        /*0028*/ 	.word	0x00000000
	.align		4
        /*002c*/ 	.word	0xfffffffc


//--------------------- .nv.constant4             --------------------------
	.section	.nv.constant4,"a",@progbits
	.align	8
	.align		8
.nv.constant4:
        /*0000*/ 	.dword	__cudart_i2opi_f
	.align		8
        /*0008*/ 	.dword	malloc
	.align		8
        /*0010*/ 	.dword	free


//--------------------- .text._Z14gd_step_by_rk3iP9Element_tfPKfS2_S2_S2_ --------------------------
	.section	.text._Z14gd_step_by_rk3iP9Element_tfPKfS2_S2_S2_,"ax",@progbits
	.align	128
        .global         _Z14gd_step_by_rk3iP9Element_tfPKfS2_S2_S2_
        .type           _Z14gd_step_by_rk3iP9Element_tfPKfS2_S2_S2_,@function
        .size           _Z14gd_step_by_rk3iP9Element_tfPKfS2_S2_S2_,(.L_x_361 - _Z14gd_step_by_rk3iP9Element_tfPKfS2_S2_S2_)
        .other          _Z14gd_step_by_rk3iP9Element_tfPKfS2_S2_S2_,@"STO_CUDA_ENTRY STV_DEFAULT"
_Z14gd_step_by_rk3iP9Element_tfPKfS2_S2_S2_:
.text._Z14gd_step_by_rk3iP9Element_tfPKfS2_S2_S2_:
[----:B------:R-:W-:Y:S01]  /*0000*/  LDC R1, c[0x0][0x37c] ;  /* 0x0000df00ff017b82 */ /* 0x000fe20000000800 */
[----:B------:R-:W0:Y:S07]  /*0010*/  S2R R4, SR_TID.X ;  /* 0x0000000000047919 */ /* 0x000e2e0000002100 */
[----:B------:R-:W0:Y:S01]  /*0020*/  S2UR UR4, SR_CTAID.X ;  /* 0x00000000000479c3 */ /* 0x000e220000002500 */
[----:B------:R-:W1:Y:S07]  /*0030*/  LDCU UR5, c[0x0][0x380] ;  /* 0x00007000ff0577ac */ /* 0x000e6e0008000800 */
[----:B------:R-:W0:Y:S02]  /*0040*/  LDC R5, c[0x0][0x360] ;  /* 0x0000d800ff057b82 */ /* 0x000e240000000800 */
[----:B0-----:R-:W-:-:S05]  /*0050*/  IMAD R4, R5, UR4, R4 ;  /* 0x0000000405047c24 */ /* 0x001fca000f8e0204 */
[----:B-1----:R-:W-:-:S13]  /*0060*/  ISETP.GE.AND P0, PT, R4, UR5, PT ;  /* 0x0000000504007c0c */ /* 0x002fda000bf06270 */
[----:B------:R-:W-:Y:S05]  /*0070*/  @P0 EXIT ;  /* 0x000000000000094d */ /* 0x000fea0003800000 */
[----:B------:R-:W0:Y:S01]  /*0080*/  LDC R7, c[0x0][0x390] ;  /* 0x0000e400ff077b82 */ /* 0x000e220000000800 */
[----:B------:R-:W1:Y:S01]  /*0090*/  LDCU UR6, c[0x0][0x370] ;  /* 0x00006e00ff0677ac */ /* 0x000e620008000800 */
[----:B------:R-:W2:Y:S01]  /*00a0*/  LDCU.64 UR4, c[0x0][0x358] ;  /* 0x00006b00ff0477ac */ /* 0x000ea20008000a00 */
[----:B-1----:R-:W-:Y:S02]  /*00b0*/  IMAD R5, R5, UR6, RZ ;  /* 0x0000000605057c24 */ /* 0x002fe4000f8e02ff */
[C---:B0-----:R-:W-:Y:S01]  /*00c0*/  FMUL R6, R7.reuse, 15 ;  /* 0x4170000007067820 */ /* 0x041fe20000400000 */
[----:B--2---:R-:W-:-:S07]  /*00d0*/  FMUL R7, R7, 8 ;  /* 0x4100000007077820 */ /* 0x004fce0000400000 */
.L_x_122:
[----:B0123--:R-:W0:Y:S01]  /*00e0*/  LDC.64 R16, c[0x0][0x388] ;  /* 0x0000e200ff107b82 */ /* 0x00fe220000000a00 */
[----:B------:R-:W1:Y:S01]  /*00f0*/  LDCU UR6, c[0x0][0x380] ;  /* 0x00007000ff0677ac */ /* 0x000e620008000800 */
[----:B0-----:R-:W-:-:S05]  /*0100*/  IMAD.WIDE R16, R4, 0x30, R16 ;  /* 0x0000003004107825 */ /* 0x001fca00078e0210 */
[----:B------:R-:W2:Y:S01]  /*0110*/  LDG.E R0, desc[UR4][R16.64] ;  /* 0x0000000410007981 */ /* 0x000ea2000c1e1900 */
[----:B------:R-:W-:Y:S01]  /*0120*/  IADD3 R4, PT, PT, R5, R4, RZ ;  /* 0x0000000405047210 */ /* 0x000fe20007ffe0ff */
[----:B------:R-:W-:Y:S03]  /*0130*/  BSSY.RECONVERGENT B0, `(.L_x_0) ;  /* 0x000000e000007945 */ /* 0x000fe60003800200 */
[----:B-1----:R-:W-:Y:S02]  /*0140*/  ISETP.GE.AND P1, PT, R4, UR6, PT ;  /* 0x0000000604007c0c */ /* 0x002fe4000bf26270 */
[----:B--2---:R-:W-:-:S13]  /*0150*/  ISETP.GE.AND P0, PT, R0, RZ, PT ;  /* 0x000000ff0000720c */ /* 0x004fda0003f06270 */
[----:B----45:R-:W-:Y:S05]  /*0160*/  @!P0 BRA `(.L_x_1) ;  /* 0x0000000000288947 */ /* 0x030fea0003800000 */
[----:B------:R-:W-:Y:S01]  /*0170*/  HFMA2 R9, -RZ, RZ, 0, 0 ;  /* 0x00000000ff097431 */ /* 0x000fe200000001ff */
[----:B------:R-:W-:Y:S06]  /*0180*/  BSSY.RECONVERGENT B1, `(.L_x_1) ;  /* 0x0000008000017945 */ /* 0x000fec0003800200 */
.L_x_2:
[----:B------:R-:W2:Y:S02]  /*0190*/  LDG.E.64 R2, desc[UR4][R16.64+0x28] ;  /* 0x0000280410027981 */ /* 0x000ea4000c1e1b00 */
[----:B--2---:R-:W-:-:S05]  /*01a0*/  IMAD.WIDE.U32 R2, R9, 0x4, R2 ;  /* 0x0000000409027825 */ /* 0x004fca00078e0002 */
[----:B------:R0:W-:Y:S04]  /*01b0*/  STG.E desc[UR4][R2.64], RZ ;  /* 0x000000ff02007986 */ /* 0x0001e8000c101904 */
[----:B------:R-:W2:Y:S02]  /*01c0*/  LDG.E R0, desc[UR4][R16.64] ;  /* 0x0000000410007981 */ /* 0x000ea4000c1e1900 */
[C---:B--2---:R-:W-:Y:S01]  /*01d0*/  ISETP.GE.AND P0, PT, R9.reuse, R0, PT ;  /* 0x000000000900720c */ /* 0x044fe20003f06270 */
[----:B------:R-:W-:-:S12]  /*01e0*/  VIADD R9, R9, 0x1 ;  /* 0x0000000109097836 */ /* 0x000fd80000000000 */
[----:B0-----:R-:W-:Y:S05]  /*01f0*/  @!P0 BRA `(.L_x_2) ;  /* 0xfffffffc00e48947 */ /* 0x001fea000383ffff */
[----:B------:R-:W-:Y:S05]  /*0200*/  BSYNC.RECONVERGENT B1 ;  /* 0x0000000000017941 */ /* 0x000fea0003800200 */
.L_x_1:
[----:B------:R-:W-:Y:S05]  /*0210*/  BSYNC.RECONVERGENT B0 ;  /* 0x0000000000007941 */ /* 0x000fea0003800200 */
.L_x_0:
[----:B------:R0:W5:Y:S01]  /*0220*/  LDG.E.64 R14, desc[UR4][R16.64+0x18] ;  /* 0x00001804100e7981 */ /* 0x000162000c1e1b00 */
[C---:B------:R-:W-:Y:S01]  /*0230*/  ISETP.GE.AND P0, PT, R0.reuse, RZ, PT ;  /* 0x000000ff0000720c */ /* 0x040fe20003f06270 */
[C---:B------:R-:W-:Y:S01]  /*0240*/  IMAD R2, R0.reuse, R0, R0 ;  /* 0x0000000000027224 */ /* 0x040fe200078e0200 */
[----:B------:R-:W-:Y:S01]  /*0250*/  BSSY.RECONVERGENT B0, `(.L_x_3) ;  /* 0x00000bb000007945 */ /* 0x000fe20003800200 */
[----:B------:R-:W-:Y:S02]  /*0260*/  IADD3 R3, PT, PT, R0, 0x1, RZ ;  /* 0x0000000100037810 */ /* 0x000fe40007ffe0ff */
[----:B------:R-:W-:Y:S02]  /*0270*/  MOV R11, RZ ;  /* 0x000000ff000b7202 */ /* 0x000fe40000000f00 */
[----:B------:R-:W-:-:S04]  /*0280*/  LEA.HI R10, R2, R2, RZ, 0x1 ;  /* 0x00000002020a7211 */ /* 0x000fc800078f08ff */
[----:B------:R-:W-:Y:S02]  /*0290*/  SHF.R.S32.HI R10, RZ, 0x1, R10 ;  /* 0x00000001ff0a7819 */ /* 0x000fe4000001140a */
[----:B0-----:R-:W-:Y:S05]  /*02a0*/  @!P0 BRA `(.L_x_4) ;  /* 0x0000000800d48947 */ /* 0x001fea0003800000 */
[----:B------:R-:W-:Y:S01]  /*02b0*/  ISETP.GE.U32.AND P2, PT, R0, 0xf, PT ;  /* 0x0000000f0000780c */ /* 0x000fe20003f46070 */
[----:B------:R-:W-:Y:S01]  /*02c0*/  BSSY.RECONVERGENT B1, `(.L_x_5) ;  /* 0x000004b000017945 */ /* 0x000fe20003800200 */
[----:B------:R-:W-:Y:S01]  /*02d0*/  LOP3.LUT R21, R3, 0xf, RZ, 0xc0, !PT ;  /* 0x0000000f03157812 */ /* 0x000fe200078ec0ff */
[----:B------:R-:W-:Y:S02]  /*02e0*/  HFMA2 R23, -RZ, RZ, 0, 0 ;  /* 0x00000000ff177431 */ /* 0x000fe400000001ff */
[----:B------:R-:W-:Y:S01]  /*02f0*/  IMAD.MOV.U32 R11, RZ, RZ, RZ ;  /* 0x000000ffff0b7224 */ /* 0x000fe200078e00ff */
[----:B------:R-:W-:-:S07]  /*0300*/  ISETP.NE.AND P0, PT, R21, RZ, PT ;  /* 0x000000ff1500720c */ /* 0x000fce0003f05270 */
[----:B------:R-:W-:Y:S06]  /*0310*/  @!P2 BRA `(.L_x_6) ;  /* 0x000000040014a947 */ /* 0x000fec0003800000 */
[----:B------:R-:W0:Y:S01]  /*0320*/  LDC.64 R12, c[0x0][0x3a8] ;  /* 0x0000ea00ff0c7b82 */ /* 0x000e220000000a00 */
[----:B-----5:R-:W-:Y:S01]  /*0330*/  IMAD.WIDE.U32 R8, R10, 0x4, R14 ;  /* 0x000000040a087825 */ /* 0x020fe200078e000e */
[----:B------:R-:W-:Y:S02]  /*0340*/  LOP3.LUT R23, R3, 0xfffffff0, RZ, 0xc0, !PT ;  /* 0xfffffff003177812 */ /* 0x000fe400078ec0ff */
[----:B------:R-:W-:Y:S02]  /*0350*/  MOV R11, RZ ;  /* 0x000000ff000b7202 */ /* 0x000fe40000000f00 */
[----:B------:R-:W-:Y:S02]  /*0360*/  IADD3 R20, P2, PT, R8, 0x20, RZ ;  /* 0x0000002008147810 */ /* 0x000fe40007f5e0ff */
[----:B------:R-:W-:Y:S02]  /*0370*/  IADD3 R18, PT, PT, -R23, RZ, RZ ;  /* 0x000000ff17127210 */ /* 0x000fe40007ffe1ff */
[----:B------:R-:W-:Y:S01]  /*0380*/  IADD3.X R27, PT, PT, RZ, R9, RZ, P2, !PT ;  /* 0x00000009ff1b7210 */ /* 0x000fe200017fe4ff */
[----:B0-----:R-:W-:-:S03]  /*0390*/  IMAD.WIDE.U32 R12, R10, 0x4, R12 ;  /* 0x000000040a0c7825 */ /* 0x001fc600078e000c */
[----:B------:R-:W-:-:S05]  /*03a0*/  IADD3 R19, P3, PT, R12, 0x20, RZ ;  /* 0x000000200c137810 */ /* 0x000fca0007f7e0ff */
[----:B------:R-:W-:-:S08]  /*03b0*/  IMAD.X R24, RZ, RZ, R13, P3 ;  /* 0x000000ffff187224 */ /* 0x000fd000018e060d */
.L_x_7:
[----:B------:R-:W-:Y:S01]  /*03c0*/  IMAD.MOV.U32 R8, RZ, RZ, R20 ;  /* 0x000000ffff087224 */ /* 0x000fe200078e0014 */
[----:B------:R-:W-:Y:S01]  /*03d0*/  MOV R9, R27 ;  /* 0x0000001b00097202 */ /* 0x000fe20000000f00 */
[----:B------:R-:W-:Y:S01]  /*03e0*/  IMAD.MOV.U32 R13, RZ, RZ, R24 ;  /* 0x000000ffff0d7224 */ /* 0x000fe200078e0018 */
[----:B------:R-:W-:-:S03]  /*03f0*/  MOV R12, R19 ;  /* 0x00000013000c7202 */ /* 0x000fc60000000f00 */
[----:B------:R-:W2:Y:S04]  /*0400*/  LDG.E R24, desc[UR4][R8.64+-0x20] ;  /* 0xffffe00408187981 */ /* 0x000ea8000c1e1900 */
[----:B------:R-:W2:Y:S04]  /*0410*/  LDG.E R22, desc[UR4][R12.64+-0x20] ;  /* 0xffffe0040c167981 */ /* 0x000ea8000c1e1900 */
[----:B------:R-:W3:Y:S04]  /*0420*/  LDG.E R25, desc[UR4][R12.64+-0x1c] ;  /* 0xffffe4040c197981 */ /* 0x000ee8000c1e1900 */
[----:B------:R-:W3:Y:S04]  /*0430*/  LDG.E R26, desc[UR4][R8.64+-0x1c] ;  /* 0xffffe404081a7981 */ /* 0x000ee8000c1e1900 */
[----:B------:R-:W4:Y:S04]  /*0440*/  LDG.E R19, desc[UR4][R12.64+-0x18] ;  /* 0xffffe8040c137981 */ /* 0x000f28000c1e1900 */
[----:B------:R-:W4:Y:S01]  /*0450*/  LDG.E R20, desc[UR4][R8.64+-0x18] ;  /* 0xffffe80408147981 */ /* 0x000f22000c1e1900 */
[----:B--2---:R-:W-:-:S03]  /*0460*/  FFMA R24, R22, R24, R11 ;  /* 0x0000001816187223 */ /* 0x004fc6000000000b */
[----:B------:R-:W2:Y:S04]  /*0470*/  LDG.E R11, desc[UR4][R12.64+-0x14] ;  /* 0xffffec040c0b7981 */ /* 0x000ea8000c1e1900 */
[----:B------:R-:W2:Y:S01]  /*0480*/  LDG.E R22, desc[UR4][R8.64+-0x14] ;  /* 0xffffec0408167981 */ /* 0x000ea2000c1e1900 */
[----:B---3--:R-:W-:-:S03]  /*0490*/  FFMA R24, R25, R26, R24 ;  /* 0x0000001a19187223 */ /* 0x008fc60000000018 */
[----:B------:R-:W3:Y:S04]  /*04a0*/  LDG.E R25, desc[UR4][R12.64+-0x10] ;  /* 0xfffff0040c197981 */ /* 0x000ee8000c1e1900 */
[----:B------:R-:W3:Y:S01]  /*04b0*/  LDG.E R26, desc[UR4][R8.64+-0x10] ;  /* 0xfffff004081a7981 */ /* 0x000ee2000c1e1900 */
[----:B----4-:R-:W-:-:S03]  /*04c0*/  FFMA R24, R19, R20, R24 ;  /* 0x0000001413187223 */ /* 0x010fc60000000018 */
        /* <DEDUP_REMOVED lines=29> */
[----:B------:R-:W-:Y:S01]  /*06a0*/  IADD3 R18, PT, PT, R18, 0x10, RZ ;  /* 0x0000001012127810 */ /* 0x000fe20007ffe0ff */
[----:B--2---:R-:W-:Y:S02]  /*06b0*/  FFMA R24, R11, R22, R24 ;  /* 0x000000160b187223 */ /* 0x004fe40000000018 */
[----:B------:R-:W2:Y:S04]  /*06c0*/  LDG.E R22, desc[UR4][R12.64+0x1c] ;  /* 0x00001c040c167981 */ /* 0x000ea8000c1e1900 */
[----:B------:R-:W2:Y:S01]  /*06d0*/  LDG.E R11, desc[UR4][R8.64+0x1c] ;  /* 0x00001c04080b7981 */ /* 0x000ea2000c1e1900 */
[----:B------:R-:W-:Y:S01]  /*06e0*/  ISETP.NE.AND P2, PT, R18, RZ, PT ;  /* 0x000000ff1200720c */ /* 0x000fe20003f45270 */
[----:B---3--:R-:W-:-:S04]  /*06f0*/  FFMA R24, R25, R26, R24 ;  /* 0x0000001a19187223 */ /* 0x008fc80000000018 */
[----:B----4-:R-:W-:Y:S01]  /*0700*/  FFMA R25, R19, R20, R24 ;  /* 0x0000001413197223 */ /* 0x010fe20000000018 */
[----:B------:R-:W-:Y:S02]  /*0710*/  IADD3 R19, P4, PT, R12, 0x40, RZ ;  /* 0x000000400c137810 */ /* 0x000fe40007f9e0ff */
[----:B------:R-:W-:-:S03]  /*0720*/  IADD3 R20, P3, PT, R8, 0x40, RZ ;  /* 0x0000004008147810 */ /* 0x000fc60007f7e0ff */
[----:B------:R-:W-:Y:S01]  /*0730*/  IMAD.X R24, RZ, RZ, R13, P4 ;  /* 0x000000ffff187224 */ /* 0x000fe200020e060d */
[----:B------:R-:W-:Y:S01]  /*0740*/  IADD3.X R27, PT, PT, RZ, R9, RZ, P3, !PT ;  /* 0x00000009ff1b7210 */ /* 0x000fe20001ffe4ff */
[----:B--2---:R-:W-:Y:S01]  /*0750*/  FFMA R11, R22, R11, R25 ;  /* 0x0000000b160b7223 */ /* 0x004fe20000000019 */
[----:B------:R-:W-:Y:S07]  /*0760*/  @P2 BRA `(.L_x_7) ;  /* 0xfffffffc00142947 */ /* 0x000fee000383ffff */
.L_x_6:
[----:B------:R-:W-:Y:S05]  /*0770*/  BSYNC.RECONVERGENT B1 ;  /* 0x0000000000017941 */ /* 0x000fea0003800200 */
.L_x_5:
[----:B------:R-:W-:Y:S05]  /*0780*/  @!P0 BRA `(.L_x_4) ;  /* 0x00000004009c8947 */ /* 0x000fea0003800000 */
[----:B------:R-:W-:Y:S01]  /*0790*/  ISETP.GE.U32.AND P2, PT, R21, 0x8, PT ;  /* 0x000000081500780c */ /* 0x000fe20003f46070 */
[----:B------:R-:W-:Y:S01]  /*07a0*/  BSSY.RECONVERGENT B1, `(.L_x_8) ;  /* 0x000002a000017945 */ /* 0x000fe20003800200 */
[----:B------:R-:W-:-:S04]  /*07b0*/  LOP3.LUT R24, R3, 0x7, RZ, 0xc0, !PT ;  /* 0x0000000703187812 */ /* 0x000fc800078ec0ff */
[----:B------:R-:W-:-:S07]  /*07c0*/  ISETP.NE.AND P0, PT, R24, RZ, PT ;  /* 0x000000ff1800720c */ /* 0x000fce0003f05270 */
[----:B------:R-:W-:Y:S06]  /*07d0*/  @!P2 BRA `(.L_x_9) ;  /* 0x000000000098a947 */ /* 0x000fec0003800000 */
[----:B------:R-:W0:Y:S01]  /*07e0*/  LDC.64 R8, c[0x0][0x3a8] ;  /* 0x0000ea00ff087b82 */ /* 0x000e220000000a00 */
[----:B------:R-:W1:Y:S01]  /*07f0*/  LDCU.64 UR6, c[0x0][0x3a8] ;  /* 0x00007500ff0677ac */ /* 0x000e620008000a00 */
[C---:B------:R-:W-:Y:S01]  /*0800*/  IADD3 R25, P2, PT, R10.reuse, R23, RZ ;  /* 0x000000170a197210 */ /* 0x040fe20007f5e0ff */
[----:B------:R-:W-:-:S03]  /*0810*/  IMAD.IADD R13, R10, 0x1, R23 ;  /* 0x000000010a0d7824 */ /* 0x000fc600078e0217 */
[----:B------:R-:W-:Y:S01]  /*0820*/  IADD3.X R12, PT, PT, RZ, RZ, RZ, P2, !PT ;  /* 0x000000ffff0c7210 */ /* 0x000fe200017fe4ff */
[----:B-----5:R-:W-:Y:S01]  /*0830*/  IMAD.WIDE.U32 R20, R13, 0x4, R14 ;  /* 0x000000040d147825 */ /* 0x020fe200078e000e */
[C---:B------:R-:W-:Y:S02]  /*0840*/  SHF.L.U32 R19, R25.reuse, 0x2, RZ ;  /* 0x0000000219137819 */ /* 0x040fe400000006ff */
[----:B------:R-:W-:Y:S02]  /*0850*/  SHF.L.U64.HI R25, R25, 0x2, R12 ;  /* 0x0000000219197819 */ /* 0x000fe4000001020c */
[----:B------:R-:W-:Y:S01]  /*0860*/  IADD3 R12, P3, PT, R14, R19, RZ ;  /* 0x000000130e0c7210 */ /* 0x000fe20007f7e0ff */
[----:B------:R-:W2:Y:S01]  /*0870*/  LDG.E R20, desc[UR4][R20.64] ;  /* 0x0000000414147981 */ /* 0x000ea2000c1e1900 */
[----:B-1----:R-:W-:-:S04]  /*0880*/  IADD3 R18, P2, PT, R19, UR6, RZ ;  /* 0x0000000613127c10 */ /* 0x002fc8000ff5e0ff */
[----:B------:R-:W-:Y:S01]  /*0890*/  IADD3.X R19, PT, PT, R25, UR7, RZ, P2, !PT ;  /* 0x0000000719137c10 */ /* 0x000fe200097fe4ff */
[----:B0-----:R-:W-:Y:S01]  /*08a0*/  IMAD.WIDE.U32 R8, R13, 0x4, R8 ;  /* 0x000000040d087825 */ /* 0x001fe200078e0008 */
[----:B------:R-:W-:-:S03]  /*08b0*/  IADD3.X R13, PT, PT, R15, R25, RZ, P3, !PT ;  /* 0x000000190f0d7210 */ /* 0x000fc60001ffe4ff */
[----:B------:R-:W3:Y:S04]  /*08c0*/  LDG.E R22, desc[UR4][R18.64+0x4] ;  /* 0x0000040412167981 */ /* 0x000ee8000c1e1900 */
[----:B------:R-:W2:Y:S04]  /*08d0*/  LDG.E R8, desc[UR4][R8.64] ;  /* 0x0000000408087981 */ /* 0x000ea8000c1e1900 */
[----:B------:R-:W3:Y:S04]  /*08e0*/  LDG.E R25, desc[UR4][R12.64+0x4] ;  /* 0x000004040c197981 */ /* 0x000ee8000c1e1900 */
[----:B------:R-:W4:Y:S04]  /*08f0*/  LDG.E R26, desc[UR4][R18.64+0x8] ;  /* 0x00000804121a7981 */ /* 0x000f28000c1e1900 */
[----:B------:R-:W4:Y:S04]  /*0900*/  LDG.E R27, desc[UR4][R12.64+0x8] ;  /* 0x000008040c1b7981 */ /* 0x000f28000c1e1900 */
[----:B------:R-:W4:Y:S04]  /*0910*/  LDG.E R9, desc[UR4][R18.64+0x14] ;  /* 0x0000140412097981 */ /* 0x000f28000c1e1900 */
[----:B------:R-:W4:Y:S04]  /*0920*/  LDG.E R21, desc[UR4][R12.64+0x18] ;  /* 0x000018040c157981 */ /* 0x000f28000c1e1900 */
[----:B------:R-:W4:Y:S01]  /*0930*/  LDG.E R29, desc[UR4][R12.64+0x1c] ;  /* 0x00001c040c1d7981 */ /* 0x000f22000c1e1900 */
[----:B--2---:R-:W-:-:S03]  /*0940*/  FFMA R11, R8, R20, R11 ;  /* 0x00000014080b7223 */ /* 0x004fc6000000000b */
[----:B------:R-:W2:Y:S01]  /*0950*/  LDG.E R8, desc[UR4][R18.64+0x18] ;  /* 0x0000180412087981 */ /* 0x000ea2000c1e1900 */
[----:B---3--:R-:W-:-:S03]  /*0960*/  FFMA R25, R22, R25, R11 ;  /* 0x0000001916197223 */ /* 0x008fc6000000000b */
[----:B------:R-:W3:Y:S04]  /*0970*/  LDG.E R11, desc[UR4][R18.64+0xc] ;  /* 0x00000c04120b7981 */ /* 0x000ee8000c1e1900 */
[----:B------:R-:W3:Y:S01]  /*0980*/  LDG.E R22, desc[UR4][R12.64+0xc] ;  /* 0x00000c040c167981 */ /* 0x000ee2000c1e1900 */
[----:B----4-:R-:W-:-:S03]  /*0990*/  FFMA R28, R26, R27, R25 ;  /* 0x0000001b1a1c7223 */ /* 0x010fc60000000019 */
[----:B------:R-:W4:Y:S04]  /*09a0*/  LDG.E R25, desc[UR4][R18.64+0x10] ;  /* 0x0000100412197981 */ /* 0x000f28000c1e1900 */
[----:B------:R-:W4:Y:S04]  /*09b0*/  LDG.E R26, desc[UR4][R12.64+0x10] ;  /* 0x000010040c1a7981 */ /* 0x000f28000c1e1900 */
[----:B------:R-:W2:Y:S04]  /*09c0*/  LDG.E R27, desc[UR4][R12.64+0x14] ;  /* 0x000014040c1b7981 */ /* 0x000ea8000c1e1900 */
[----:B------:R-:W2:Y:S01]  /*09d0*/  LDG.E R20, desc[UR4][R18.64+0x1c] ;  /* 0x00001c0412147981 */ /* 0x000ea2000c1e1900 */
[----:B------:R-:W-:Y:S01]  /*09e0*/  IADD3 R23, PT, PT, R23, 0x8, RZ ;  /* 0x0000000817177810 */ /* 0x000fe20007ffe0ff */
[----:B---3--:R-:W-:-:S04]  /*09f0*/  FFMA R22, R11, R22, R28 ;  /* 0x000000160b167223 */ /* 0x008fc8000000001c */
[----:B----4-:R-:W-:-:S04]  /*0a00*/  FFMA R22, R25, R26, R22 ;  /* 0x0000001a19167223 */ /* 0x010fc80000000016 */
[----:B--2---:R-:W-:-:S04]  /*0a10*/  FFMA R9, R9, R27, R22 ;  /* 0x0000001b09097223 */ /* 0x004fc80000000016 */
[----:B------:R-:W-:-:S04]  /*0a20*/  FFMA R9, R8, R21, R9 ;  /* 0x0000001508097223 */ /* 0x000fc80000000009 */
[----:B------:R-:W-:-:S07]  /*0a30*/  FFMA R11, R20, R29, R9 ;  /* 0x0000001d140b7223 */ /* 0x000fce0000000009 */
.L_x_9:
[----:B------:R-:W-:Y:S05]  /*0a40*/  BSYNC.RECONVERGENT B1 ;  /* 0x0000000000017941 */ /* 0x000fea0003800200 */
.L_x_8:
        /* <DEDUP_REMOVED lines=8> */
[CC--:B------:R-:W-:Y:S02]  /*0ad0*/  IADD3 R8, P2, PT, R10.reuse, R23.reuse, RZ ;  /* 0x000000170a087210 */ /* 0x0c0fe40007f5e0ff */
[----:B------:R-:W-:Y:S02]  /*0ae0*/  IADD3 R9, PT, PT, R10, R23, RZ ;  /* 0x000000170a097210 */ /* 0x000fe40007ffe0ff */
[----:B------:R-:W-:Y:S01]  /*0af0*/  SHF.L.U32 R19, R8, 0x2, RZ ;  /* 0x0000000208137819 */ /* 0x000fe200000006ff */
[----:B------:R-:W-:-:S05]  /*0b00*/  IMAD.X R13, RZ, RZ, RZ, P2 ;  /* 0x000000ffff0d7224 */ /* 0x000fca00010e06ff */
[----:B------:R-:W-:Y:S02]  /*0b10*/  SHF.L.U64.HI R25, R8, 0x2, R13 ;  /* 0x0000000208197819 */ /* 0x000fe4000001020d */
[----:B-----5:R-:W-:Y:S02]  /*0b20*/  IADD3 R8, P3, PT, R14, R19, RZ ;  /* 0x000000130e087210 */ /* 0x020fe40007f7e0ff */
[----:B-1----:R-:W-:Y:S01]  /*0b30*/  IADD3 R12, P2, PT, R19, UR6, RZ ;  /* 0x00000006130c7c10 */ /* 0x002fe2000ff5e0ff */
[----:B------:R-:W-:-:S03]  /*0b40*/  IMAD.WIDE.U32 R18, R9, 0x4, R14 ;  /* 0x0000000409127825 */ /* 0x000fc600078e000e */
[----:B------:R-:W-:Y:S01]  /*0b50*/  IADD3.X R13, PT, PT, R25, UR7, RZ, P2, !PT ;  /* 0x00000007190d7c10 */ /* 0x000fe200097fe4ff */
[----:B0-----:R-:W-:Y:S02]  /*0b60*/  IMAD.WIDE.U32 R20, R9, 0x4, R20 ;  /* 0x0000000409147825 */ /* 0x001fe400078e0014 */
[----:B------:R-:W2:Y:S02]  /*0b70*/  LDG.E R18, desc[UR4][R18.64] ;  /* 0x0000000412127981 */ /* 0x000ea4000c1e1900 */
[----:B------:R-:W-:Y:S02]  /*0b80*/  IMAD.X R9, R15, 0x1, R25, P3 ;  /* 0x000000010f097824 */ /* 0x000fe400018e0619 */
[----:B------:R-:W2:Y:S04]  /*0b90*/  LDG.E R20, desc[UR4][R20.64] ;  /* 0x0000000414147981 */ /* 0x000ea8000c1e1900 */
[----:B------:R-:W3:Y:S04]  /*0ba0*/  LDG.E R24, desc[UR4][R12.64+0x4] ;  /* 0x000004040c187981 */ /* 0x000ee8000c1e1900 */
[----:B------:R-:W3:Y:S04]  /*0bb0*/  LDG.E R25, desc[UR4][R8.64+0x4] ;  /* 0x0000040408197981 */ /* 0x000ee8000c1e1900 */
[----:B------:R-:W4:Y:S04]  /*0bc0*/  LDG.E R26, desc[UR4][R12.64+0x8] ;  /* 0x000008040c1a7981 */ /* 0x000f28000c1e1900 */
[----:B------:R-:W4:Y:S04]  /*0bd0*/  LDG.E R27, desc[UR4][R8.64+0x8] ;  /* 0x00000804081b7981 */ /* 0x000f28000c1e1900 */
[----:B------:R-:W4:Y:S04]  /*0be0*/  LDG.E R28, desc[UR4][R12.64+0xc] ;  /* 0x00000c040c1c7981 */ /* 0x000f28000c1e1900 */
[----:B------:R-:W4:Y:S01]  /*0bf0*/  LDG.E R29, desc[UR4][R8.64+0xc] ;  /* 0x00000c04081d7981 */ /* 0x000f22000c1e1900 */
[----:B------:R-:W-:Y:S01]  /*0c00*/  IADD3 R23, PT, PT, R23, 0x4, RZ ;  /* 0x0000000417177810 */ /* 0x000fe20007ffe0ff */
[----:B--2---:R-:W-:-:S04]  /*0c10*/  FFMA R11, R20, R18, R11 ;  /* 0x00000012140b7223 */ /* 0x004fc8000000000b */
[----:B---3--:R-:W-:-:S04]  /*0c20*/  FFMA R11, R24, R25, R11 ;  /* 0x00000019180b7223 */ /* 0x008fc8000000000b */
[----:B----4-:R-:W-:-:S04]  /*0c30*/  FFMA R11, R26, R27, R11 ;  /* 0x0000001b1a0b7223 */ /* 0x010fc8000000000b */
[----:B------:R-:W-:-:S07]  /*0c40*/  FFMA R11, R28, R29, R11 ;  /* 0x0000001d1c0b7223 */ /* 0x000fce000000000b */
.L_x_11:
[----:B------:R-:W-:Y:S05]  /*0c50*/  BSYNC.RECONVERGENT B1 ;  /* 0x0000000000017941 */ /* 0x000fea0003800200 */
.L_x_10:
[----:B------:R-:W-:Y:S05]  /*0c60*/  @!P0 BRA `(.L_x_4) ;  /* 0x0000000000648947 */ /* 0x000fea0003800000 */
[----:B------:R-:W0:Y:S01]  /*0c70*/  LDC.64 R8, c[0x0][0x3a8] ;  /* 0x0000ea00ff087b82 */ /* 0x000e220000000a00 */
[----:B------:R-:W-:-:S05]  /*0c80*/  IADD3 R19, PT, PT, R10, R23, RZ ;  /* 0x000000170a137210 */ /* 0x000fca0007ffe0ff */
[----:B-----5:R-:W-:-:S06]  /*0c90*/  IMAD.WIDE.U32 R12, R19, 0x4, R14 ;  /* 0x00000004130c7825 */ /* 0x020fcc00078e000e */
[----:B------:R-:W2:Y:S01]  /*0ca0*/  LDG.E R12, desc[UR4][R12.64] ;  /* 0x000000040c0c7981 */ /* 0x000ea2000c1e1900 */
[----:B0-----:R-:W-:-:S06]  /*0cb0*/  IMAD.WIDE.U32 R8, R19, 0x4, R8 ;  /* 0x0000000413087825 */ /* 0x001fcc00078e0008 */
[----:B------:R-:W2:Y:S01]  /*0cc0*/  LDG.E R8, desc[UR4][R8.64] ;  /* 0x0000000408087981 */ /* 0x000ea2000c1e1900 */
[----:B------:R-:W-:Y:S01]  /*0cd0*/  ISETP.NE.AND P0, PT, R22, 0x1, PT ;  /* 0x000000011600780c */ /* 0x000fe20003f05270 */
[----:B--2---:R-:W-:-:S12]  /*0ce0*/  FFMA R11, R8, R12, R11 ;  /* 0x0000000c080b7223 */ /* 0x004fd8000000000b */
[----:B------:R-:W-:Y:S05]  /*0cf0*/  @!P0 BRA `(.L_x_4) ;  /* 0x0000000000408947 */ /* 0x000fea0003800000 */
[----:B------:R-:W0:Y:S01]  /*0d00*/  LDCU.64 UR6, c[0x0][0x3a8] ;  /* 0x00007500ff0677ac */ /* 0x000e220008000a00 */
[----:B------:R-:W-:-:S04]  /*0d10*/  IADD3 R19, P0, PT, R10, R23, RZ ;  /* 0x000000170a137210 */ /* 0x000fc80007f1e0ff */
[----:B------:R-:W-:Y:S01]  /*0d20*/  SHF.L.U32 R9, R19, 0x2, RZ ;  /* 0x0000000213097819 */ /* 0x000fe200000006ff */
[----:B------:R-:W-:Y:S01]  /*0d30*/  IMAD.X R8, RZ, RZ, RZ, P0 ;  /* 0x000000ffff087224 */ /* 0x000fe200000e06ff */
[----:B------:R-:W-:-:S04]  /*0d40*/  ISETP.NE.AND P0, PT, R22, 0x2, PT ;  /* 0x000000021600780c */ /* 0x000fc80003f05270 */
[----:B------:R-:W-:Y:S02]  /*0d50*/  SHF.L.U64.HI R19, R19, 0x2, R8 ;  /* 0x0000000213137819 */ /* 0x000fe40000010208 */
[----:B------:R-:W-:Y:S02]  /*0d60*/  IADD3 R8, P3, PT, R14, R9, RZ ;  /* 0x000000090e087210 */ /* 0x000fe40007f7e0ff */
[----:B0-----:R-:W-:Y:S02]  /*0d70*/  IADD3 R12, P2, PT, R9, UR6, RZ ;  /* 0x00000006090c7c10 */ /* 0x001fe4000ff5e0ff */
[----:B------:R-:W-:Y:S02]  /*0d80*/  IADD3.X R9, PT, PT, R15, R19, RZ, P3, !PT ;  /* 0x000000130f097210 */ /* 0x000fe40001ffe4ff */
[----:B------:R-:W-:-:S03]  /*0d90*/  IADD3.X R13, PT, PT, R19, UR7, RZ, P2, !PT ;  /* 0x00000007130d7c10 */ /* 0x000fc600097fe4ff */
[----:B------:R-:W2:Y:S04]  /*0da0*/  LDG.E R19, desc[UR4][R8.64+0x4] ;  /* 0x0000040408137981 */ /* 0x000ea8000c1e1900 */
[----:B------:R-:W2:Y:S04]  /*0db0*/  LDG.E R18, desc[UR4][R12.64+0x4] ;  /* 0x000004040c127981 */ /* 0x000ea8000c1e1900 */
[----:B------:R-:W3:Y:S04]  /*0dc0*/  @P0 LDG.E R20, desc[UR4][R12.64+0x8] ;  /* 0x000008040c140981 */ /* 0x000ee8000c1e1900 */
[----:B------:R-:W3:Y:S01]  /*0dd0*/  @P0 LDG.E R21, desc[UR4][R8.64+0x8] ;  /* 0x0000080408150981 */ /* 0x000ee2000c1e1900 */
[----:B--2---:R-:W-:-:S04]  /*0de0*/  FFMA R11, R18, R19, R11 ;  /* 0x00000013120b7223 */ /* 0x004fc8000000000b */
[----:B---3--:R-:W-:-:S07]  /*0df0*/  @P0 FFMA R11, R20, R21, R11 ;  /* 0x00000015140b0223 */ /* 0x008fce000000000b */
.L_x_4:
[----:B------:R-:W-:Y:S05]  /*0e00*/  BSYNC.RECONVERGENT B0 ;  /* 0x0000000000007941 */ /* 0x000fea0003800200 */
.L_x_3:
[----:B------:R0:W-:Y:S01]  /*0e10*/  STG.E desc[UR4][R16.64+0x4], R11 ;  /* 0x0000040b10007986 */ /* 0x0001e2000c101904 */
[----:B------:R-:W-:Y:S01]  /*0e20*/  ISETP.GE.AND P0, PT, R0, RZ, PT ;  /* 0x000000ff0000720c */ /* 0x000fe20003f06270 */
[----:B------:R-:W-:Y:S01]  /*0e30*/  BSSY.RECONVERGENT B0, `(.L_x_12) ;  /* 0x00000ad000007945 */ /* 0x000fe20003800200 */
[----:B------:R-:W-:-:S11]  /*0e40*/  IMAD.MOV.U32 R25, RZ, RZ, RZ ;  /* 0x000000ffff197224 */ /* 0x000fd600078e00ff */
[----:B0-----:R-:W-:Y:S05]  /*0e50*/  @!P0 BRA `(.L_x_13) ;  /* 0x0000000800a88947 */ /* 0x001fea0003800000 */
[----:B------:R-:W-:Y:S01]  /*0e60*/  ISETP.GE.U32.AND P0, PT, R0, 0xf, PT ;  /* 0x0000000f0000780c */ /* 0x000fe20003f06070 */
[----:B------:R-:W-:Y:S01]  /*0e70*/  BSSY.RECONVERGENT B1, `(.L_x_14) ;  /* 0x0000040000017945 */ /* 0x000fe20003800200 */
[----:B------:R-:W-:Y:S01]  /*0e80*/  LOP3.LUT R24, R3, 0xf, RZ, 0xc0, !PT ;  /* 0x0000000f03187812 */ /* 0x000fe200078ec0ff */
[----:B------:R-:W-:Y:S01]  /*0e90*/  HFMA2 R25, -RZ, RZ, 0, 0 ;  /* 0x00000000ff197431 */ /* 0x000fe200000001ff */
[----:B------:R-:W-:Y:S02]  /*0ea0*/  MOV R23, RZ ;  /* 0x000000ff00177202 */ /* 0x000fe40000000f00 */
[----:B------:R-:W-:-:S07]  /*0eb0*/  ISETP.NE.AND P2, PT, R24, RZ, PT ;  /* 0x000000ff1800720c */ /* 0x000fce0003f45270 */
[----:B------:R-:W-:Y:S06]  /*0ec0*/  @!P0 BRA `(.L_x_15) ;  /* 0x0000000000e88947 */ /* 0x000fec0003800000 */
[----:B------:R-:W-:Y:S01]  /*0ed0*/  LOP3.LUT R23, R3, 0xfffffff0, RZ, 0xc0, !PT ;  /* 0xfffffff003177812 */ /* 0x000fe200078ec0ff */
[----:B------:R-:W-:Y:S01]  /*0ee0*/  IMAD.MOV.U32 R25, RZ, RZ, RZ ;  /* 0x000000ffff197224 */ /* 0x000fe200078e00ff */
[----:B------:R-:W-:-:S07]  /*0ef0*/  MOV R18, RZ ;  /* 0x000000ff00127202 */ /* 0x000fce0000000f00 */
.L_x_16:
[----:B------:R-:W0:Y:S01]  /*0f00*/  LDC.64 R8, c[0x0][0x3b0] ;  /* 0x0000ec00ff087b82 */ /* 0x000e220000000a00 */
[----:B------:R-:W-:-:S05]  /*0f10*/  IADD3 R19, PT, PT, R10, R18, RZ ;  /* 0x000000120a137210 */ /* 0x000fca0007ffe0ff */
[----:B-----5:R-:W-:-:S05]  /*0f20*/  IMAD.WIDE.U32 R12, R19, 0x4, R14 ;  /* 0x00000004130c7825 */ /* 0x020fca00078e000e */
[----:B------:R-:W2:Y:S04]  /*0f30*/  LDG.E R21, desc[UR4][R12.64+0x4] ;  /* 0x000004040c157981 */ /* 0x000ea8000c1e1900 */
[----:B------:R-:W3:Y:S04]  /*0f40*/  LDG.E R27, desc[UR4][R12.64+0x34] ;  /* 0x000034040c1b7981 */ /* 0x000ee8000c1e1900 */
[----:B------:R-:W4:Y:S04]  /*0f50*/  LDG.E R26, desc[UR4][R12.64+0x38] ;  /* 0x000038040c1a7981 */ /* 0x000f28000c1e1900 */
[----:B------:R-:W4:Y:S01]  /*0f60*/  LDG.E R28, desc[UR4][R12.64+0x3c] ;  /* 0x00003c040c1c7981 */ /* 0x000f22000c1e1900 */
[----:B0-----:R-:W-:-:S03]  /*0f70*/  IMAD.WIDE.U32 R8, R19, 0x4, R8 ;  /* 0x0000000413087825 */ /* 0x001fc600078e0008 */
[----:B------:R-:W2:Y:S04]  /*0f80*/  LDG.E R19, desc[UR4][R12.64] ;  /* 0x000000040c137981 */ /* 0x000ea8000c1e1900 */
[----:B------:R-:W2:Y:S04]  /*0f90*/  LDG.E R20, desc[UR4][R8.64] ;  /* 0x0000000408147981 */ /* 0x000ea8000c1e1900 */
[----:B------:R-:W3:Y:S01]  /*0fa0*/  LDG.E R22, desc[UR4][R8.64+0x4] ;  /* 0x0000040408167981 */ /* 0x000ee2000c1e1900 */
[----:B--2---:R-:W-:-:S03]  /*0fb0*/  FFMA R19, R20, R19, R25 ;  /* 0x0000001314137223 */ /* 0x004fc60000000019 */
[----:B------:R-:W2:Y:S04]  /*0fc0*/  LDG.E R25, desc[UR4][R12.64+0x8] ;  /* 0x000008040c197981 */ /* 0x000ea8000c1e1900 */
[----:B------:R-:W2:Y:S01]  /*0fd0*/  LDG.E R20, desc[UR4][R8.64+0x8] ;  /* 0x0000080408147981 */ /* 0x000ea2000c1e1900 */
[----:B---3--:R-:W-:-:S03]  /*0fe0*/  FFMA R19, R22, R21, R19 ;  /* 0x0000001516137223 */ /* 0x008fc60000000013 */
[----:B------:R-:W3:Y:S04]  /*0ff0*/  LDG.E R21, desc[UR4][R12.64+0xc] ;  /* 0x00000c040c157981 */ /* 0x000ee8000c1e1900 */
        /* <DEDUP_REMOVED lines=30> */
[----:B------:R-:W4:Y:S04]  /*11e0*/  LDG.E R21, desc[UR4][R8.64+0x38] ;  /* 0x0000380408157981 */ /* 0x000f28000c1e1900 */
[----:B------:R-:W4:Y:S01]  /*11f0*/  LDG.E R25, desc[UR4][R8.64+0x3c] ;  /* 0x00003c0408197981 */ /* 0x000f22000c1e1900 */
[----:B------:R-:W-:-:S05]  /*1200*/  VIADD R18, R18, 0x10 ;  /* 0x0000001012127836 */ /* 0x000fca0000000000 */
[----:B------:R-:W-:Y:S01]  /*1210*/  ISETP.NE.AND P0, PT, R18, R23, PT ;  /* 0x000000171200720c */ /* 0x000fe20003f05270 */
[----:B--2---:R-:W-:-:S04]  /*1220*/  FFMA R19, R20, R19, R29 ;  /* 0x0000001314137223 */ /* 0x004fc8000000001d */
[----:B---3--:R-:W-:-:S04]  /*1230*/  FFMA R22, R22, R27, R19 ;  /* 0x0000001b16167223 */ /* 0x008fc80000000013 */
[----:B----4-:R-:W-:-:S04]  /*1240*/  FFMA R22, R21, R26, R22 ;  /* 0x0000001a15167223 */ /* 0x010fc80000000016 */
[----:B------:R-:W-:Y:S01]  /*1250*/  FFMA R25, R25, R28, R22 ;  /* 0x0000001c19197223 */ /* 0x000fe20000000016 */
[----:B------:R-:W-:Y:S06]  /*1260*/  @P0 BRA `(.L_x_16) ;  /* 0xfffffffc00240947 */ /* 0x000fec000383ffff */
.L_x_15:
[----:B------:R-:W-:Y:S05]  /*1270*/  BSYNC.RECONVERGENT B1 ;  /* 0x0000000000017941 */ /* 0x000fea0003800200 */
.L_x_14:
[----:B------:R-:W-:Y:S05]  /*1280*/  @!P2 BRA `(.L_x_13) ;  /* 0x00000004009ca947 */ /* 0x000fea0003800000 */
[----:B------:R-:W-:Y:S01]  /*1290*/  ISETP.GE.U32.AND P2, PT, R24, 0x8, PT ;  /* 0x000000081800780c */ /* 0x000fe20003f46070 */
[----:B------:R-:W-:Y:S01]  /*12a0*/  BSSY.RECONVERGENT B1, `(.L_x_17) ;  /* 0x000002a000017945 */ /* 0x000fe20003800200 */
[----:B------:R-:W-:-:S04]  /*12b0*/  LOP3.LUT R26, R3, 0x7, RZ, 0xc0, !PT ;  /* 0x00000007031a7812 */ /* 0x000fc800078ec0ff */
[----:B------:R-:W-:-:S07]  /*12c0*/  ISETP.NE.AND P0, PT, R26, RZ, PT ;  /* 0x000000ff1a00720c */ /* 0x000fce0003f05270 */
[----:B------:R-:W-:Y:S06]  /*12d0*/  @!P2 BRA `(.L_x_18) ;  /* 0x000000000098a947 */ /* 0x000fec0003800000 */
[----:B------:R-:W0:Y:S01]  /*12e0*/  LDC.64 R8, c[0x0][0x3b0] ;  /* 0x0000ec00ff087b82 */ /* 0x000e220000000a00 */
[----:B------:R-:W-:Y:S01]  /*12f0*/  IADD3 R21, PT, PT, R10, R23, RZ ;  /* 0x000000170a157210 */ /* 0x000fe20007ffe0ff */
[----:B------:R-:W1:Y:S04]  /*1300*/  LDCU.64 UR6, c[0x0][0x3b0] ;  /* 0x00007600ff0677ac */ /* 0x000e680008000a00 */
[----:B-----5:R-:W-:-:S06]  /*1310*/  IMAD.WIDE.U32 R18, R21, 0x4, R14 ;  /* 0x0000000415127825 */ /* 0x020fcc00078e000e */
[----:B------:R-:W2:Y:S01]  /*1320*/  LDG.E R18, desc[UR4][R18.64] ;  /* 0x0000000412127981 */ /* 0x000ea2000c1e1900 */
[----:B0-----:R-:W-:-:S06]  /*1330*/  IMAD.WIDE.U32 R20, R21, 0x4, R8 ;  /* 0x0000000415147825 */ /* 0x001fcc00078e0008 */
[----:B------:R-:W2:Y:S01]  /*1340*/  LDG.E R20, desc[UR4][R20.64] ;  /* 0x0000000414147981 */ /* 0x000ea2000c1e1900 */
[----:B------:R-:W-:-:S04]  /*1350*/  IADD3 R27, P2, PT, R10, R23, RZ ;  /* 0x000000170a1b7210 */ /* 0x000fc80007f5e0ff */
[----:B------:R-:W-:Y:S01]  /*1360*/  IADD3.X R8, PT, PT, RZ, RZ, RZ, P2, !PT ;  /* 0x000000ffff087210 */ /* 0x000fe200017fe4ff */
[----:B------:R-:W-:-:S03]  /*1370*/  IMAD.SHL.U32 R9, R27, 0x4, RZ ;  /* 0x000000041b097824 */ /* 0x000fc600078e00ff */
[----:B------:R-:W-:Y:S02]  /*1380*/  SHF.L.U64.HI R27, R27, 0x2, R8 ;  /* 0x000000021b1b7819 */ /* 0x000fe40000010208 */
[----:B-1----:R-:W-:Y:S02]  /*1390*/  IADD3 R12, P2, PT, R9, UR6, RZ ;  /* 0x00000006090c7c10 */ /* 0x002fe4000ff5e0ff */
[----:B------:R-:W-:Y:S02]  /*13a0*/  IADD3 R8, P3, PT, R14, R9, RZ ;  /* 0x000000090e087210 */ /* 0x000fe40007f7e0ff */
[----:B------:R-:W-:Y:S02]  /*13b0*/  IADD3.X R13, PT, PT, R27, UR7, RZ, P2, !PT ;  /* 0x000000071b0d7c10 */ /* 0x000fe400097fe4ff */
[----:B------:R-:W-:-:S03]  /*13c0*/  IADD3.X R9, PT, PT, R15, R27, RZ, P3, !PT ;  /* 0x0000001b0f097210 */ /* 0x000fc60001ffe4ff */
[----:B------:R-:W3:Y:S04]  /*13d0*/  LDG.E R27, desc[UR4][R12.64+0x4] ;  /* 0x000004040c1b7981 */ /* 0x000ee8000c1e1900 */
[----:B------:R-:W3:Y:S04]  /*13e0*/  LDG.E R21, desc[UR4][R8.64+0x4] ;  /* 0x0000040408157981 */ /* 0x000ee8000c1e1900 */
[----:B------:R-:W4:Y:S04]  /*13f0*/  LDG.E R22, desc[UR4][R8.64+0x8] ;  /* 0x0000080408167981 */ /* 0x000f28000c1e1900 */
[----:B------:R-:W4:Y:S04]  /*1400*/  LDG.E R19, desc[UR4][R12.64+0xc] ;  /* 0x00000c040c137981 */ /* 0x000f28000c1e1900 */
[----:B------:R-:W4:Y:S04]  /*1410*/  LDG.E R24, desc[UR4][R8.64+0x14] ;  /* 0x0000140408187981 */ /* 0x000f28000c1e1900 */
[----:B------:R-:W4:Y:S01]  /*1420*/  LDG.E R28, desc[UR4][R12.64+0x1c] ;  /* 0x00001c040c1c7981 */ /* 0x000f22000c1e1900 */
[----:B--2---:R-:W-:-:S03]  /*1430*/  FFMA R20, R20, R18, R25 ;  /* 0x0000001214147223 */ /* 0x004fc60000000019 */
[----:B------:R-:W4:Y:S04]  /*1440*/  LDG.E R25, desc[UR4][R12.64+0x8] ;  /* 0x000008040c197981 */ /* 0x000f28000c1e1900 */
[----:B------:R-:W2:Y:S01]  /*1450*/  LDG.E R18, desc[UR4][R8.64+0xc] ;  /* 0x00000c0408127981 */ /* 0x000ea2000c1e1900 */
[----:B---3--:R-:W-:-:S03]  /*1460*/  FFMA R20, R27, R21, R20 ;  /* 0x000000151b147223 */ /* 0x008fc60000000014 */
[----:B------:R-:W3:Y:S04]  /*1470*/  LDG.E R21, desc[UR4][R8.64+0x10] ;  /* 0x0000100408157981 */ /* 0x000ee8000c1e1900 */
[----:B------:R-:W3:Y:S01]  /*1480*/  LDG.E R27, desc[UR4][R8.64+0x1c] ;  /* 0x00001c04081b7981 */ /* 0x000ee2000c1e1900 */
[----:B----4-:R-:W-:-:S03]  /*1490*/  FFMA R22, R25, R22, R20 ;  /* 0x0000001619167223 */ /* 0x010fc60000000014 */
[----:B------:R-:W3:Y:S01]  /*14a0*/  LDG.E R20, desc[UR4][R12.64+0x10] ;  /* 0x000010040c147981 */ /* 0x000ee2000c1e1900 */
[----:B--2---:R-:W-:-:S03]  /*14b0*/  FFMA R19, R19, R18, R22 ;  /* 0x0000001213137223 */ /* 0x004fc60000000016 */
[----:B------:R-:W2:Y:S04]  /*14c0*/  LDG.E R22, desc[UR4][R12.64+0x14] ;  /* 0x000014040c167981 */ /* 0x000ea8000c1e1900 */
[----:B------:R-:W4:Y:S04]  /*14d0*/  LDG.E R18, desc[UR4][R12.64+0x18] ;  /* 0x000018040c127981 */ /* 0x000f28000c1e1900 */
[----:B------:R-:W4:Y:S01]  /*14e0*/  LDG.E R25, desc[UR4][R8.64+0x18] ;  /* 0x0000180408197981 */ /* 0x000f22000c1e1900 */
[----:B------:R-:W-:Y:S01]  /*14f0*/  IADD3 R23, PT, PT, R23, 0x8, RZ ;  /* 0x0000000817177810 */ /* 0x000fe20007ffe0ff */
[----:B---3--:R-:W-:-:S04]  /*1500*/  FFMA R19, R20, R21, R19 ;  /* 0x0000001514137223 */ /* 0x008fc80000000013 */
[----:B--2---:R-:W-:-:S04]  /*1510*/  FFMA R19, R22, R24, R19 ;  /* 0x0000001816137223 */ /* 0x004fc80000000013 */
[----:B----4-:R-:W-:-:S04]  /*1520*/  FFMA R25, R18, R25, R19 ;  /* 0x0000001912197223 */ /* 0x010fc80000000013 */
[----:B------:R-:W-:-:S07]  /*1530*/  FFMA R25, R28, R27, R25 ;  /* 0x0000001b1c197223 */ /* 0x000fce0000000019 */
.L_x_18:
[----:B------:R-:W-:Y:S05]  /*1540*/  BSYNC.RECONVERGENT B1 ;  /* 0x0000000000017941 */ /* 0x000fea0003800200 */
.L_x_17:
        /* <DEDUP_REMOVED lines=32> */
.L_x_20:
[----:B------:R-:W-:Y:S05]  /*1750*/  BSYNC.RECONVERGENT B1 ;  /* 0x0000000000017941 */ /* 0x000fea0003800200 */
.L_x_19:
        /* <DEDUP_REMOVED lines=12> */
[----:B------:R-:W-:Y:S01]  /*1820*/  IADD3.X R8, PT, PT, RZ, RZ, RZ, P0, !PT ;  /* 0x000000ffff087210 */ /* 0x000fe200007fe4ff */
[C---:B------:R-:W-:Y:S01]  /*1830*/  IMAD.SHL.U32 R9, R19.reuse, 0x4, RZ ;  /* 0x0000000413097824 */ /* 0x040fe200078e00ff */
[----:B------:R-:W-:Y:S02]  /*1840*/  ISETP.NE.AND P0, PT, R22, 0x2, PT ;  /* 0x000000021600780c */ /* 0x000fe40003f05270 */
[----:B------:R-:W-:Y:S02]  /*1850*/  SHF.L.U64.HI R19, R19, 0x2, R8 ;  /* 0x0000000213137819 */ /* 0x000fe40000010208 */
[----:B------:R-:W-:Y:S02]  /*1860*/  IADD3 R8, P3, PT, R14, R9, RZ ;  /* 0x000000090e087210 */ /* 0x000fe40007f7e0ff */
[----:B0-----:R-:W-:Y:S02]  /*1870*/  IADD3 R12, P2, PT, R9, UR6, RZ ;  /* 0x00000006090c7c10 */ /* 0x001fe4000ff5e0ff */
[----:B------:R-:W-:-:S02]  /*1880*/  IADD3.X R9, PT, PT, R15, R19, RZ, P3, !PT ;  /* 0x000000130f097210 */ /* 0x000fc40001ffe4ff */
[----:B------:R-:W-:-:S03]  /*1890*/  IADD3.X R13, PT, PT, R19, UR7, RZ, P2, !PT ;  /* 0x00000007130d7c10 */ /* 0x000fc600097fe4ff */
[----:B------:R-:W2:Y:S04]  /*18a0*/  LDG.E R19, desc[UR4][R8.64+0x4] ;  /* 0x0000040408137981 */ /* 0x000ea8000c1e1900 */
[----:B------:R-:W2:Y:S04]  /*18b0*/  LDG.E R18, desc[UR4][R12.64+0x4] ;  /* 0x000004040c127981 */ /* 0x000ea8000c1e1900 */
[----:B------:R-:W3:Y:S04]  /*18c0*/  @P0 LDG.E R20, desc[UR4][R12.64+0x8] ;  /* 0x000008040c140981 */ /* 0x000ee8000c1e1900 */
[----:B------:R-:W3:Y:S01]  /*18d0*/  @P0 LDG.E R21, desc[UR4][R8.64+0x8] ;  /* 0x0000080408150981 */ /* 0x000ee2000c1e1900 */
[----:B--2---:R-:W-:-:S04]  /*18e0*/  FFMA R25, R18, R19, R25 ;  /* 0x0000001312197223 */ /* 0x004fc80000000019 */
[----:B---3--:R-:W-:-:S07]  /*18f0*/  @P0 FFMA R25, R20, R21, R25 ;  /* 0x0000001514190223 */ /* 0x008fce0000000019 */
.L_x_13:
[----:B------:R-:W-:Y:S05]  /*1900*/  BSYNC.RECONVERGENT B0 ;  /* 0x0000000000007941 */ /* 0x000fea0003800200 */
.L_x_12:
[----:B------:R0:W-:Y:S01]  /*1910*/  STG.E desc[UR4][R16.64+0x8], R25 ;  /* 0x0000081910007986 */ /* 0x0001e2000c101904 */
[----:B------:R-:W-:Y:S01]  /*1920*/  FSETP.GT.AND P0, PT, R11, RZ, PT ;  /* 0x000000ff0b00720b */ /* 0x000fe20003f04000 */
[----:B------:R-:W-:Y:S01]  /*1930*/  BSSY.RECONVERGENT B0, `(.L_x_21) ;  /* 0x0000007000007945 */ /* 0x000fe20003800200 */
[----:B------:R-:W-:Y:S02]  /*1940*/  FSETP.GEU.AND P2, PT, R25, RZ, PT ;  /* 0x000000ff1900720b */ /* 0x000fe40003f4e000 */
[C---:B------:R-:W-:Y:S02]  /*1950*/  ISETP.GE.AND P3, PT, R0.reuse, RZ, PT ;  /* 0x000000ff0000720c */ /* 0x040fe40003f66270 */
[----:B------:R-:W-:-:S07]  /*1960*/  IADD3 R11, PT, PT, R0, R3, RZ ;  /* 0x00000003000b7210 */ /* 0x000fce0007ffe0ff */
[----:B0-----:R-:W-:Y:S05]  /*1970*/  @!P0 BRA `(.L_x_22) ;  /* 0x0000000000088947 */ /* 0x001fea0003800000 */
[----:B------:R-:W2:Y:S04]  /*1980*/  LDG.E R9, desc[UR4][R16.64+0xc] ;  /* 0x00000c0410097981 */ /* 0x000ea8000c1e1900 */
[----:B--2---:R0:W-:Y:S02]  /*1990*/  STG.E desc[UR4][R16.64+0x4], R9 ;  /* 0x0000040910007986 */ /* 0x0041e4000c101904 */
.L_x_22:
[----:B------:R-:W-:Y:S05]  /*19a0*/  BSYNC.RECONVERGENT B0 ;  /* 0x0000000000007941 */ /* 0x000fea0003800200 */
.L_x_21:
[----:B------:R-:W-:Y:S04]  /*19b0*/  BSSY.RECONVERGENT B0, `(.L_x_23) ;  /* 0x0000004000007945 */ /* 0x000fe80003800200 */
[----:B------:R-:W-:Y:S05]  /*19c0*/  @P2 BRA `(.L_x_24) ;  /* 0x0000000000082947 */ /* 0x000fea0003800000 */
[----:B0-----:R-:W2:Y:S04]  /*19d0*/  LDG.E R9, desc[UR4][R16.64+0x10] ;  /* 0x0000100410097981 */ /* 0x001ea8000c1e1900 */
[----:B--2---:R1:W-:Y:S02]  /*19e0*/  STG.E desc[UR4][R16.64+0x8], R9 ;  /* 0x0000080910007986 */ /* 0x0043e4000c101904 */
.L_x_24:
[----:B------:R-:W-:Y:S05]  /*19f0*/  BSYNC.RECONVERGENT B0 ;  /* 0x0000000000007941 */ /* 0x000fea0003800200 */
.L_x_23:
[----:B------:R-:W-:Y:S04]  /*1a00*/  BSSY.RECONVERGENT B3, `(.L_x_25) ;  /* 0x00000b1000037945 */ /* 0x000fe80003800200 */
[----:B------:R-:W-:Y:S01]  /*1a10*/  BSSY.RELIABLE B0, `(.L_x_26) ;  /* 0x000008a000007945 */ /* 0x000fe20003800100 */
[----:B------:R-:W-:-:S03]  /*1a20*/  IMAD R11, R2, R11, RZ ;  /* 0x0000000b020b7224 */ /* 0x000fc600078e02ff */
[----:B------:R-:W-:Y:S05]  /*1a30*/  @!P3 BRA `(.L_x_27) ;  /* 0x000000080010b947 */ /* 0x000fea0003800000 */
[----:B------:R2:W5:Y:S01]  /*1a40*/  LDG.E.64 R12, desc[UR4][R16.64+0x20] ;  /* 0x00002004100c7981 */ /* 0x000562000c1e1b00 */
[----:B------:R-:W-:-:S04]  /*1a50*/  IMAD.HI R23, R11, 0x2aaaaaab, RZ ;  /* 0x2aaaaaab0b177827 */ /* 0x000fc800078e02ff */
[----:B------:R-:W-:Y:S01]  /*1a60*/  HFMA2 R22, -RZ, RZ, 0, 0 ;  /* 0x00000000ff167431 */ /* 0x000fe200000001ff */
[----:B------:R-:W-:Y:S01]  /*1a70*/  BSSY.RECONVERGENT B1, `(.L_x_28) ;  /* 0x0000052000017945 */ /* 0x000fe20003800200 */
[C---:B------:R-:W-:Y:S02]  /*1a80*/  LOP3.LUT R2, R3.reuse, 0x3, RZ, 0xc0, !PT ;  /* 0x0000000303027812 */ /* 0x040fe400078ec0ff */
[----:B------:R-:W-:Y:S02]  /*1a90*/  LOP3.LUT R11, R3, 0xfffffffc, RZ, 0xc0, !PT ;  /* 0xfffffffc030b7812 */ /* 0x000fe400078ec0ff */
[----:B--2---:R-:W-:-:S07]  /*1aa0*/  LEA.HI R23, R23, R23, RZ, 0x1 ;  /* 0x0000001717177211 */ /* 0x004fce00078f08ff */
.L_x_35:
[----:B01234-:R-:W-:Y:S01]  /*1ab0*/  IMAD.IADD R9, R10, 0x1, R22 ;  /* 0x000000010a097824 */ /* 0x01ffe200078e0216 */
[----:B------:R-:W-:Y:S01]  /*1ac0*/  ISETP.GE.U32.AND P2, PT, R0, 0x3, PT ;  /* 0x000000030000780c */ /* 0x000fe20003f46070 */
[----:B------:R-:W-:Y:S01]  /*1ad0*/  BSSY.RECONVERGENT B2, `(.L_x_29) ;  /* 0x000002a000027945 */ /* 0x000fe20003800200 */
[C---:B------:R-:W-:Y:S01]  /*1ae0*/  ISETP.NE.AND P0, PT, R22.reuse, R0, PT ;  /* 0x000000001600720c */ /* 0x040fe20003f05270 */
[----:B-----5:R-:W-:Y:S01]  /*1af0*/  IMAD.WIDE.U32 R8, R9, 0x4, R12 ;  /* 0x0000000409087825 */ /* 0x020fe200078e000c */
[----:B------:R-:W-:Y:S02]  /*1b00*/  MOV R27, RZ ;  /* 0x000000ff001b7202 */ /* 0x000fe40000000f00 */
[----:B------:R-:W-:Y:S01]  /*1b10*/  MOV R25, RZ ;  /* 0x000000ff00197202 */ /* 0x000fe20000000f00 */
[----:B------:R-:W-:Y:S01]  /*1b20*/  IMAD R24, R3, R22, R23 ;  /* 0x0000001603187224 */ /* 0x000fe200078e0217 */
[----:B------:R0:W-:Y:S01]  /*1b30*/  STG.E desc[UR4][R8.64], RZ ;  /* 0x000000ff08007986 */ /* 0x0001e2000c101904 */
[----:B------:R-:W-:-:S04]  /*1b40*/  IADD3 R22, PT, PT, R22, 0x1, RZ ;  /* 0x0000000116167810 */ /* 0x000fc80007ffe0ff */
[----:B------:R-:W-:Y:S05]  /*1b50*/  @!P2 BRA `(.L_x_30) ;  /* 0x000000000084a947 */ /* 0x000fea0003800000 */
[----:B------:R-:W-:Y:S01]  /*1b60*/  BSSY.RECONVERGENT B4, `(.L_x_31) ;  /* 0x000001f000047945 */ /* 0x000fe20003800200 */
[----:B------:R-:W-:Y:S01]  /*1b70*/  IMAD.MOV.U32 R27, RZ, RZ, RZ ;  /* 0x000000ffff1b7224 */ /* 0x000fe200078e00ff */
[----:B------:R-:W-:-:S07]  /*1b80*/  MOV R25, RZ ;  /* 0x000000ff00197202 */ /* 0x000fce0000000f00 */
.L_x_32:
[----:B------:R-:W1:Y:S01]  /*1b90*/  LDC.64 R18, c[0x0][0x3a0] ;  /* 0x0000e800ff127b82 */ /* 0x000e620000000a00 */
[-C--:B------:R-:W-:Y:S02]  /*1ba0*/  IADD3 R21, PT, PT, R24, R27.reuse, RZ ;  /* 0x0000001b18157210 */ /* 0x080fe40007ffe0ff */
[----:B--2---:R-:W-:-:S03]  /*1bb0*/  IADD3 R29, PT, PT, R10, R27, RZ ;  /* 0x0000001b0a1d7210 */ /* 0x004fc60007ffe0ff */
[----:B-1----:R-:W-:-:S04]  /*1bc0*/  IMAD.WIDE R18, R21, 0x4, R18 ;  /* 0x0000000415127825 */ /* 0x002fc800078e0212 */
[----:B------:R-:W-:Y:S01]  /*1bd0*/  IMAD.WIDE.U32 R20, R29, 0x4, R14 ;  /* 0x000000041d147825 */ /* 0x000fe200078e000e */
[----:B------:R-:W2:Y:S04]  /*1be0*/  LDG.E R26, desc[UR4][R18.64] ;  /* 0x00000004121a7981 */ /* 0x000ea8000c1e1900 */
[----:B------:R-:W2:Y:S02]  /*1bf0*/  LDG.E R28, desc[UR4][R20.64] ;  /* 0x00000004141c7981 */ /* 0x000ea4000c1e1900 */
[----:B--2---:R-:W-:-:S04]  /*1c00*/  FMUL R26, R26, R28 ;  /* 0x0000001c1a1a7220 */ /* 0x004fc80000400000 */
[----:B------:R-:W-:-:S05]  /*1c10*/  FFMA R25, R28, R26, R25 ;  /* 0x0000001a1c197223 */ /* 0x000fca0000000019 */
[----:B------:R1:W-:Y:S04]  /*1c20*/  STG.E desc[UR4][R8.64], R25 ;  /* 0x0000001908007986 */ /* 0x0003e8000c101904 */
[----:B------:R-:W2:Y:S04]  /*1c30*/  LDG.E R26, desc[UR4][R18.64+0x4] ;  /* 0x00000404121a7981 */ /* 0x000ea8000c1e1900 */
[----:B------:R-:W2:Y:S02]  /*1c40*/  LDG.E R28, desc[UR4][R20.64+0x4] ;  /* 0x00000404141c7981 */ /* 0x000ea4000c1e1900 */
[----:B--2---:R-:W-:-:S04]  /*1c50*/  FMUL R26, R26, R28 ;  /* 0x0000001c1a1a7220 */ /* 0x004fc80000400000 */
[----:B------:R-:W-:-:S05]  /*1c60*/  FFMA R29, R28, R26, R25 ;  /* 0x0000001a1c1d7223 */ /* 0x000fca0000000019 */
[----:B------:R2:W-:Y:S04]  /*1c70*/  STG.E desc[UR4][R8.64], R29 ;  /* 0x0000001d08007986 */ /* 0x0005e8000c101904 */
[----:B------:R-:W3:Y:S04]  /*1c80*/  LDG.E R26, desc[UR4][R18.64+0x8] ;  /* 0x00000804121a7981 */ /* 0x000ee8000c1e1900 */
[----:B------:R-:W3:Y:S02]  /*1c90*/  LDG.E R28, desc[UR4][R20.64+0x8] ;  /* 0x00000804141c7981 */ /* 0x000ee4000c1e1900 */
[----:B---3--:R-:W-:-:S04]  /*1ca0*/  FMUL R26, R26, R28 ;  /* 0x0000001c1a1a7220 */ /* 0x008fc80000400000 */
[----:B------:R-:W-:-:S05]  /*1cb0*/  FFMA R26, R28, R26, R29 ;  /* 0x0000001a1c1a7223 */ /* 0x000fca000000001d */
[----:B------:R2:W-:Y:S04]  /*1cc0*/  STG.E desc[UR4][R8.64], R26 ;  /* 0x0000001a08007986 */ /* 0x0005e8000c101904 */
[----:B-1----:R-:W3:Y:S04]  /*1cd0*/  LDG.E R25, desc[UR4][R18.64+0xc] ;  /* 0x00000c0412197981 */ /* 0x002ee8000c1e1900 */
[----:B------:R-:W3:Y:S01]  /*1ce0*/  LDG.E R28, desc[UR4][R20.64+0xc] ;  /* 0x00000c04141c7981 */ /* 0x000ee2000c1e1900 */
[----:B------:R-:W-:-:S05]  /*1cf0*/  VIADD R27, R27, 0x4 ;  /* 0x000000041b1b7836 */ /* 0x000fca0000000000 */
[----:B------:R-:W-:Y:S01]  /*1d00*/  ISETP.NE.AND P2, PT, R27, R11, PT ;  /* 0x0000000b1b00720c */ /* 0x000fe20003f45270 */
[----:B---3--:R-:W-:-:S04]  /*1d10*/  FMUL R25, R25, R28 ;  /* 0x0000001c19197220 */ /* 0x008fc80000400000 */
[----:B------:R-:W-:-:S05]  /*1d20*/  FFMA R25, R28, R25, R26 ;  /* 0x000000191c197223 */ /* 0x000fca000000001a */
[----:B------:R2:W-:Y:S03]  /*1d30*/  STG.E desc[UR4][R8.64], R25 ;  /* 0x0000001908007986 */ /* 0x0005e6000c101904 */
[----:B------:R-:W-:Y:S05]  /*1d40*/  @P2 BRA `(.L_x_32) ;  /* 0xfffffffc00902947 */ /* 0x000fea000383ffff */
[----:B------:R-:W-:Y:S05]  /*1d50*/  BSYNC.RECONVERGENT B4 ;  /* 0x0000000000047941 */ /* 0x000fea0003800200 */
.L_x_31:
[----:B------:R-:W-:-:S07]  /*1d60*/  MOV R27, R11 ;  /* 0x0000000b001b7202 */ /* 0x000fce0000000f00 */
.L_x_30:
[----:B------:R-:W-:Y:S05]  /*1d70*/  BSYNC.RECONVERGENT B2 ;  /* 0x0000000000027941 */ /* 0x000fea0003800200 */
.L_x_29:
[----:B------:R-:W-:Y:S01]  /*1d80*/  ISETP.NE.AND P2, PT, R2, RZ, PT ;  /* 0x000000ff0200720c */ /* 0x000fe20003f45270 */
[----:B------:R-:W-:-:S12]  /*1d90*/  BSSY.RECONVERGENT B2, `(.L_x_33) ;  /* 0x000001e000027945 */ /* 0x000fd80003800200 */
[----:B------:R-:W-:Y:S05]  /*1da0*/  @!P2 BRA `(.L_x_34) ;  /* 0x000000000070a947 */ /* 0x000fea0003800000 */
[----:B------:R-:W1:Y:S01]  /*1db0*/  LDC.64 R18, c[0x0][0x3a0] ;  /* 0x0000e800ff127b82 */ /* 0x000e620000000a00 */
[-C--:B------:R-:W-:Y:S02]  /*1dc0*/  IADD3 R21, PT, PT, R24, R27.reuse, RZ ;  /* 0x0000001b18157210 */ /* 0x080fe40007ffe0ff */
[----:B--2---:R-:W-:-:S03]  /*1dd0*/  IADD3 R29, PT, PT, R10, R27, RZ ;  /* 0x0000001b0a1d7210 */ /* 0x004fc60007ffe0ff */
[----:B-1----:R-:W-:-:S04]  /*1de0*/  IMAD.WIDE R18, R21, 0x4, R18 ;  /* 0x0000000415127825 */ /* 0x002fc800078e0212 */
[----:B------:R-:W-:Y:S01]  /*1df0*/  IMAD.WIDE.U32 R20, R29, 0x4, R14 ;  /* 0x000000041d147825 */ /* 0x000fe200078e000e */
[----:B------:R-:W2:Y:S05]  /*1e00*/  LDG.E R24, desc[UR4][R18.64] ;  /* 0x0000000412187981 */ /* 0x000eaa000c1e1900 */
[----:B------:R-:W2:Y:S01]  /*1e10*/  LDG.E R20, desc[UR4][R20.64] ;  /* 0x0000000414147981 */ /* 0x000ea2000c1e1900 */
[----:B------:R-:W-:Y:S01]  /*1e20*/  ISETP.NE.AND P2, PT, R2, 0x1, PT ;  /* 0x000000010200780c */ /* 0x000fe20003f45270 */
[----:B--2---:R-:W-:-:S04]  /*1e30*/  FMUL R24, R24, R20 ;  /* 0x0000001418187220 */ /* 0x004fc80000400000 */
[----:B------:R-:W-:-:S05]  /*1e40*/  FFMA R25, R20, R24, R25 ;  /* 0x0000001814197223 */ /* 0x000fca0000000019 */
[----:B------:R1:W-:Y:S03]  /*1e50*/  STG.E desc[UR4][R8.64], R25 ;  /* 0x0000001908007986 */ /* 0x0003e6000c101904 */
[----:B------:R-:W-:Y:S05]  /*1e60*/  @!P2 BRA `(.L_x_34) ;  /* 0x000000000040a947 */ /* 0x000fea0003800000 */
[----:B------:R-:W-:-:S05]  /*1e70*/  IADD3 R21, P2, PT, R10, R27, RZ ;  /* 0x0000001b0a157210 */ /* 0x000fca0007f5e0ff */
[----:B------:R-:W-:Y:S01]  /*1e80*/  IMAD.X R24, RZ, RZ, RZ, P2 ;  /* 0x000000ffff187224 */ /* 0x000fe200010e06ff */
[----:B------:R-:W-:-:S04]  /*1e90*/  LEA R20, P2, R21, R14, 0x2 ;  /* 0x0000000e15147211 */ /* 0x000fc800078410ff */
[----:B------:R-:W-:Y:S02]  /*1ea0*/  LEA.HI.X R21, R21, R15, R24, 0x2, P2 ;  /* 0x0000000f15157211 */ /* 0x000fe400010f1418 */
[----:B------:R-:W2:Y:S04]  /*1eb0*/  LDG.E R24, desc[UR4][R18.64+0x4] ;  /* 0x0000040412187981 */ /* 0x000ea8000c1e1900 */
[----:B------:R-:W2:Y:S01]  /*1ec0*/  LDG.E R26, desc[UR4][R20.64+0x4] ;  /* 0x00000404141a7981 */ /* 0x000ea2000c1e1900 */
[----:B------:R-:W-:Y:S01]  /*1ed0*/  ISETP.NE.AND P2, PT, R2, 0x2, PT ;  /* 0x000000020200780c */ /* 0x000fe20003f45270 */
[----:B--2---:R-:W-:-:S04]  /*1ee0*/  FMUL R24, R24, R26 ;  /* 0x0000001a18187220 */ /* 0x004fc80000400000 */
[----:B------:R-:W-:-:S05]  /*1ef0*/  FFMA R26, R26, R24, R25 ;  /* 0x000000181a1a7223 */ /* 0x000fca0000000019 */
[----:B------:R3:W-:Y:S03]  /*1f00*/  STG.E desc[UR4][R8.64], R26 ;  /* 0x0000001a08007986 */ /* 0x0007e6000c101904 */
[----:B------:R-:W-:Y:S05]  /*1f10*/  @!P2 BRA `(.L_x_34) ;  /* 0x000000000014a947 */ /* 0x000fea0003800000 */
[----:B------:R-:W2:Y:S04]  /*1f20*/  LDG.E R18, desc[UR4][R18.64+0x8] ;  /* 0x0000080412127981 */ /* 0x000ea8000c1e1900 */
[----:B------:R-:W2:Y:S02]  /*1f30*/  LDG.E R21, desc[UR4][R20.64+0x8] ;  /* 0x0000080414157981 */ /* 0x000ea4000c1e1900 */
[----:B--2---:R-:W-:-:S04]  /*1f40*/  FMUL R24, R18, R21 ;  /* 0x0000001512187220 */ /* 0x004fc80000400000 */
[----:B-1----:R-:W-:-:S05]  /*1f50*/  FFMA R25, R21, R24, R26 ;  /* 0x0000001815197223 */ /* 0x002fca000000001a */
[----:B------:R4:W-:Y:S02]  /*1f60*/  STG.E desc[UR4][R8.64], R25 ;  /* 0x0000001908007986 */ /* 0x0009e4000c101904 */
.L_x_34:
[----:B------:R-:W-:Y:S05]  /*1f70*/  BSYNC.RECONVERGENT B2 ;  /* 0x0000000000027941 */ /* 0x000fea0003800200 */
.L_x_33:
[----:B------:R-:W-:Y:S05]  /*1f80*/  @P0 BRA `(.L_x_35) ;  /* 0xfffffff800c80947 */ /* 0x000fea000383ffff */
[----:B------:R-:W-:Y:S05]  /*1f90*/  BSYNC.RECONVERGENT B1 ;  /* 0x0000000000017941 */ /* 0x000fea0003800200 */
.L_x_28:
[----:B------:R-:W5:Y:S02]  /*1fa0*/  LDG.E R0, desc[UR4][R16.64] ;  /* 0x0000000410007981 */ /* 0x000f64000c1e1900 */
[----:B-----5:R-:W-:-:S13]  /*1fb0*/  ISETP.GE.AND P0, PT, R0, RZ, PT ;  /* 0x000000ff0000720c */ /* 0x020fda0003f06270 */
[----:B------:R-:W-:Y:S05]  /*1fc0*/  @!P0 BREAK.RELIABLE B0 ;  /* 0x0000000000008942 */ /* 0x000fea0003800100 */
[----:B------:R-:W-:Y:S05]  /*1fd0*/  @!P0 BRA `(.L_x_36) ;  /* 0x00000004004c8947 */ /* 0x000fea0003800000 */
[----:B------:R-:W0:Y:S01]  /*1fe0*/  LDC.64 R12, c[0x0][0x3b0] ;  /* 0x0000ec00ff0c7b82 */ /* 0x000e220000000a00 */
[----:B------:R-:W-:Y:S01]  /*1ff0*/  HFMA2 R11, -RZ, RZ, 0, 0 ;  /* 0x00000000ff0b7431 */ /* 0x000fe200000001ff */
[----:B------:R-:W-:Y:S06]  /*2000*/  BSSY.RECONVERGENT B4, `(.L_x_27) ;  /* 0x0000027000047945 */ /* 0x000fec0003800200 */
[----:B------:R-:W0:Y:S08]  /*2010*/  LDC.64 R14, c[0x0][0x3a8] ;  /* 0x0000ea00ff0e7b82 */ /* 0x000e300000000a00 */
[----:B-12-4-:R-:W1:Y:S02]  /*2020*/  LDC.64 R24, c[0x0][0x398] ;  /* 0x0000e600ff187b82 */ /* 0x016e640000000a00 */
.L_x_39:
[----:B0--3--:R-:W-:Y:S01]  /*2030*/  IADD3 R9, PT, PT, R10, R11, RZ ;  /* 0x0000000b0a097210 */ /* 0x009fe20007ffe0ff */
[----:B------:R-:W2:Y:S04]  /*2040*/  LDG.E R21, desc[UR4][R16.64+0x8] ;  /* 0x0000080410157981 */ /* 0x000ea8000c1e1900 */
[C---:B-1----:R-:W-:Y:S01]  /*2050*/  IMAD.WIDE R2, R9.reuse, 0x4, R24 ;  /* 0x0000000409027825 */ /* 0x042fe200078e0218 */
[----:B------:R-:W3:Y:S05]  /*2060*/  LDG.E R20, desc[UR4][R16.64+0x4] ;  /* 0x0000040410147981 */ /* 0x000eea000c1e1900 */
[----:B------:R-:W4:Y:S01]  /*2070*/  LDG.E R2, desc[UR4][R2.64] ;  /* 0x0000000402027981 */ /* 0x000f22000c1e1900 */
[----:B------:R-:W-:-:S04]  /*2080*/  IMAD.WIDE R18, R9, 0x4, R12 ;  /* 0x0000000409127825 */ /* 0x000fc800078e020c */
[----:B------:R-:W-:Y:S02]  /*2090*/  IMAD.WIDE R8, R9, 0x4, R14 ;  /* 0x0000000409087825 */ /* 0x000fe400078e020e */
[----:B------:R-:W5:Y:S04]  /*20a0*/  LDG.E R18, desc[UR4][R18.64] ;  /* 0x0000000412127981 */ /* 0x000f68000c1e1900 */
[----:B------:R-:W5:Y:S01]  /*20b0*/  LDG.E R8, desc[UR4][R8.64] ;  /* 0x0000000408087981 */ /* 0x000f62000c1e1900 */
[----:B------:R-:W-:Y:S01]  /*20c0*/  BSSY.RECONVERGENT B5, `(.L_x_37) ;  /* 0x0000011000057945 */ /* 0x000fe20003800200 */
[----:B--2---:R-:W-:Y:S01]  /*20d0*/  FMUL R21, R21, R21 ;  /* 0x0000001515157220 */ /* 0x004fe20000400000 */
[----:B----4-:R-:W-:-:S04]  /*20e0*/  FADD R0, R2, R2 ;  /* 0x0000000202007221 */ /* 0x010fc80000000000 */
[----:B------:R-:W0:Y:S01]  /*20f0*/  MUFU.RCP R23, R0 ;  /* 0x0000000000177308 */ /* 0x000e220000001000 */
[----:B---3--:R-:W-:Y:S01]  /*2100*/  FMUL R3, R20, R20 ;  /* 0x0000001414037220 */ /* 0x008fe20000400000 */
[----:B-----5:R-:W-:-:S04]  /*2110*/  FMUL R22, R21, R18 ;  /* 0x0000001215167220 */ /* 0x020fc80000400000 */
[----:B------:R-:W-:-:S04]  /*2120*/  FFMA R3, R3, R8, -R22 ;  /* 0x0000000803037223 */ /* 0x000fc80000000816 */
[----:B------:R-:W1:Y:S01]  /*2130*/  FCHK P0, R3, R0 ;  /* 0x0000000003007302 */ /* 0x000e620000000000 */
[----:B0-----:R-:W-:-:S04]  /*2140*/  FFMA R2, -R0, R23, 1 ;  /* 0x3f80000000027423 */ /* 0x001fc80000000117 */
[----:B------:R-:W-:-:S04]  /*2150*/  FFMA R2, R23, R2, R23 ;  /* 0x0000000217027223 */ /* 0x000fc80000000017 */
[----:B------:R-:W-:-:S04]  /*2160*/  FFMA R19, R3, R2, RZ ;  /* 0x0000000203137223 */ /* 0x000fc800000000ff */
[----:B------:R-:W-:-:S04]  /*2170*/  FFMA R8, -R0, R19, R3 ;  /* 0x0000001300087223 */ /* 0x000fc80000000103 */
[----:B------:R-:W-:Y:S01]  /*2180*/  FFMA R8, R2, R8, R19 ;  /* 0x0000000802087223 */ /* 0x000fe20000000013 */
[----:B-1----:R-:W-:Y:S06]  /*2190*/  @!P0 BRA `(.L_x_38) ;  /* 0x00000000000c8947 */ /* 0x002fec0003800000 */
[----:B------:R-:W-:-:S07]  /*21a0*/  MOV R2, 0x21c0 ;  /* 0x000021c000027802 */ /* 0x000fce0000000f00 */
[----:B------:R-:W-:Y:S05]  /*21b0*/  CALL.REL.NOINC `($__internal_0_$__cuda_sm3x_div_rn_noftz_f32_slowpath) ;  /* 0x0000004800007944 */ /* 0x000fea0003c00000 */
[----:B------:R-:W-:-:S07]  /*21c0*/  MOV R8, R0 ;  /* 0x0000000000087202 */ /* 0x000fce0000000f00 */
.L_x_38:
[----:B------:R-:W-:Y:S05]  /*21d0*/  BSYNC.RECONVERGENT B5 ;  /* 0x0000000000057941 */ /* 0x000fea0003800200 */
.L_x_37:
[----:B------:R-:W2:Y:S02]  /*21e0*/  LDG.E.64 R2, desc[UR4][R16.64+0x20] ;  /* 0x0000200410027981 */ /* 0x000ea4000c1e1b00 */
[----:B--2---:R-:W-:-:S05]  /*21f0*/  IMAD.WIDE.U32 R2, R11, 0x4, R2 ;  /* 0x000000040b027825 */ /* 0x004fca00078e0002 */
[----:B------:R-:W2:Y:S02]  /*2200*/  LDG.E R9, desc[UR4][R2.64] ;  /* 0x0000000402097981 */ /* 0x000ea4000c1e1900 */
[----:B--2---:R-:W-:-:S05]  /*2210*/  FADD R9, R9, R8 ;  /* 0x0000000809097221 */ /* 0x004fca0000000000 */
[----:B------:R2:W-:Y:S04]  /*2220*/  STG.E desc[UR4][R2.64], R9 ;  /* 0x0000000902007986 */ /* 0x0005e8000c101904 */
[----:B------:R-:W3:Y:S02]  /*2230*/  LDG.E R0, desc[UR4][R16.64] ;  /* 0x0000000410007981 */ /* 0x000ee4000c1e1900 */
[C---:B---3--:R-:W-:Y:S01]  /*2240*/  ISETP.GE.AND P0, PT, R11.reuse, R0, PT ;  /* 0x000000000b00720c */ /* 0x048fe20003f06270 */
[----:B------:R-:W-:-:S12]  /*2250*/  VIADD R11, R11, 0x1 ;  /* 0x000000010b0b7836 */ /* 0x000fd80000000000 */
[----:B--2---:R-:W-:Y:S05]  /*2260*/  @!P0 BRA `(.L_x_39) ;  /* 0xfffffffc00708947 */ /* 0x004fea000383ffff */
[----:B------:R-:W-:Y:S05]  /*2270*/  BSYNC.RECONVERGENT B4 ;  /* 0x0000000000047941 */ /* 0x000fea0003800200 */
.L_x_27:
[----:B------:R-:W-:-:S13]  /*2280*/  ISETP.GE.AND P0, PT, R0, RZ, PT ;  /* 0x000000ff0000720c */ /* 0x000fda0003f06270 */
[----:B------:R-:W-:Y:S05]  /*2290*/  @!P0 BREAK.RELIABLE B0 ;  /* 0x0000000000008942 */ /* 0x000fea0003800100 */
[----:B------:R-:W-:Y:S05]  /*22a0*/  @!P0 BRA `(.L_x_36) ;  /* 0x0000000000988947 */ /* 0x000fea0003800000 */
[----:B------:R-:W-:Y:S05]  /*22b0*/  BSYNC.RELIABLE B0 ;  /* 0x0000000000007941 */ /* 0x000fea0003800100 */
.L_x_26:
[----:B------:R-:W-:Y:S01]  /*22c0*/  HFMA2 R10, -RZ, RZ, 0, 0 ;  /* 0x00000000ff0a7431 */ /* 0x000fe200000001ff */
[----:B------:R-:W-:Y:S06]  /*22d0*/  BSSY.RECONVERGENT B4, `(.L_x_36) ;  /* 0x0000023000047945 */ /* 0x000fec0003800200 */
.L_x_42:
[----:B------:R-:W0:Y:S01]  /*22e0*/  LDG.E.64 R2, desc[UR4][R16.64+0x20] ;  /* 0x0000200410027981 */ /* 0x000e22000c1e1b00 */
[----:B------:R-:W2:Y:S03]  /*22f0*/  LDCU UR6, c[0x0][0x390] ;  /* 0x00007200ff0677ac */ /* 0x000ea60008000800 */
[----:B------:R-:W3:Y:S01]  /*2300*/  LDG.E.64 R12, desc[UR4][R16.64+0x28] ;  /* 0x00002804100c7981 */ /* 0x000ee2000c1e1b00 */
[----:B01----:R-:W-:-:S06]  /*2310*/  IMAD.WIDE.U32 R8, R10, 0x4, R2 ;  /* 0x000000040a087825 */ /* 0x003fcc00078e0002 */
[----:B------:R-:W4:Y:S01]  /*2320*/  LDG.E R9, desc[UR4][R8.64] ;  /* 0x0000000408097981 */ /* 0x000f22000c1e1900 */
[----:B---3--:R-:W-:-:S05]  /*2330*/  IMAD.WIDE.U32 R12, R10, 0x4, R12 ;  /* 0x000000040a0c7825 */ /* 0x008fca00078e000c */
[----:B----4-:R0:W-:Y:S04]  /*2340*/  STG.E desc[UR4][R12.64], R9 ;  /* 0x000000090c007986 */ /* 0x0101e8000c101904 */
[----:B------:R-:W3:Y:S02]  /*2350*/  LDG.E.64 R2, desc[UR4][R16.64+0x28] ;  /* 0x0000280410027981 */ /* 0x000ee4000c1e1b00 */
[----:B---3-5:R-:W-:-:S05]  /*2360*/  IMAD.WIDE.U32 R14, R10, 0x4, R2 ;  /* 0x000000040a0e7825 */ /* 0x028fca00078e0002 */
[----:B------:R-:W2:Y:S01]  /*2370*/  LDG.E R3, desc[UR4][R14.64] ;  /* 0x000000040e037981 */ /* 0x000ea2000c1e1900 */
[----:B------:R-:W-:Y:S01]  /*2380*/  MOV R11, 0x3eaaaaab ;  /* 0x3eaaaaab000b7802 */ /* 0x000fe20000000f00 */
[----:B------:R-:W-:Y:S01]  /*2390*/  BSSY.RECONVERGENT B5, `(.L_x_40) ;  /* 0x000000d000057945 */ /* 0x000fe20003800200 */
[----:B------:R-:W-:-:S05]  /*23a0*/  MOV R0, 0x40400000 ;  /* 0x4040000000007802 */ /* 0x000fca0000000f00 */
[----:B------:R-:W-:-:S04]  /*23b0*/  FFMA R0, R11, -R0, 1 ;  /* 0x3f8000000b007423 */ /* 0x000fc80000000800 */
[----:B------:R-:W-:Y:S01]  /*23c0*/  FFMA R0, R0, R11, 0.3333333432674407959 ;  /* 0x3eaaaaab00007423 */ /* 0x000fe2000000000b */
[----:B--2---:R-:W-:-:S04]  /*23d0*/  FMUL R3, R3, UR6 ;  /* 0x0000000603037c20 */ /* 0x004fc80008400000 */
[----:B------:R-:W1:Y:S01]  /*23e0*/  FCHK P0, R3, 3 ;  /* 0x4040000003007902 */ /* 0x000e620000000000 */
[----:B------:R-:W-:-:S04]  /*23f0*/  FFMA R2, R3, R0, RZ ;  /* 0x0000000003027223 */ /* 0x000fc800000000ff */
[----:B0-----:R-:W-:-:S04]  /*2400*/  FFMA R9, R2, -3, R3 ;  /* 0xc040000002097823 */ /* 0x001fc80000000003 */
[----:B------:R-:W-:Y:S01]  /*2410*/  FFMA R0, R0, R9, R2 ;  /* 0x0000000900007223 */ /* 0x000fe20000000002 */
[----:B-1----:R-:W-:Y:S06]  /*2420*/  @!P0 BRA `(.L_x_41) ;  /* 0x00000000000c8947 */ /* 0x002fec0003800000 */
[----:B------:R-:W-:Y:S01]  /*2430*/  IMAD.MOV.U32 R0, RZ, RZ, 0x40400000 ;  /* 0x40400000ff007424 */ /* 0x000fe200078e00ff */
[----:B------:R-:W-:-:S07]  /*2440*/  MOV R2, 0x2460 ;  /* 0x0000246000027802 */ /* 0x000fce0000000f00 */
[----:B------:R-:W-:Y:S05]  /*2450*/  CALL.REL.NOINC `($__internal_0_$__cuda_sm3x_div_rn_noftz_f32_slowpath) ;  /* 0x0000004400587944 */ /* 0x000fea0003c00000 */
.L_x_41:
[----:B------:R-:W-:Y:S05]  /*2460*/  BSYNC.RECONVERGENT B5 ;  /* 0x0000000000057941 */ /* 0x000fea0003800200 */
.L_x_40:
[----:B------:R-:W2:Y:S02]  /*2470*/  LDG.E.64 R2, desc[UR4][R16.64+0x18] ;  /* 0x0000180410027981 */ /* 0x000ea4000c1e1b00 */
[----:B--2---:R-:W-:-:S05]  /*2480*/  IMAD.WIDE.U32 R2, R10, 0x4, R2 ;  /* 0x000000040a027825 */ /* 0x004fca00078e0002 */
[----:B------:R-:W2:Y:S02]  /*2490*/  LDG.E R9, desc[UR4][R2.64] ;  /* 0x0000000402097981 */ /* 0x000ea4000c1e1900 */
[----:B--2---:R-:W-:-:S05]  /*24a0*/  FADD R9, R9, R0 ;  /* 0x0000000009097221 */ /* 0x004fca0000000000 */
[----:B------:R2:W-:Y:S04]  /*24b0*/  STG.E desc[UR4][R2.64], R9 ;  /* 0x0000000902007986 */ /* 0x0005e8000c101904 */
[----:B------:R-:W3:Y:S02]  /*24c0*/  LDG.E R0, desc[UR4][R16.64] ;  /* 0x0000000410007981 */ /* 0x000ee4000c1e1900 */
[C---:B---3--:R-:W-:Y:S02]  /*24d0*/  ISETP.GE.AND P0, PT, R10.reuse, R0, PT ;  /* 0x000000000a00720c */ /* 0x048fe40003f06270 */
[----:B------:R-:W-:-:S11]  /*24e0*/  IADD3 R10, PT, PT, R10, 0x1, RZ ;  /* 0x000000010a0a7810 */ /* 0x000fd60007ffe0ff */
[----:B--2---:R-:W-:Y:S05]  /*24f0*/  @!P0 BRA `(.L_x_42) ;  /* 0xfffffffc00788947 */ /* 0x004fea000383ffff */
[----:B------:R-:W-:Y:S05]  /*2500*/  BSYNC.RECONVERGENT B4 ;  /* 0x0000000000047941 */ /* 0x000fea0003800200 */
.L_x_36:
[----:B------:R-:W-:Y:S05]  /*2510*/  BSYNC.RECONVERGENT B3 ;  /* 0x0000000000037941 */ /* 0x000fea0003800200 */
.L_x_25:
[----:B------:R0:W5:Y:S01]  /*2520*/  LDG.E.64 R12, desc[UR4][R16.64+0x18] ;  /* 0x00001804100c7981 */ /* 0x000162000c1e1b00 */
[C---:B------:R-:W-:Y:S01]  /*2530*/  ISETP.GE.AND P0, PT, R0.reuse, RZ, PT ;  /* 0x000000ff0000720c */ /* 0x040fe20003f06270 */
[C---:B------:R-:W-:Y:S01]  /*2540*/  IMAD R2, R0.reuse, R0, R0 ;  /* 0x0000000000027224 */ /* 0x040fe200078e0200 */
[----:B------:R-:W-:Y:S01]  /*2550*/  BSSY.RECONVERGENT B1, `(.L_x_43) ;  /* 0x00000b0000017945 */ /* 0x000fe20003800200 */
[----:B------:R-:W-:Y:S02]  /*2560*/  IADD3 R3, PT, PT, R0, 0x1, RZ ;  /* 0x0000000100037810 */ /* 0x000fe40007ffe0ff */
[----:B-----5:R-:W-:Y:S02]  /*2570*/  MOV R15, RZ ;  /* 0x000000ff000f7202 */ /* 0x020fe40000000f00 */
        /* <DEDUP_REMOVED lines=10> */
[----:B------:R-:W-:Y:S02]  /*2620*/  LOP3.LUT R23, R3, 0xfffffff0, RZ, 0xc0, !PT ;  /* 0xfffffff003177812 */ /* 0x000fe400078ec0ff */
[----:B------:R-:W-:Y:S02]  /*2630*/  MOV R15, RZ ;  /* 0x000000ff000f7202 */ /* 0x000fe40000000f00 */
[----:B------:R-:W-:-:S07]  /*2640*/  MOV R18, RZ ;  /* 0x000000ff00127202 */ /* 0x000fce0000000f00 */
.L_x_47:
[----:B------:R-:W0:Y:S01]  /*2650*/  LDC.64 R10, c[0x0][0x3a8] ;  /* 0x0000ea00ff0a7b82 */ /* 0x000e220000000a00 */
[----:B------:R-:W-:-:S04]  /*2660*/  IMAD.IADD R19, R14, 0x1, R18 ;  /* 0x000000010e137824 */ /* 0x000fc800078e0212 */
[----:B-1234-:R-:W-:-:S05]  /*2670*/  IMAD.WIDE.U32 R8, R19, 0x4, R12 ;  /* 0x0000000413087825 */ /* 0x01efca00078e000c */
[----:B------:R-:W2:Y:S04]  /*2680*/  LDG.E R24, desc[UR4][R8.64] ;  /* 0x0000000408187981 */ /* 0x000ea8000c1e1900 */
[----:B------:R-:W3:Y:S04]  /*2690*/  LDG.E R26, desc[UR4][R8.64+0x4] ;  /* 0x00000404081a7981 */ /* 0x000ee8000c1e1900 */
[----:B------:R-:W4:Y:S04]  /*26a0*/  LDG.E R20, desc[UR4][R8.64+0x8] ;  /* 0x0000080408147981 */ /* 0x000f28000c1e1900 */
[----:B------:R-:W5:Y:S01]  /*26b0*/  LDG.E R27, desc[UR4][R8.64+0x3c] ;  /* 0x00003c04081b7981 */ /* 0x000f62000c1e1900 */
[----:B0-----:R-:W-:-:S05]  /*26c0*/  IMAD.WIDE.U32 R10, R19, 0x4, R10 ;  /* 0x00000004130a7825 */ /* 0x001fca00078e000a */
[----:B------:R-:W2:Y:S04]  /*26d0*/  LDG.E R22, desc[UR4][R10.64] ;  /* 0x000000040a167981 */ /* 0x000ea8000c1e1900 */
[----:B------:R-:W3:Y:S04]  /*26e0*/  LDG.E R25, desc[UR4][R10.64+0x4] ;  /* 0x000004040a197981 */ /* 0x000ee8000c1e1900 */
[----:B------:R-:W4:Y:S04]  /*26f0*/  LDG.E R19, desc[UR4][R10.64+0x8] ;  /* 0x000008040a137981 */ /* 0x000f28000c1e1900 */
[----:B------:R-:W5:Y:S01]  /*2700*/  LDG.E R28, desc[UR4][R10.64+0x3c] ;  /* 0x00003c040a1c7981 */ /* 0x000f62000c1e1900 */
[----:B--2---:R-:W-:-:S03]  /*2710*/  FFMA R22, R22, R24, R15 ;  /* 0x0000001816167223 */ /* 0x004fc6000000000f */
[----:B------:R-:W2:Y:S01]  /*2720*/  LDG.E R24, desc[UR4][R10.64+0xc] ;  /* 0x00000c040a187981 */ /* 0x000ea2000c1e1900 */
[----:B---3--:R-:W-:-:S03]  /*2730*/  FFMA R22, R25, R26, R22 ;  /* 0x0000001a19167223 */ /* 0x008fc60000000016 */
[----:B------:R-:W2:Y:S01]  /*2740*/  LDG.E R25, desc[UR4][R8.64+0xc] ;  /* 0x00000c0408197981 */ /* 0x000ea2000c1e1900 */
[----:B----4-:R-:W-:-:S03]  /*2750*/  FFMA R19, R19, R20, R22 ;  /* 0x0000001413137223 */ /* 0x010fc60000000016 */
[----:B------:R-:W3:Y:S04]  /*2760*/  LDG.E R26, desc[UR4][R8.64+0x10] ;  /* 0x00001004081a7981 */ /* 0x000ee8000c1e1900 */
[----:B------:R-:W3:Y:S04]  /*2770*/  LDG.E R22, desc[UR4][R10.64+0x10] ;  /* 0x000010040a167981 */ /* 0x000ee8000c1e1900 */
[----:B------:R-:W4:Y:S04]  /*2780*/  LDG.E R20, desc[UR4][R8.64+0x14] ;  /* 0x0000140408147981 */ /* 0x000f28000c1e1900 */
[----:B------:R-:W4:Y:S01]  /*2790*/  LDG.E R15, desc[UR4][R10.64+0x14] ;  /* 0x000014040a0f7981 */ /* 0x000f22000c1e1900 */
[----:B--2---:R-:W-:-:S03]  /*27a0*/  FFMA R19, R24, R25, R19 ;  /* 0x0000001918137223 */ /* 0x004fc60000000013 */
[----:B------:R-:W2:Y:S04]  /*27b0*/  LDG.E R24, desc[UR4][R8.64+0x18] ;  /* 0x0000180408187981 */ /* 0x000ea8000c1e1900 */
[----:B------:R-:W5:Y:S01]  /*27c0*/  LDG.E R25, desc[UR4][R8.64+0x1c] ;  /* 0x00001c0408197981 */ /* 0x000f62000c1e1900 */
[----:B---3--:R-:W-:-:S03]  /*27d0*/  FFMA R22, R22, R26, R19 ;  /* 0x0000001a16167223 */ /* 0x008fc60000000013 */
[----:B------:R-:W2:Y:S04]  /*27e0*/  LDG.E R19, desc[UR4][R10.64+0x18] ;  /* 0x000018040a137981 */ /* 0x000ea8000c1e1900 */
[----:B------:R-:W5:Y:S01]  /*27f0*/  LDG.E R26, desc[UR4][R10.64+0x1c] ;  /* 0x00001c040a1a7981 */ /* 0x000f62000c1e1900 */
[----:B----4-:R-:W-:-:S03]  /*2800*/  FFMA R22, R15, R20, R22 ;  /* 0x000000140f167223 */ /* 0x010fc60000000016 */
[----:B------:R-:W3:Y:S04]  /*2810*/  LDG.E R20, desc[UR4][R8.64+0x20] ;  /* 0x0000200408147981 */ /* 0x000ee8000c1e1900 */
[----:B------:R-:W3:Y:S01]  /*2820*/  LDG.E R15, desc[UR4][R10.64+0x20] ;  /* 0x000020040a0f7981 */ /* 0x000ee2000c1e1900 */
[----:B--2---:R-:W-:-:S03]  /*2830*/  FFMA R19, R19, R24, R22 ;  /* 0x0000001813137223 */ /* 0x004fc60000000016 */
[----:B------:R-:W2:Y:S01]  /*2840*/  LDG.E R22, desc[UR4][R8.64+0x24] ;  /* 0x0000240408167981 */ /* 0x000ea2000c1e1900 */
[----:B-----5:R-:W-:-:S03]  /*2850*/  FFMA R26, R26, R25, R19 ;  /* 0x000000191a1a7223 */ /* 0x020fc60000000013 */
[----:B------:R-:W2:Y:S04]  /*2860*/  LDG.E R19, desc[UR4][R10.64+0x24] ;  /* 0x000024040a137981 */ /* 0x000ea8000c1e1900 */
[----:B------:R-:W4:Y:S04]  /*2870*/  LDG.E R25, desc[UR4][R8.64+0x28] ;  /* 0x0000280408197981 */ /* 0x000f28000c1e1900 */
[----:B------:R-:W4:Y:S01]  /*2880*/  LDG.E R24, desc[UR4][R10.64+0x28] ;  /* 0x000028040a187981 */ /* 0x000f22000c1e1900 */
[----:B---3--:R-:W-:-:S03]  /*2890*/  FFMA R26, R15, R20, R26 ;  /* 0x000000140f1a7223 */ /* 0x008fc6000000001a */
[----:B------:R-:W3:Y:S04]  /*28a0*/  LDG.E R15, desc[UR4][R8.64+0x2c] ;  /* 0x00002c04080f7981 */ /* 0x000ee8000c1e1900 */
[----:B------:R-:W3:Y:S01]  /*28b0*/  LDG.E R20, desc[UR4][R10.64+0x2c] ;  /* 0x00002c040a147981 */ /* 0x000ee2000c1e1900 */
[----:B--2---:R-:W-:-:S03]  /*28c0*/  FFMA R19, R19, R22, R26 ;  /* 0x0000001613137223 */ /* 0x004fc6000000001a */
[----:B------:R-:W2:Y:S04]  /*28d0*/  LDG.E R22, desc[UR4][R8.64+0x30] ;  /* 0x0000300408167981 */ /* 0x000ea8000c1e1900 */
[----:B------:R-:W5:Y:S01]  /*28e0*/  LDG.E R26, desc[UR4][R10.64+0x34] ;  /* 0x000034040a1a7981 */ /* 0x000f62000c1e1900 */
[----:B----4-:R-:W-:-:S03]  /*28f0*/  FFMA R25, R24, R25, R19 ;  /* 0x0000001918197223 */ /* 0x010fc60000000013 */
[----:B------:R-:W2:Y:S01]  /*2900*/  LDG.E R19, desc[UR4][R10.64+0x30] ;  /* 0x000030040a137981 */ /* 0x000ea2000c1e1900 */
[----:B---3--:R-:W-:-:S03]  /*2910*/  FFMA R24, R20, R15, R25 ;  /* 0x0000000f14187223 */ /* 0x008fc60000000019 */
[----:B------:R-:W5:Y:S04]  /*2920*/  LDG.E R25, desc[UR4][R8.64+0x34] ;  /* 0x0000340408197981 */ /* 0x000f68000c1e1900 */
[----:B------:R-:W3:Y:S04]  /*2930*/  LDG.E R20, desc[UR4][R8.64+0x38] ;  /* 0x0000380408147981 */ /* 0x000ee8000c1e1900 */
[----:B------:R-:W3:Y:S01]  /*2940*/  LDG.E R15, desc[UR4][R10.64+0x38] ;  /* 0x000038040a0f7981 */ /* 0x000ee2000c1e1900 */
[----:B------:R-:W-:-:S04]  /*2950*/  IADD3 R18, PT, PT, R18, 0x10, RZ ;  /* 0x0000001012127810 */ /* 0x000fc80007ffe0ff */
[----:B------:R-:W-:Y:S01]  /*2960*/  ISETP.NE.AND P0, PT, R18, R23, PT ;  /* 0x000000171200720c */ /* 0x000fe20003f05270 */
[----:B--2---:R-:W-:-:S04]  /*2970*/  FFMA R19, R19, R22, R24 ;  /* 0x0000001613137223 */ /* 0x004fc80000000018 */
[----:B-----5:R-:W-:-:S04]  /*2980*/  FFMA R26, R26, R25, R19 ;  /* 0x000000191a1a7223 */ /* 0x020fc80000000013 */
[----:B---3--:R-:W-:-:S04]  /*2990*/  FFMA R15, R15, R20, R26 ;  /* 0x000000140f0f7223 */ /* 0x008fc8000000001a */
[----:B------:R-:W-:Y:S01]  /*29a0*/  FFMA R15, R28, R27, R15 ;  /* 0x0000001b1c0f7223 */ /* 0x000fe2000000000f */
[----:B------:R-:W-:Y:S06]  /*29b0*/  @P0 BRA `(.L_x_47) ;  /* 0xfffffffc00240947 */ /* 0x000fec000383ffff */
.L_x_46:
[----:B------:R-:W-:Y:S05]  /*29c0*/  BSYNC.RECONVERGENT B2 ;  /* 0x0000000000027941 */ /* 0x000fea0003800200 */
.L_x_45:
[----:B------:R-:W-:Y:S05]  /*29d0*/  @!P2 BRA `(.L_x_44) ;  /* 0x00000004009ca947 */ /* 0x000fea0003800000 */
[----:B------:R-:W-:Y:S01]  /*29e0*/  ISETP.GE.U32.AND P2, PT, R21, 0x8, PT ;  /* 0x000000081500780c */ /* 0x000fe20003f46070 */
[----:B------:R-:W-:Y:S01]  /*29f0*/  BSSY.RECONVERGENT B2, `(.L_x_48) ;  /* 0x000002a000027945 */ /* 0x000fe20003800200 */
[----:B------:R-:W-:-:S04]  /*2a00*/  LOP3.LUT R24, R3, 0x7, RZ, 0xc0, !PT ;  /* 0x0000000703187812 */ /* 0x000fc800078ec0ff */
[----:B------:R-:W-:-:S07]  /*2a10*/  ISETP.NE.AND P0, PT, R24, RZ, PT ;  /* 0x000000ff1800720c */ /* 0x000fce0003f05270 */
[----:B------:R-:W-:Y:S06]  /*2a20*/  @!P2 BRA `(.L_x_49) ;  /* 0x000000000098a947 */ /* 0x000fec0003800000 */
[----:B-1234-:R-:W0:Y:S01]  /*2a30*/  LDC.64 R8, c[0x0][0x3a8] ;  /* 0x0000ea00ff087b82 */ /* 0x01ee220000000a00 */
[----:B------:R-:W1:Y:S01]  /*2a40*/  LDCU.64 UR6, c[0x0][0x3a8] ;  /* 0x00007500ff0677ac */ /* 0x000e620008000a00 */
[C---:B------:R-:W-:Y:S01]  /*2a50*/  IADD3 R25, P2, PT, R14.reuse, R23, RZ ;  /* 0x000000170e197210 */ /* 0x040fe20007f5e0ff */
[----:B------:R-:W-:-:S03]  /*2a60*/  IMAD.IADD R11, R14, 0x1, R23 ;  /* 0x000000010e0b7824 */ /* 0x000fc600078e0217 */
[----:B------:R-:W-:Y:S01]  /*2a70*/  IADD3.X R10, PT, PT, RZ, RZ, RZ, P2, !PT ;  /* 0x000000ffff0a7210 */ /* 0x000fe200017fe4ff */
[----:B------:R-:W-:Y:S01]  /*2a80*/  IMAD.WIDE.U32 R20, R11, 0x4, R12 ;  /* 0x000000040b147825 */ /* 0x000fe200078e000c */
        /* <DEDUP_REMOVED lines=13> */
[----:B------:R-:W5:Y:S04]  /*2b60*/  LDG.E R9, desc[UR4][R18.64+0x14] ;  /* 0x0000140412097981 */ /* 0x000f68000c1e1900 */
[----:B------:R-:W5:Y:S04]  /*2b70*/  LDG.E R21, desc[UR4][R10.64+0x18] ;  /* 0x000018040a157981 */ /* 0x000f68000c1e1900 */
[----:B------:R-:W5:Y:S01]  /*2b80*/  LDG.E R29, desc[UR4][R10.64+0x1c] ;  /* 0x00001c040a1d7981 */ /* 0x000f62000c1e1900 */
        /* <DEDUP_REMOVED lines=8> */
[----:B------:R-:W5:Y:S04]  /*2c10*/  LDG.E R27, desc[UR4][R10.64+0x14] ;  /* 0x000014040a1b7981 */ /* 0x000f68000c1e1900 */
[----:B------:R-:W2:Y:S01]  /*2c20*/  LDG.E R20, desc[UR4][R18.64+0x1c] ;  /* 0x00001c0412147981 */ /* 0x000ea2000c1e1900 */
[----:B------:R-:W-:Y:S01]  /*2c30*/  IADD3 R23, PT, PT, R23, 0x8, RZ ;  /* 0x0000000817177810 */ /* 0x000fe20007ffe0ff */
[----:B---3--:R-:W-:-:S04]  /*2c40*/  FFMA R22, R15, R22, R28 ;  /* 0x000000160f167223 */ /* 0x008fc8000000001c */
[----:B----4-:R-:W-:-:S04]  /*2c50*/  FFMA R22, R25, R26, R22 ;  /* 0x0000001a19167223 */ /* 0x010fc80000000016 */
[----:B-----5:R-:W-:-:S04]  /*2c60*/  FFMA R9, R9, R27, R22 ;  /* 0x0000001b09097223 */ /* 0x020fc80000000016 */
[----:B--2---:R-:W-:-:S04]  /*2c70*/  FFMA R9, R8, R21, R9 ;  /* 0x0000001508097223 */ /* 0x004fc80000000009 */
[----:B------:R-:W-:-:S07]  /*2c80*/  FFMA R15, R20, R29, R9 ;  /* 0x0000001d140f7223 */ /* 0x000fce0000000009 */
.L_x_49:
[----:B------:R-:W-:Y:S05]  /*2c90*/  BSYNC.RECONVERGENT B2 ;  /* 0x0000000000027941 */ /* 0x000fea0003800200 */
.L_x_48:
[----:B------:R-:W-:Y:S05]  /*2ca0*/  @!P0 BRA `(.L_x_44) ;  /* 0x0000000000e88947 */ /* 0x000fea0003800000 */
[----:B------:R-:W-:Y:S01]  /*2cb0*/  ISETP.GE.U32.AND P2, PT, R24, 0x4, PT ;  /* 0x000000041800780c */ /* 0x000fe20003f46070 */
[----:B------:R-:W-:Y:S01]  /*2cc0*/  BSSY.RECONVERGENT B2, `(.L_x_50) ;  /* 0x000001e000027945 */ /* 0x000fe20003800200 */
[----:B------:R-:W-:-:S04]  /*2cd0*/  LOP3.LUT R22, R3, 0x3, RZ, 0xc0, !PT ;  /* 0x0000000303167812 */ /* 0x000fc800078ec0ff */
[----:B------:R-:W-:-:S07]  /*2ce0*/  ISETP.NE.AND P0, PT, R22, RZ, PT ;  /* 0x000000ff1600720c */ /* 0x000fce0003f05270 */
[----:B------:R-:W-:Y:S06]  /*2cf0*/  @!P2 BRA `(.L_x_51) ;  /* 0x000000000068a947 */ /* 0x000fec0003800000 */
[----:B------:R-:W0:Y:S01]  /*2d00*/  LDC.64 R20, c[0x0][0x3a8] ;  /* 0x0000ea00ff147b82 */ /* 0x000e220000000a00 */
[----:B------:R-:W5:Y:S01]  /*2d10*/  LDCU.64 UR6, c[0x0][0x3a8] ;  /* 0x00007500ff0677ac */ /* 0x000f620008000a00 */
[CC--:B-1234-:R-:W-:Y:S02]  /*2d20*/  IADD3 R8, P2, PT, R14.reuse, R23.reuse, RZ ;  /* 0x000000170e087210 */ /* 0x0defe40007f5e0ff */
[----:B------:R-:W-:Y:S02]  /*2d30*/  IADD3 R9, PT, PT, R14, R23, RZ ;  /* 0x000000170e097210 */ /* 0x000fe40007ffe0ff */
[----:B------:R-:W-:Y:S01]  /*2d40*/  IADD3.X R11, PT, PT, RZ, RZ, RZ, P2, !PT ;  /* 0x000000ffff0b7210 */ /* 0x000fe200017fe4ff */
[----:B------:R-:W-:-:S03]  /*2d50*/  IMAD.SHL.U32 R19, R8, 0x4, RZ ;  /* 0x0000000408137824 */ /* 0x000fc600078e00ff */
[----:B------:R-:W-:Y:S02]  /*2d60*/  SHF.L.U64.HI R25, R8, 0x2, R11 ;  /* 0x0000000208197819 */ /* 0x000fe4000001020b */
[----:B------:R-:W-:Y:S02]  /*2d70*/  IADD3 R8, P3, PT, R12, R19, RZ ;  /* 0x000000130c087210 */ /* 0x000fe40007f7e0ff */
[----:B-----5:R-:W-:Y:S01]  /*2d80*/  IADD3 R10, P2, PT, R19, UR6, RZ ;  /* 0x00000006130a7c10 */ /* 0x020fe2000ff5e0ff */
[----:B------:R-:W-:-:S03]  /*2d90*/  IMAD.WIDE.U32 R18, R9, 0x4, R12 ;  /* 0x0000000409127825 */ /* 0x000fc600078e000c */
[----:B------:R-:W-:Y:S01]  /*2da0*/  IADD3.X R11, PT, PT, R25, UR7, RZ, P2, !PT ;  /* 0x00000007190b7c10 */ /* 0x000fe200097fe4ff */
[----:B0-----:R-:W-:Y:S01]  /*2db0*/  IMAD.WIDE.U32 R20, R9, 0x4, R20 ;  /* 0x0000000409147825 */ /* 0x001fe200078e0014 */
[----:B------:R-:W-:Y:S01]  /*2dc0*/  IADD3.X R9, PT, PT, R13, R25, RZ, P3, !PT ;  /* 0x000000190d097210 */ /* 0x000fe20001ffe4ff */
[----:B------:R-:W2:Y:S04]  /*2dd0*/  LDG.E R18, desc[UR4][R18.64] ;  /* 0x0000000412127981 */ /* 0x000ea8000c1e1900 */
[----:B------:R-:W2:Y:S04]  /*2de0*/  LDG.E R20, desc[UR4][R20.64] ;  /* 0x0000000414147981 */ /* 0x000ea8000c1e1900 */
[----:B------:R-:W3:Y:S04]  /*2df0*/  LDG.E R24, desc[UR4][R10.64+0x4] ;  /* 0x000004040a187981 */ /* 0x000ee8000c1e1900 */
[----:B------:R-:W3:Y:S04]  /*2e00*/  LDG.E R25, desc[UR4][R8.64+0x4] ;  /* 0x0000040408197981 */ /* 0x000ee8000c1e1900 */
[----:B------:R-:W4:Y:S04]  /*2e10*/  LDG.E R26, desc[UR4][R10.64+0x8] ;  /* 0x000008040a1a7981 */ /* 0x000f28000c1e1900 */
[----:B------:R-:W4:Y:S04]  /*2e20*/  LDG.E R27, desc[UR4][R8.64+0x8] ;  /* 0x00000804081b7981 */ /* 0x000f28000c1e1900 */
[----:B------:R-:W5:Y:S04]  /*2e30*/  LDG.E R28, desc[UR4][R10.64+0xc] ;  /* 0x00000c040a1c7981 */ /* 0x000f68000c1e1900 */
[----:B------:R-:W5:Y:S01]  /*2e40*/  LDG.E R29, desc[UR4][R8.64+0xc] ;  /* 0x00000c04081d7981 */ /* 0x000f62000c1e1900 */
[----:B------:R-:W-:Y:S01]  /*2e50*/  IADD3 R23, PT, PT, R23, 0x4, RZ ;  /* 0x0000000417177810 */ /* 0x000fe20007ffe0ff */
[----:B--2---:R-:W-:-:S04]  /*2e60*/  FFMA R15, R20, R18, R15 ;  /* 0x00000012140f7223 */ /* 0x004fc8000000000f */
[----:B---3--:R-:W-:-:S04]  /*2e70*/  FFMA R15, R24, R25, R15 ;  /* 0x00000019180f7223 */ /* 0x008fc8000000000f */
[----:B----4-:R-:W-:-:S04]  /*2e80*/  FFMA R15, R26, R27, R15 ;  /* 0x0000001b1a0f7223 */ /* 0x010fc8000000000f */
[----:B-----5:R-:W-:-:S07]  /*2e90*/  FFMA R15, R28, R29, R15 ;  /* 0x0000001d1c0f7223 */ /* 0x020fce000000000f */
.L_x_51:
[----:B------:R-:W-:Y:S05]  /*2ea0*/  BSYNC.RECONVERGENT B2 ;  /* 0x0000000000027941 */ /* 0x000fea0003800200 */
.L_x_50:
[----:B------:R-:W-:Y:S05]  /*2eb0*/  @!P0 BRA `(.L_x_44) ;  /* 0x0000000000648947 */ /* 0x000fea0003800000 */
[----:B-1234-:R-:W0:Y:S01]  /*2ec0*/  LDC.64 R8, c[0x0][0x3a8] ;  /* 0x0000ea00ff087b82 */ /* 0x01ee220000000a00 */
[----:B------:R-:W-:-:S04]  /*2ed0*/  IMAD.IADD R19, R14, 0x1, R23 ;  /* 0x000000010e137824 */ /* 0x000fc800078e0217 */
[----:B------:R-:W-:-:S06]  /*2ee0*/  IMAD.WIDE.U32 R10, R19, 0x4, R12 ;  /* 0x00000004130a7825 */ /* 0x000fcc00078e000c */
        /* <DEDUP_REMOVED lines=8> */
[----:B------:R-:W-:Y:S02]  /*2f70*/  IADD3.X R8, PT, PT, RZ, RZ, RZ, P0, !PT ;  /* 0x000000ffff087210 */ /* 0x000fe400007fe4ff */
[C---:B------:R-:W-:Y:S02]  /*2f80*/  SHF.L.U32 R9, R19.reuse, 0x2, RZ ;  /* 0x0000000213097819 */ /* 0x040fe400000006ff */
[----:B------:R-:W-:Y:S02]  /*2f90*/  SHF.L.U64.HI R19, R19, 0x2, R8 ;  /* 0x0000000213137819 */ /* 0x000fe40000010208 */
[----:B------:R-:W-:Y:S02]  /*2fa0*/  IADD3 R8, P3, PT, R12, R9, RZ ;  /* 0x000000090c087210 */ /* 0x000fe40007f7e0ff */
[----:B------:R-:W-:Y:S02]  /*2fb0*/  ISETP.NE.AND P0, PT, R22, 0x2, PT ;  /* 0x000000021600780c */ /* 0x000fe40003f05270 */
[----:B0-----:R-:W-:-:S02]  /*2fc0*/  IADD3 R10, P2, PT, R9, UR6, RZ ;  /* 0x00000006090a7c10 */ /* 0x001fc4000ff5e0ff */
        /* <DEDUP_REMOVED lines=8> */
.L_x_44:
[----:B------:R-:W-:Y:S05]  /*3050*/  BSYNC.RECONVERGENT B1 ;  /* 0x0000000000017941 */ /* 0x000fea0003800200 */
.L_x_43:
[----:B------:R0:W-:Y:S01]  /*3060*/  STG.E desc[UR4][R16.64+0x4], R15 ;  /* 0x0000040f10007986 */ /* 0x0001e2000c101904 */
[----:B------:R-:W-:Y:S01]  /*3070*/  ISETP.GE.AND P0, PT, R0, RZ, PT ;  /* 0x000000ff0000720c */ /* 0x000fe20003f06270 */
[----:B------:R-:W-:Y:S01]  /*3080*/  BSSY.RECONVERGENT B1, `(.L_x_52) ;  /* 0x00000ad000017945 */ /* 0x000fe20003800200 */
[----:B-12-4-:R-:W-:-:S11]  /*3090*/  IMAD.MOV.U32 R25, RZ, RZ, RZ ;  /* 0x000000ffff197224 */ /* 0x016fd600078e00ff */
        /* <DEDUP_REMOVED lines=11> */
.L_x_56:
[----:B---3--:R-:W0:Y:S01]  /*3150*/  LDC.64 R8, c[0x0][0x3b0] ;  /* 0x0000ec00ff087b82 */ /* 0x008e220000000a00 */
[----:B------:R-:W-:-:S05]  /*3160*/  IADD3 R19, PT, PT, R14, R18, RZ ;  /* 0x000000120e137210 */ /* 0x000fca0007ffe0ff */
[----:B------:R-:W-:-:S05]  /*3170*/  IMAD.WIDE.U32 R10, R19, 0x4, R12 ;  /* 0x00000004130a7825 */ /* 0x000fca00078e000c */
[----:B------:R-:W2:Y:S04]  /*3180*/  LDG.E R21, desc[UR4][R10.64+0x4] ;  /* 0x000004040a157981 */ /* 0x000ea8000c1e1900 */
[----:B------:R-:W3:Y:S04]  /*3190*/  LDG.E R27, desc[UR4][R10.64+0x34] ;  /* 0x000034040a1b7981 */ /* 0x000ee8000c1e1900 */
[----:B------:R-:W4:Y:S04]  /*31a0*/  LDG.E R26, desc[UR4][R10.64+0x38] ;  /* 0x000038040a1a7981 */ /* 0x000f28000c1e1900 */
[----:B------:R-:W5:Y:S01]  /*31b0*/  LDG.E R28, desc[UR4][R10.64+0x3c] ;  /* 0x00003c040a1c7981 */ /* 0x000f62000c1e1900 */
        /* <DEDUP_REMOVED lines=40> */
[----:B------:R-:W5:Y:S01]  /*3440*/  LDG.E R25, desc[UR4][R8.64+0x3c] ;  /* 0x00003c0408197981 */ /* 0x000f62000c1e1900 */
[----:B------:R-:W-:-:S04]  /*3450*/  IADD3 R18, PT, PT, R18, 0x10, RZ ;  /* 0x0000001012127810 */ /* 0x000fc80007ffe0ff */
[----:B------:R-:W-:Y:S01]  /*3460*/  ISETP.NE.AND P0, PT, R18, R23, PT ;  /* 0x000000171200720c */ /* 0x000fe20003f05270 */
[----:B--2---:R-:W-:-:S04]  /*3470*/  FFMA R19, R20, R19, R29 ;  /* 0x0000001314137223 */ /* 0x004fc8000000001d */
[----:B---3--:R-:W-:-:S04]  /*3480*/  FFMA R22, R22, R27, R19 ;  /* 0x0000001b16167223 */ /* 0x008fc80000000013 */
[----:B----4-:R-:W-:-:S04]  /*3490*/  FFMA R22, R21, R26, R22 ;  /* 0x0000001a15167223 */ /* 0x010fc80000000016 */
[----:B-----5:R-:W-:Y:S01]  /*34a0*/  FFMA R25, R25, R28, R22 ;  /* 0x0000001c19197223 */ /* 0x020fe20000000016 */
[----:B------:R-:W-:Y:S06]  /*34b0*/  @P0 BRA `(.L_x_56) ;  /* 0xfffffffc00240947 */ /* 0x000fec000383ffff */
.L_x_55:
[----:B------:R-:W-:Y:S05]  /*34c0*/  BSYNC.RECONVERGENT B2 ;  /* 0x0000000000027941 */ /* 0x000fea0003800200 */
.L_x_54:
[----:B------:R-:W-:Y:S05]  /*34d0*/  @!P2 BRA `(.L_x_53) ;  /* 0x00000004009ca947 */ /* 0x000fea0003800000 */
[----:B------:R-:W-:Y:S01]  /*34e0*/  ISETP.GE.U32.AND P2, PT, R24, 0x8, PT ;  /* 0x000000081800780c */ /* 0x000fe20003f46070 */
[----:B------:R-:W-:Y:S01]  /*34f0*/  BSSY.RECONVERGENT B2, `(.L_x_57) ;  /* 0x000002a000027945 */ /* 0x000fe20003800200 */
[----:B---3--:R-:W-:-:S04]  /*3500*/  LOP3.LUT R26, R3, 0x7, RZ, 0xc0, !PT ;  /* 0x00000007031a7812 */ /* 0x008fc800078ec0ff */
[----:B------:R-:W-:-:S07]  /*3510*/  ISETP.NE.AND P0, PT, R26, RZ, PT ;  /* 0x000000ff1a00720c */ /* 0x000fce0003f05270 */
[----:B------:R-:W-:Y:S06]  /*3520*/  @!P2 BRA `(.L_x_58) ;  /* 0x000000000098a947 */ /* 0x000fec0003800000 */
[----:B------:R-:W0:Y:S01]  /*3530*/  LDC.64 R8, c[0x0][0x3b0] ;  /* 0x0000ec00ff087b82 */ /* 0x000e220000000a00 */
[----:B------:R-:W-:Y:S01]  /*3540*/  IADD3 R21, PT, PT, R14, R23, RZ ;  /* 0x000000170e157210 */ /* 0x000fe20007ffe0ff */
[----:B------:R-:W1:Y:S04]  /*3550*/  LDCU.64 UR6, c[0x0][0x3b0] ;  /* 0x00007600ff0677ac */ /* 0x000e680008000a00 */
[----:B------:R-:W-:-:S06]  /*3560*/  IMAD.WIDE.U32 R18, R21, 0x4, R12 ;  /* 0x0000000415127825 */ /* 0x000fcc00078e000c */
[----:B------:R-:W2:Y:S01]  /*3570*/  LDG.E R18, desc[UR4][R18.64] ;  /* 0x0000000412127981 */ /* 0x000ea2000c1e1900 */
[----:B0-----:R-:W-:-:S06]  /*3580*/  IMAD.WIDE.U32 R20, R21, 0x4, R8 ;  /* 0x0000000415147825 */ /* 0x001fcc00078e0008 */
[----:B------:R-:W2:Y:S01]  /*3590*/  LDG.E R20, desc[UR4][R20.64] ;  /* 0x0000000414147981 */ /* 0x000ea2000c1e1900 */
[----:B------:R-:W-:-:S05]  /*35a0*/  IADD3 R27, P2, PT, R14, R23, RZ ;  /* 0x000000170e1b7210 */ /* 0x000fca0007f5e0ff */
[----:B------:R-:W-:Y:S01]  /*35b0*/  IMAD.X R8, RZ, RZ, RZ, P2 ;  /* 0x000000ffff087224 */ /* 0x000fe200010e06ff */
[----:B------:R-:W-:-:S04]  /*35c0*/  SHF.L.U32 R9, R27, 0x2, RZ ;  /* 0x000000021b097819 */ /* 0x000fc800000006ff */
        /* <DEDUP_REMOVED lines=8> */
[----:B------:R-:W5:Y:S04]  /*3650*/  LDG.E R19, desc[UR4][R10.64+0xc] ;  /* 0x00000c040a137981 */ /* 0x000f68000c1e1900 */
[----:B------:R-:W5:Y:S04]  /*3660*/  LDG.E R24, desc[UR4][R8.64+0x14] ;  /* 0x0000140408187981 */ /* 0x000f68000c1e1900 */
[----:B------:R-:W5:Y:S01]  /*3670*/  LDG.E R28, desc[UR4][R10.64+0x1c] ;  /* 0x00001c040a1c7981 */ /* 0x000f62000c1e1900 */
[----:B--2---:R-:W-:-:S03]  /*3680*/  FFMA R20, R20, R18, R25 ;  /* 0x0000001214147223 */ /* 0x004fc60000000019 */
[----:B------:R-:W4:Y:S04]  /*3690*/  LDG.E R25, desc[UR4][R10.64+0x8] ;  /* 0x000008040a197981 */ /* 0x000f28000c1e1900 */
[----:B------:R-:W5:Y:S01]  /*36a0*/  LDG.E R18, desc[UR4][R8.64+0xc] ;  /* 0x00000c0408127981 */ /* 0x000f62000c1e1900 */
[----:B---3--:R-:W-:-:S03]  /*36b0*/  FFMA R20, R27, R21, R20 ;  /* 0x000000151b147223 */ /* 0x008fc60000000014 */
[----:B------:R-:W2:Y:S04]  /*36c0*/  LDG.E R21, desc[UR4][R8.64+0x10] ;  /* 0x0000100408157981 */ /* 0x000ea8000c1e1900 */
[----:B------:R-:W3:Y:S01]  /*36d0*/  LDG.E R27, desc[UR4][R8.64+0x1c] ;  /* 0x00001c04081b7981 */ /* 0x000ee2000c1e1900 */
[----:B----4-:R-:W-:-:S03]  /*36e0*/  FFMA R22, R25, R22, R20 ;  /* 0x0000001619167223 */ /* 0x010fc60000000014 */
[----:B------:R-:W2:Y:S01]  /*36f0*/  LDG.E R20, desc[UR4][R10.64+0x10] ;  /* 0x000010040a147981 */ /* 0x000ea2000c1e1900 */
[----:B-----5:R-:W-:-:S03]  /*3700*/  FFMA R19, R19, R18, R22 ;  /* 0x0000001213137223 */ /* 0x020fc60000000016 */
[----:B------:R-:W4:Y:S04]  /*3710*/  LDG.E R22, desc[UR4][R10.64+0x14] ;  /* 0x000014040a167981 */ /* 0x000f28000c1e1900 */
[----:B------:R-:W5:Y:S04]  /*3720*/  LDG.E R18, desc[UR4][R10.64+0x18] ;  /* 0x000018040a127981 */ /* 0x000f68000c1e1900 */
[----:B------:R-:W5:Y:S01]  /*3730*/  LDG.E R25, desc[UR4][R8.64+0x18] ;  /* 0x0000180408197981 */ /* 0x000f62000c1e1900 */
[----:B------:R-:W-:Y:S01]  /*3740*/  IADD3 R23, PT, PT, R23, 0x8, RZ ;  /* 0x0000000817177810 */ /* 0x000fe20007ffe0ff */
[----:B--2---:R-:W-:-:S04]  /*3750*/  FFMA R19, R20, R21, R19 ;  /* 0x0000001514137223 */ /* 0x004fc80000000013 */
[----:B----4-:R-:W-:-:S04]  /*3760*/  FFMA R19, R22, R24, R19 ;  /* 0x0000001816137223 */ /* 0x010fc80000000013 */
[----:B-----5:R-:W-:-:S04]  /*3770*/  FFMA R25, R18, R25, R19 ;  /* 0x0000001912197223 */ /* 0x020fc80000000013 */
[----:B---3--:R-:W-:-:S07]  /*3780*/  FFMA R25, R28, R27, R25 ;  /* 0x0000001b1c197223 */ /* 0x008fce0000000019 */
.L_x_58:
[----:B------:R-:W-:Y:S05]  /*3790*/  BSYNC.RECONVERGENT B2 ;  /* 0x0000000000027941 */ /* 0x000fea0003800200 */
.L_x_57:
        /* <DEDUP_REMOVED lines=13> */
[----:B------:R-:W-:Y:S02]  /*3870*/  IADD3 R8, P3, PT, R12, R19, RZ ;  /* 0x000000130c087210 */ /* 0x000fe40007f7e0ff */
[----:B-1----:R-:W-:Y:S01]  /*3880*/  IADD3 R10, P2, PT, R19, UR6, RZ ;  /* 0x00000006130a7c10 */ /* 0x002fe2000ff5e0ff */
        /* <DEDUP_REMOVED lines=12> */
[----:B------:R-:W-:-:S02]  /*3950*/  VIADD R23, R23, 0x4 ;  /* 0x0000000417177836 */ /* 0x000fc40000000000 */
[----:B--2---:R-:W-:-:S04]  /*3960*/  FFMA R25, R20, R18, R25 ;  /* 0x0000001214197223 */ /* 0x004fc80000000019 */
[----:B---3--:R-:W-:-:S04]  /*3970*/  FFMA R25, R26, R27, R25 ;  /* 0x0000001b1a197223 */ /* 0x008fc80000000019 */
[----:B----4-:R-:W-:-:S04]  /*3980*/  FFMA R25, R24, R28, R25 ;  /* 0x0000001c18197223 */ /* 0x010fc80000000019 */
[----:B-----5:R-:W-:-:S07]  /*3990*/  FFMA R25, R29, R19, R25 ;  /* 0x000000131d197223 */ /* 0x020fce0000000019 */
.L_x_60:
[----:B------:R-:W-:Y:S05]  /*39a0*/  BSYNC.RECONVERGENT B2 ;  /* 0x0000000000027941 */ /* 0x000fea0003800200 */
.L_x_59:
[----:B------:R-:W-:Y:S05]  /*39b0*/  @!P0 BRA `(.L_x_53) ;  /* 0x0000000000648947 */ /* 0x000fea0003800000 */
[----:B------:R-:W0:Y:S01]  /*39c0*/  LDC.64 R8, c[0x0][0x3b0] ;  /* 0x0000ec00ff087b82 */ /* 0x000e220000000a00 */
[----:B------:R-:W-:-:S05]  /*39d0*/  IADD3 R19, PT, PT, R14, R23, RZ ;  /* 0x000000170e137210 */ /* 0x000fca0007ffe0ff */
        /* <DEDUP_REMOVED lines=14> */
[----:B0-----:R-:W-:Y:S01]  /*3ac0*/  IADD3 R10, P2, PT, R9, UR6, RZ ;  /* 0x00000006090a7c10 */ /* 0x001fe2000ff5e0ff */
[----:B------:R-:W-:-:S03]  /*3ad0*/  IMAD.X R9, R13, 0x1, R19, P3 ;  /* 0x000000010d097824 */ /* 0x000fc600018e0613 */
[----:B------:R-:W-:Y:S02]  /*3ae0*/  IADD3.X R11, PT, PT, R19, UR7, RZ, P2, !PT ;  /* 0x00000007130b7c10 */ /* 0x000fe400097fe4ff */
[----:B------:R-:W2:Y:S04]  /*3af0*/  LDG.E R19, desc[UR4][R8.64+0x4] ;  /* 0x0000040408137981 */ /* 0x000ea8000c1e1900 */
[----:B------:R-:W2:Y:S04]  /*3b00*/  LDG.E R18, desc[UR4][R10.64+0x4] ;  /* 0x000004040a127981 */ /* 0x000ea8000c1e1900 */
[----:B------:R-:W3:Y:S04]  /*3b10*/  @P0 LDG.E R20, desc[UR4][R10.64+0x8] ;  /* 0x000008040a140981 */ /* 0x000ee8000c1e1900 */
[----:B------:R-:W3:Y:S01]  /*3b20*/  @P0 LDG.E R21, desc[UR4][R8.64+0x8] ;  /* 0x0000080408150981 */ /* 0x000ee2000c1e1900 */
[----:B--2---:R-:W-:-:S04]  /*3b30*/  FFMA R25, R18, R19, R25 ;  /* 0x0000001312197223 */ /* 0x004fc80000000019 */
[----:B---3--:R-:W-:-:S07]  /*3b40*/  @P0 FFMA R25, R20, R21, R25 ;  /* 0x0000001514190223 */ /* 0x008fce0000000019 */
.L_x_53:
[----:B------:R-:W-:Y:S05]  /*3b50*/  BSYNC.RECONVERGENT B1 ;  /* 0x0000000000017941 */ /* 0x000fea0003800200 */
.L_x_52:
[----:B------:R0:W-:Y:S01]  /*3b60*/  STG.E desc[UR4][R16.64+0x8], R25 ;  /* 0x0000081910007986 */ /* 0x0001e2000c101904 */
[----:B------:R-:W-:Y:S01]  /*3b70*/  FSETP.GT.AND P0, PT, R15, RZ, PT ;  /* 0x000000ff0f00720b */ /* 0x000fe20003f04000 */
[----:B------:R-:W-:Y:S01]  /*3b80*/  BSSY.RECONVERGENT B1, `(.L_x_61) ;  /* 0x0000007000017945 */ /* 0x000fe20003800200 */
[----:B------:R-:W-:Y:S02]  /*3b90*/  FSETP.GEU.AND P2, PT, R25, RZ, PT ;  /* 0x000000ff1900720b */ /* 0x000fe40003f4e000 */
[C---:B------:R-:W-:Y:S02]  /*3ba0*/  ISETP.GE.AND P3, PT, R0.reuse, RZ, PT ;  /* 0x000000ff0000720c */ /* 0x040fe40003f66270 */
[----:B------:R-:W-:-:S07]  /*3bb0*/  IADD3 R11, PT, PT, R0, R3, RZ ;  /* 0x00000003000b7210 */ /* 0x000fce0007ffe0ff */
[----:B0-----:R-:W-:Y:S05]  /*3bc0*/  @!P0 BRA `(.L_x_62) ;  /* 0x0000000000088947 */ /* 0x001fea0003800000 */
[----:B---3--:R-:W2:Y:S04]  /*3bd0*/  LDG.E R9, desc[UR4][R16.64+0xc] ;  /* 0x00000c0410097981 */ /* 0x008ea8000c1e1900 */
[----:B--2---:R0:W-:Y:S02]  /*3be0*/  STG.E desc[UR4][R16.64+0x4], R9 ;  /* 0x0000040910007986 */ /* 0x0041e4000c101904 */
.L_x_62:
[----:B------:R-:W-:Y:S05]  /*3bf0*/  BSYNC.RECONVERGENT B1 ;  /* 0x0000000000017941 */ /* 0x000fea0003800200 */
.L_x_61:
[----:B------:R-:W-:Y:S04]  /*3c00*/  BSSY.RECONVERGENT B1, `(.L_x_63) ;  /* 0x0000004000017945 */ /* 0x000fe80003800200 */
[----:B------:R-:W-:Y:S05]  /*3c10*/  @P2 BRA `(.L_x_64) ;  /* 0x0000000000082947 */ /* 0x000fea0003800000 */
[----:B0--3--:R-:W2:Y:S04]  /*3c20*/  LDG.E R9, desc[UR4][R16.64+0x10] ;  /* 0x0000100410097981 */ /* 0x009ea8000c1e1900 */
[----:B--2---:R1:W-:Y:S02]  /*3c30*/  STG.E desc[UR4][R16.64+0x8], R9 ;  /* 0x0000080910007986 */ /* 0x0043e4000c101904 */
.L_x_64:
[----:B------:R-:W-:Y:S05]  /*3c40*/  BSYNC.RECONVERGENT B1 ;  /* 0x0000000000017941 */ /* 0x000fea0003800200 */
.L_x_63:
[----:B------:R-:W-:Y:S04]  /*3c50*/  BSSY.RECONVERGENT B4, `(.L_x_65) ;  /* 0x00000b3000047945 */ /* 0x000fe80003800200 */
[----:B------:R-:W-:Y:S01]  /*3c60*/  BSSY.RELIABLE B3, `(.L_x_66) ;  /* 0x000008a000037945 */ /* 0x000fe20003800100 */
[----:B------:R-:W-:-:S03]  /*3c70*/  IMAD R23, R2, R11, RZ ;  /* 0x0000000b02177224 */ /* 0x000fc600078e02ff */
[----:B------:R-:W-:Y:S05]  /*3c80*/  @!P3 BRA `(.L_x_67) ;  /* 0x000000080010b947 */ /* 0x000fea0003800000 */
[----:B------:R2:W5:Y:S01]  /*3c90*/  LDG.E.64 R10, desc[UR4][R16.64+0x20] ;  /* 0x00002004100a7981 */ /* 0x000562000c1e1b00 */
[----:B------:R-:W-:Y:S01]  /*3ca0*/  IMAD.HI R23, R23, 0x2aaaaaab, RZ ;  /* 0x2aaaaaab17177827 */ /* 0x000fe200078e02ff */
[----:B------:R-:W-:Y:S01]  /*3cb0*/  BSSY.RECONVERGENT B1, `(.L_x_68) ;  /* 0x0000053000017945 */ /* 0x000fe20003800200 */
[C---:B------:R-:W-:Y:S02]  /*3cc0*/  LOP3.LUT R2, R3.reuse, 0x3, RZ, 0xc0, !PT ;  /* 0x0000000303027812 */ /* 0x040fe400078ec0ff */
[----:B------:R-:W-:Y:S02]  /*3cd0*/  LOP3.LUT R15, R3, 0xfffffffc, RZ, 0xc0, !PT ;  /* 0xfffffffc030f7812 */ /* 0x000fe400078ec0ff */
[----:B------:R-:W-:Y:S02]  /*3ce0*/  MOV R22, RZ ;  /* 0x000000ff00167202 */ /* 0x000fe40000000f00 */
[----:B------:R-:W-:-:S07]  /*3cf0*/  LEA.HI R23, R23, R23, RZ, 0x1 ;  /* 0x0000001717177211 */ /* 0x000fce00078f08ff */
.L_x_75:
[----:B01-34-:R-:W-:Y:S01]  /*3d00*/  IADD3 R9, PT, PT, R14, R22, RZ ;  /* 0x000000160e097210 */ /* 0x01bfe20007ffe0ff */
[----:B------:R-:W-:Y:S01]  /*3d10*/  BSSY.RECONVERGENT B2, `(.L_x_69) ;  /* 0x000002b000027945 */ /* 0x000fe20003800200 */
[----:B------:R-:W-:Y:S01]  /*3d20*/  ISETP.GE.U32.AND P2, PT, R0, 0x3, PT ;  /* 0x000000030000780c */ /* 0x000fe20003f46070 */
[----:B------:R-:W-:Y:S01]  /*3d30*/  HFMA2 R25, -RZ, RZ, 0, 0 ;  /* 0x00000000ff197431 */ /* 0x000fe200000001ff */
[----:B------:R-:W-:Y:S01]  /*3d40*/  ISETP.NE.AND P0, PT, R22, R0, PT ;  /* 0x000000001600720c */ /* 0x000fe20003f05270 */
[----:B-----5:R-:W-:-:S04]  /*3d50*/  IMAD.WIDE.U32 R8, R9, 0x4, R10 ;  /* 0x0000000409087825 */ /* 0x020fc800078e000a */
[----:B------:R-:W-:Y:S01]  /*3d60*/  IMAD R24, R3, R22, R23 ;  /* 0x0000001603187224 */ /* 0x000fe200078e0217 */
[----:B------:R0:W-:Y:S01]  /*3d70*/  STG.E desc[UR4][R8.64], RZ ;  /* 0x000000ff08007986 */ /* 0x0001e2000c101904 */
[----:B------:R-:W-:Y:S01]  /*3d80*/  IMAD.MOV.U32 R27, RZ, RZ, RZ ;  /* 0x000000ffff1b7224 */ /* 0x000fe200078e00ff */
[----:B------:R-:W-:-:S03]  /*3d90*/  IADD3 R22, PT, PT, R22, 0x1, RZ ;  /* 0x0000000116167810 */ /* 0x000fc60007ffe0ff */
[----:B------:R-:W-:Y:S05]  /*3da0*/  @!P2 BRA `(.L_x_70) ;  /* 0x000000000084a947 */ /* 0x000fea0003800000 */
[----:B------:R-:W-:Y:S01]  /*3db0*/  BSSY.RECONVERGENT B5, `(.L_x_71) ;  /* 0x000001f000057945 */ /* 0x000fe20003800200 */
[----:B------:R-:W-:Y:S01]  /*3dc0*/  MOV R27, RZ ;  /* 0x000000ff001b7202 */ /* 0x000fe20000000f00 */
[----:B------:R-:W-:-:S07]  /*3dd0*/  IMAD.MOV.U32 R25, RZ, RZ, RZ ;  /* 0x000000ffff197224 */ /* 0x000fce00078e00ff */
.L_x_72:
[----:B------:R-:W1:Y:S01]  /*3de0*/  LDC.64 R18, c[0x0][0x3a0] ;  /* 0x0000e800ff127b82 */ /* 0x000e620000000a00 */
[-C--:B------:R-:W-:Y:S02]  /*3df0*/  IADD3 R21, PT, PT, R24, R27.reuse, RZ ;  /* 0x0000001b18157210 */ /* 0x080fe40007ffe0ff */
[----:B---3--:R-:W-:-:S03]  /*3e00*/  IADD3 R29, PT, PT, R14, R27, RZ ;  /* 0x0000001b0e1d7210 */ /* 0x008fc60007ffe0ff */
[----:B-1----:R-:W-:-:S04]  /*3e10*/  IMAD.WIDE R18, R21, 0x4, R18 ;  /* 0x0000000415127825 */ /* 0x002fc800078e0212 */
[----:B------:R-:W-:Y:S01]  /*3e20*/  IMAD.WIDE.U32 R20, R29, 0x4, R12 ;  /* 0x000000041d147825 */ /* 0x000fe200078e000c */
[----:B------:R-:W3:Y:S04]  /*3e30*/  LDG.E R26, desc[UR4][R18.64] ;  /* 0x00000004121a7981 */ /* 0x000ee8000c1e1900 */
[----:B------:R-:W3:Y:S02]  /*3e40*/  LDG.E R28, desc[UR4][R20.64] ;  /* 0x00000004141c7981 */ /* 0x000ee4000c1e1900 */
[----:B---3--:R-:W-:-:S04]  /*3e50*/  FMUL R26, R26, R28 ;  /* 0x0000001c1a1a7220 */ /* 0x008fc80000400000 */
[----:B------:R-:W-:-:S05]  /*3e60*/  FFMA R25, R28, R26, R25 ;  /* 0x0000001a1c197223 */ /* 0x000fca0000000019 */
[----:B------:R1:W-:Y:S04]  /*3e70*/  STG.E desc[UR4][R8.64], R25 ;  /* 0x0000001908007986 */ /* 0x0003e8000c101904 */
[----:B------:R-:W3:Y:S04]  /*3e80*/  LDG.E R26, desc[UR4][R18.64+0x4] ;  /* 0x00000404121a7981 */ /* 0x000ee8000c1e1900 */
[----:B------:R-:W3:Y:S02]  /*3e90*/  LDG.E R28, desc[UR4][R20.64+0x4] ;  /* 0x00000404141c7981 */ /* 0x000ee4000c1e1900 */
[----:B---3--:R-:W-:-:S04]  /*3ea0*/  FMUL R26, R26, R28 ;  /* 0x0000001c1a1a7220 */ /* 0x008fc80000400000 */
[----:B------:R-:W-:-:S05]  /*3eb0*/  FFMA R29, R28, R26, R25 ;  /* 0x0000001a1c1d7223 */ /* 0x000fca0000000019 */
[----:B------:R3:W-:Y:S04]  /*3ec0*/  STG.E desc[UR4][R8.64], R29 ;  /* 0x0000001d08007986 */ /* 0x0007e8000c101904 */
[----:B------:R-:W4:Y:S04]  /*3ed0*/  LDG.E R26, desc[UR4][R18.64+0x8] ;  /* 0x00000804121a7981 */ /* 0x000f28000c1e1900 */
[----:B------:R-:W4:Y:S02]  /*3ee0*/  LDG.E R28, desc[UR4][R20.64+0x8] ;  /* 0x00000804141c7981 */ /* 0x000f24000c1e1900 */
[----:B----4-:R-:W-:-:S04]  /*3ef0*/  FMUL R26, R26, R28 ;  /* 0x0000001c1a1a7220 */ /* 0x010fc80000400000 */
[----:B------:R-:W-:-:S05]  /*3f00*/  FFMA R26, R28, R26, R29 ;  /* 0x0000001a1c1a7223 */ /* 0x000fca000000001d */
[----:B------:R3:W-:Y:S04]  /*3f10*/  STG.E desc[UR4][R8.64], R26 ;  /* 0x0000001a08007986 */ /* 0x0007e8000c101904 */
[----:B-1----:R-:W4:Y:S04]  /*3f20*/  LDG.E R25, desc[UR4][R18.64+0xc] ;  /* 0x00000c0412197981 */ /* 0x002f28000c1e1900 */
[----:B------:R-:W4:Y:S01]  /*3f30*/  LDG.E R28, desc[UR4][R20.64+0xc] ;  /* 0x00000c04141c7981 */ /* 0x000f22000c1e1900 */
[----:B------:R-:W-:-:S04]  /*3f40*/  IADD3 R27, PT, PT, R27, 0x4, RZ ;  /* 0x000000041b1b7810 */ /* 0x000fc80007ffe0ff */
[----:B------:R-:W-:Y:S01]  /*3f50*/  ISETP.NE.AND P2, PT, R27, R15, PT ;  /* 0x0000000f1b00720c */ /* 0x000fe20003f45270 */
[----:B----4-:R-:W-:-:S04]  /*3f60*/  FMUL R25, R25, R28 ;  /* 0x0000001c19197220 */ /* 0x010fc80000400000 */
[----:B------:R-:W-:-:S05]  /*3f70*/  FFMA R25, R28, R25, R26 ;  /* 0x000000191c197223 */ /* 0x000fca000000001a */
[----:B------:R3:W-:Y:S03]  /*3f80*/  STG.E desc[UR4][R8.64], R25 ;  /* 0x0000001908007986 */ /* 0x0007e6000c101904 */
[----:B------:R-:W-:Y:S05]  /*3f90*/  @P2 BRA `(.L_x_72) ;  /* 0xfffffffc00902947 */ /* 0x000fea000383ffff */
[----:B------:R-:W-:Y:S05]  /*3fa0*/  BSYNC.RECONVERGENT B5 ;  /* 0x0000000000057941 */ /* 0x000fea0003800200 */
.L_x_71:
[----:B------:R-:W-:-:S07]  /*3fb0*/  IMAD.MOV.U32 R27, RZ, RZ, R15 ;  /* 0x000000ffff1b7224 */ /* 0x000fce00078e000f */
.L_x_70:
[----:B------:R-:W-:Y:S05]  /*3fc0*/  BSYNC.RECONVERGENT B2 ;  /* 0x0000000000027941 */ /* 0x000fea0003800200 */
.L_x_69:
[----:B------:R-:W-:Y:S01]  /*3fd0*/  ISETP.NE.AND P2, PT, R2, RZ, PT ;  /* 0x000000ff0200720c */ /* 0x000fe20003f45270 */
[----:B------:R-:W-:-:S12]  /*3fe0*/  BSSY.RECONVERGENT B2, `(.L_x_73) ;  /* 0x000001e000027945 */ /* 0x000fd80003800200 */
[----:B------:R-:W-:Y:S05]  /*3ff0*/  @!P2 BRA `(.L_x_74) ;  /* 0x000000000070a947 */ /* 0x000fea0003800000 */
[----:B------:R-:W1:Y:S01]  /*4000*/  LDC.64 R18, c[0x0][0x3a0] ;  /* 0x0000e800ff127b82 */ /* 0x000e620000000a00 */
[-C--:B------:R-:W-:Y:S02]  /*4010*/  IADD3 R21, PT, PT, R24, R27.reuse, RZ ;  /* 0x0000001b18157210 */ /* 0x080fe40007ffe0ff */
[----:B---3--:R-:W-:-:S03]  /*4020*/  IADD3 R29, PT, PT, R14, R27, RZ ;  /* 0x0000001b0e1d7210 */ /* 0x008fc60007ffe0ff */
[----:B-1----:R-:W-:-:S04]  /*4030*/  IMAD.WIDE R18, R21, 0x4, R18 ;  /* 0x0000000415127825 */ /* 0x002fc800078e0212 */
[----:B------:R-:W-:Y:S01]  /*4040*/  IMAD.WIDE.U32 R20, R29, 0x4, R12 ;  /* 0x000000041d147825 */ /* 0x000fe200078e000c */
[----:B------:R-:W3:Y:S05]  /*4050*/  LDG.E R24, desc[UR4][R18.64] ;  /* 0x0000000412187981 */ /* 0x000eea000c1e1900 */
[----:B------:R-:W3:Y:S01]  /*4060*/  LDG.E R20, desc[UR4][R20.64] ;  /* 0x0000000414147981 */ /* 0x000ee2000c1e1900 */
[----:B------:R-:W-:Y:S01]  /*4070*/  ISETP.NE.AND P2, PT, R2, 0x1, PT ;  /* 0x000000010200780c */ /* 0x000fe20003f45270 */
[----:B---3--:R-:W-:-:S04]  /*4080*/  FMUL R24, R24, R20 ;  /* 0x0000001418187220 */ /* 0x008fc80000400000 */
[----:B------:R-:W-:-:S05]  /*4090*/  FFMA R25, R20, R24, R25 ;  /* 0x0000001814197223 */ /* 0x000fca0000000019 */
[----:B------:R1:W-:Y:S03]  /*40a0*/  STG.E desc[UR4][R8.64], R25 ;  /* 0x0000001908007986 */ /* 0x0003e6000c101904 */
[----:B------:R-:W-:Y:S05]  /*40b0*/  @!P2 BRA `(.L_x_74) ;  /* 0x000000000040a947 */ /* 0x000fea0003800000 */
[----:B------:R-:W-:-:S04]  /*40c0*/  IADD3 R21, P2, PT, R14, R27, RZ ;  /* 0x0000001b0e157210 */ /* 0x000fc80007f5e0ff */
[----:B------:R-:W-:Y:S02]  /*40d0*/  IADD3.X R24, PT, PT, RZ, RZ, RZ, P2, !PT ;  /* 0x000000ffff187210 */ /* 0x000fe400017fe4ff */
[----:B------:R-:W-:-:S04]  /*40e0*/  LEA R20, P2, R21, R12, 0x2 ;  /* 0x0000000c15147211 */ /* 0x000fc800078410ff */
[----:B------:R-:W-:Y:S02]  /*40f0*/  LEA.HI.X R21, R21, R13, R24, 0x2, P2 ;  /* 0x0000000d15157211 */ /* 0x000fe400010f1418 */
[----:B------:R-:W3:Y:S04]  /*4100*/  LDG.E R24, desc[UR4][R18.64+0x4] ;  /* 0x0000040412187981 */ /* 0x000ee8000c1e1900 */
[----:B------:R-:W3:Y:S01]  /*4110*/  LDG.E R26, desc[UR4][R20.64+0x4] ;  /* 0x00000404141a7981 */ /* 0x000ee2000c1e1900 */
[----:B------:R-:W-:Y:S01]  /*4120*/  ISETP.NE.AND P2, PT, R2, 0x2, PT ;  /* 0x000000020200780c */ /* 0x000fe20003f45270 */
[----:B---3--:R-:W-:-:S04]  /*4130*/  FMUL R24, R24, R26 ;  /* 0x0000001a18187220 */ /* 0x008fc80000400000 */
[----:B------:R-:W-:-:S05]  /*4140*/  FFMA R26, R26, R24, R25 ;  /* 0x000000181a1a7223 */ /* 0x000fca0000000019 */
[----:B------:R4:W-:Y:S03]  /*4150*/  STG.E desc[UR4][R8.64], R26 ;  /* 0x0000001a08007986 */ /* 0x0009e6000c101904 */
[----:B------:R-:W-:Y:S05]  /*4160*/  @!P2 BRA `(.L_x_74) ;  /* 0x000000000014a947 */ /* 0x000fea0003800000 */
[----:B------:R-:W3:Y:S04]  /*4170*/  LDG.E R18, desc[UR4][R18.64+0x8] ;  /* 0x0000080412127981 */ /* 0x000ee8000c1e1900 */
[----:B------:R-:W3:Y:S02]  /*4180*/  LDG.E R21, desc[UR4][R20.64+0x8] ;  /* 0x0000080414157981 */ /* 0x000ee4000c1e1900 */
[----:B---3--:R-:W-:-:S04]  /*4190*/  FMUL R24, R18, R21 ;  /* 0x0000001512187220 */ /* 0x008fc80000400000 */
[----:B-1----:R-:W-:-:S05]  /*41a0*/  FFMA R25, R21, R24, R26 ;  /* 0x0000001815197223 */ /* 0x002fca000000001a */
[----:B------:R1:W-:Y:S02]  /*41b0*/  STG.E desc[UR4][R8.64], R25 ;  /* 0x0000001908007986 */ /* 0x0003e4000c101904 */
.L_x_74:
[----:B------:R-:W-:Y:S05]  /*41c0*/  BSYNC.RECONVERGENT B2 ;  /* 0x0000000000027941 */ /* 0x000fea0003800200 */
.L_x_73:
[----:B------:R-:W-:Y:S05]  /*41d0*/  @P0 BRA `(.L_x_75) ;  /* 0xfffffff800c80947 */ /* 0x000fea000383ffff */
[----:B------:R-:W-:Y:S05]  /*41e0*/  BSYNC.RECONVERGENT B1 ;  /* 0x0000000000017941 */ /* 0x000fea0003800200 */
.L_x_68:
[----:B------:R-:W5:Y:S02]  /*41f0*/  LDG.E R0, desc[UR4][R16.64] ;  /* 0x0000000410007981 */ /* 0x000f64000c1e1900 */
[----:B-----5:R-:W-:-:S13]  /*4200*/  ISETP.GE.AND P0, PT, R0, RZ, PT ;  /* 0x000000ff0000720c */ /* 0x020fda0003f06270 */
[----:B------:R-:W-:Y:S05]  /*4210*/  @!P0 BREAK.RELIABLE B3 ;  /* 0x0000000000038942 */ /* 0x000fea0003800100 */
[----:B------:R-:W-:Y:S05]  /*4220*/  @!P0 BRA `(.L_x_76) ;  /* 0x0000000400548947 */ /* 0x000fea0003800000 */
[----:B------:R-:W0:Y:S01]  /*4230*/  LDC.64 R12, c[0x0][0x3b0] ;  /* 0x0000ec00ff0c7b82 */ /* 0x000e220000000a00 */
[----:B------:R-:W-:Y:S01]  /*4240*/  BSSY.RECONVERGENT B5, `(.L_x_67) ;  /* 0x0000028000057945 */ /* 0x000fe20003800200 */
[----:B------:R-:W-:-:S06]  /*4250*/  IMAD.MOV.U32 R15, RZ, RZ, RZ ;  /* 0x000000ffff0f7224 */ /* 0x000fcc00078e00ff */
[----:B-1-3--:R-:W1:Y:S08]  /*4260*/  LDC.64 R24, c[0x0][0x3a8] ;  /* 0x0000ea00ff187b82 */ /* 0x00ae700000000a00 */
[----:B------:R-:W3:Y:S02]  /*4270*/  LDC.64 R10, c[0x0][0x398] ;  /* 0x0000e600ff0a7b82 */ /* 0x000ee40000000a00 */
.L_x_79:
[----:B0---4-:R-:W-:Y:S01]  /*4280*/  IADD3 R9, PT, PT, R14, R15, RZ ;  /* 0x0000000f0e097210 */ /* 0x011fe20007ffe0ff */
[----:B------:R-:W4:Y:S04]  /*4290*/  LDG.E R21, desc[UR4][R16.64+0x8] ;  /* 0x0000080410157981 */ /* 0x000f28000c1e1900 */
[C---:B---3--:R-:W-:Y:S01]  /*42a0*/  IMAD.WIDE R2, R9.reuse, 0x4, R10 ;  /* 0x0000000409027825 */ /* 0x048fe200078e020a */
[----:B------:R-:W3:Y:S05]  /*42b0*/  LDG.E R20, desc[UR4][R16.64+0x4] ;  /* 0x0000040410147981 */ /* 0x000eea000c1e1900 */
[----:B------:R-:W5:Y:S01]  /*42c0*/  LDG.E R2, desc[UR4][R2.64] ;  /* 0x0000000402027981 */ /* 0x000f62000c1e1900 */
[----:B------:R-:W-:-:S04]  /*42d0*/  IMAD.WIDE R18, R9, 0x4, R12 ;  /* 0x0000000409127825 */ /* 0x000fc800078e020c */
[----:B-1----:R-:W-:Y:S02]  /*42e0*/  IMAD.WIDE R8, R9, 0x4, R24 ;  /* 0x0000000409087825 */ /* 0x002fe400078e0218 */
[----:B------:R-:W2:Y:S04]  /*42f0*/  LDG.E R18, desc[UR4][R18.64] ;  /* 0x0000000412127981 */ /* 0x000ea8000c1e1900 */
[----:B------:R-:W2:Y:S01]  /*4300*/  LDG.E R8, desc[UR4][R8.64] ;  /* 0x0000000408087981 */ /* 0x000ea2000c1e1900 */
[----:B------:R-:W-:Y:S01]  /*4310*/  BSSY.RECONVERGENT B6, `(.L_x_77) ;  /* 0x0000011000067945 */ /* 0x000fe20003800200 */
[----:B----4-:R-:W-:Y:S01]  /*4320*/  FMUL R21, R21, R21 ;  /* 0x0000001515157220 */ /* 0x010fe20000400000 */
[----:B-----5:R-:W-:-:S04]  /*4330*/  FADD R0, R2, R2 ;  /* 0x0000000202007221 */ /* 0x020fc80000000000 */
[----:B------:R-:W0:Y:S01]  /*4340*/  MUFU.RCP R23, R0 ;  /* 0x0000000000177308 */ /* 0x000e220000001000 */
[----:B---3--:R-:W-:Y:S01]  /*4350*/  FMUL R3, R20, R20 ;  /* 0x0000001414037220 */ /* 0x008fe20000400000 */
[----:B--2---:R-:W-:-:S04]  /*4360*/  FMUL R22, R21, R18 ;  /* 0x0000001215167220 */ /* 0x004fc80000400000 */
        /* <DEDUP_REMOVED lines=11> */
.L_x_78:
[----:B------:R-:W-:Y:S05]  /*4420*/  BSYNC.RECONVERGENT B6 ;  /* 0x0000000000067941 */ /* 0x000fea0003800200 */
.L_x_77:
[----:B------:R-:W2:Y:S02]  /*4430*/  LDG.E.64 R2, desc[UR4][R16.64+0x20] ;  /* 0x0000200410027981 */ /* 0x000ea4000c1e1b00 */
[----:B--2---:R-:W-:-:S05]  /*4440*/  IMAD.WIDE.U32 R2, R15, 0x4, R2 ;  /* 0x000000040f027825 */ /* 0x004fca00078e0002 */
[----:B------:R-:W2:Y:S02]  /*4450*/  LDG.E R9, desc[UR4][R2.64] ;  /* 0x0000000402097981 */ /* 0x000ea4000c1e1900 */
[----:B--2---:R-:W-:-:S05]  /*4460*/  FADD R9, R9, R8 ;  /* 0x0000000809097221 */ /* 0x004fca0000000000 */
[----:B------:R0:W-:Y:S04]  /*4470*/  STG.E desc[UR4][R2.64], R9 ;  /* 0x0000000902007986 */ /* 0x0001e8000c101904 */
[----:B------:R-:W2:Y:S02]  /*4480*/  LDG.E R0, desc[UR4][R16.64] ;  /* 0x0000000410007981 */ /* 0x000ea4000c1e1900 */
[C---:B--2---:R-:W-:Y:S02]  /*4490*/  ISETP.GE.AND P0, PT, R15.reuse, R0, PT ;  /* 0x000000000f00720c */ /* 0x044fe40003f06270 */
[----:B------:R-:W-:-:S11]  /*44a0*/  IADD3 R15, PT, PT, R15, 0x1, RZ ;  /* 0x000000010f0f7810 */ /* 0x000fd60007ffe0ff */
[----:B0-----:R-:W-:Y:S05]  /*44b0*/  @!P0 BRA `(.L_x_79) ;  /* 0xfffffffc00708947 */ /* 0x001fea000383ffff */
[----:B------:R-:W-:Y:S05]  /*44c0*/  BSYNC.RECONVERGENT B5 ;  /* 0x0000000000057941 */ /* 0x000fea0003800200 */
.L_x_67:
[----:B------:R-:W-:-:S13]  /*44d0*/  ISETP.GE.AND P0, PT, R0, RZ, PT ;  /* 0x000000ff0000720c */ /* 0x000fda0003f06270 */
[----:B------:R-:W-:Y:S05]  /*44e0*/  @!P0 BREAK.RELIABLE B3 ;  /* 0x0000000000038942 */ /* 0x000fea0003800100 */
[----:B------:R-:W-:Y:S05]  /*44f0*/  @!P0 BRA `(.L_x_76) ;  /* 0x0000000000a08947 */ /* 0x000fea0003800000 */
[----:B------:R-:W-:Y:S05]  /*4500*/  BSYNC.RELIABLE B3 ;  /* 0x0000000000037941 */ /* 0x000fea0003800100 */
.L_x_66:
[----:B------:R-:W-:Y:S01]  /*4510*/  BSSY.RECONVERGENT B5, `(.L_x_76) ;  /* 0x0000026000057945 */ /* 0x000fe20003800200 */
[----:B------:R-:W-:-:S07]  /*4520*/  IMAD.MOV.U32 R10, RZ, RZ, RZ ;  /* 0x000000ffff0a7224 */ /* 0x000fce00078e00ff */
.L_x_82:
[----:B------:R-:W2:Y:S02]  /*4530*/  LDG.E.64 R12, desc[UR4][R16.64+0x28] ;  /* 0x00002804100c7981 */ /* 0x000ea4000c1e1b00 */
[----:B--2---:R-:W-:-:S05]  /*4540*/  IMAD.WIDE.U32 R12, R10, 0x4, R12 ;  /* 0x000000040a0c7825 */ /* 0x004fca00078e000c */
[----:B------:R-:W2:Y:S01]  /*4550*/  LDG.E R3, desc[UR4][R12.64] ;  /* 0x000000040c037981 */ /* 0x000ea2000c1e1900 */
[----:B01-3--:R-:W-:Y:S01]  /*4560*/  HFMA2 R9, -RZ, RZ, 1.4716796875, -0.0003798007965087890625 ;  /* 0x3de38e39ff097431 */ /* 0x00bfe200000001ff */
[----:B------:R-:W-:Y:S01]  /*4570*/  MOV R0, 0x41100000 ;  /* 0x4110000000007802 */ /* 0x000fe20000000f00 */
[----:B------:R-:W-:Y:S04]  /*4580*/  BSSY.RECONVERGENT B6, `(.L_x_80) ;  /* 0x000000c000067945 */ /* 0x000fe80003800200 */
[----:B------:R-:W-:-:S04]  /*4590*/  FFMA R0, R9, -R0, 1 ;  /* 0x3f80000009007423 */ /* 0x000fc80000000800 */
[----:B------:R-:W-:Y:S01]  /*45a0*/  FFMA R0, R0, R9, 0.11111111193895339966 ;  /* 0x3de38e3900007423 */ /* 0x000fe20000000009 */
[----:B--2---:R-:W-:-:S04]  /*45b0*/  FMUL R3, R3, -5 ;  /* 0xc0a0000003037820 */ /* 0x004fc80000400000 */
[----:B------:R-:W0:Y:S01]  /*45c0*/  FCHK P0, R3, 9 ;  /* 0x4110000003007902 */ /* 0x000e220000000000 */
[----:B------:R-:W-:-:S04]  /*45d0*/  FFMA R2, R3, R0, RZ ;  /* 0x0000000003027223 */ /* 0x000fc800000000ff */
[----:B------:R-:W-:-:S04]  /*45e0*/  FFMA R9, R2, -9, R3 ;  /* 0xc110000002097823 */ /* 0x000fc80000000003 */
[----:B------:R-:W-:Y:S01]  /*45f0*/  FFMA R0, R0, R9, R2 ;  /* 0x0000000900007223 */ /* 0x000fe20000000002 */
[----:B0-----:R-:W-:Y:S06]  /*4600*/  @!P0 BRA `(.L_x_81) ;  /* 0x00000000000c8947 */ /* 0x001fec0003800000 */
[----:B------:R-:W-:Y:S02]  /*4610*/  MOV R0, 0x41100000 ;  /* 0x4110000000007802 */ /* 0x000fe40000000f00 */
[----:B------:R-:W-:-:S07]  /*4620*/  MOV R2, 0x4640 ;  /* 0x0000464000027802 */ /* 0x000fce0000000f00 */
[----:B------:R-:W-:Y:S05]  /*4630*/  CALL.REL.NOINC `($__internal_0_$__cuda_sm3x_div_rn_noftz_f32_slowpath) ;  /* 0x0000002000e07944 */ /* 0x000fea0003c00000 */
.L_x_81:
[----:B------:R-:W-:Y:S05]  /*4640*/  BSYNC.RECONVERGENT B6 ;  /* 0x0000000000067941 */ /* 0x000fea0003800200 */
.L_x_80:
[----:B------:R-:W2:Y:S02]  /*4650*/  LDG.E.64 R2, desc[UR4][R16.64+0x20] ;  /* 0x0000200410027981 */ /* 0x000ea4000c1e1b00 */
[----:B--2---:R-:W-:-:S06]  /*4660*/  IMAD.WIDE.U32 R2, R10, 0x4, R2 ;  /* 0x000000040a027825 */ /* 0x004fcc00078e0002 */
[----:B------:R-:W2:Y:S02]  /*4670*/  LDG.E R3, desc[UR4][R2.64] ;  /* 0x0000000402037981 */ /* 0x000ea4000c1e1900 */
[----:B--2---:R-:W-:-:S05]  /*4680*/  FADD R11, R3, R0 ;  /* 0x00000000030b7221 */ /* 0x004fca0000000000 */
[----:B------:R2:W-:Y:S04]  /*4690*/  STG.E desc[UR4][R12.64], R11 ;  /* 0x0000000b0c007986 */ /* 0x0005e8000c101904 */
[----:B------:R-:W3:Y:S04]  /*46a0*/  LDG.E.64 R8, desc[UR4][R16.64+0x28] ;  /* 0x0000280410087981 */ /* 0x000ee8000c1e1b00 */
[----:B------:R-:W4:Y:S01]  /*46b0*/  LDG.E.64 R14, desc[UR4][R16.64+0x18] ;  /* 0x00001804100e7981 */ /* 0x000f22000c1e1b00 */
[----:B---3--:R-:W-:-:S04]  /*46c0*/  IMAD.WIDE.U32 R8, R10, 0x4, R8 ;  /* 0x000000040a087825 */ /* 0x008fc800078e0008 */
[----:B----4-:R-:W-:Y:S02]  /*46d0*/  IMAD.WIDE.U32 R14, R10, 0x4, R14 ;  /* 0x000000040a0e7825 */ /* 0x010fe400078e000e */
[----:B------:R-:W3:Y:S04]  /*46e0*/  LDG.E R9, desc[UR4][R8.64] ;  /* 0x0000000408097981 */ /* 0x000ee8000c1e1900 */
[----:B------:R-:W4:Y:S01]  /*46f0*/  LDG.E R19, desc[UR4][R14.64] ;  /* 0x000000040e137981 */ /* 0x000f22000c1e1900 */
[----:B---3--:R-:W-:-:S04]  /*4700*/  FMUL R0, R6, R9 ;  /* 0x0000000906007220 */ /* 0x008fc80000400000 */
[----:B----4-:R-:W-:-:S05]  /*4710*/  FFMA R19, R0, 0.0625, R19 ;  /* 0x3d80000000137823 */ /* 0x010fca0000000013 */
[----:B------:R2:W-:Y:S04]  /*4720*/  STG.E desc[UR4][R14.64], R19 ;  /* 0x000000130e007986 */ /* 0x0005e8000c101904 */
[----:B------:R-:W3:Y:S02]  /*4730*/  LDG.E R0, desc[UR4][R16.64] ;  /* 0x0000000410007981 */ /* 0x000ee4000c1e1900 */
[C---:B---3--:R-:W-:Y:S01]  /*4740*/  ISETP.GE.AND P0, PT, R10.reuse, R0, PT ;  /* 0x000000000a00720c */ /* 0x048fe20003f06270 */
[----:B------:R-:W-:-:S12]  /*4750*/  VIADD R10, R10, 0x1 ;  /* 0x000000010a0a7836 */ /* 0x000fd80000000000 */
[----:B--2---:R-:W-:Y:S05]  /*4760*/  @!P0 BRA `(.L_x_82) ;  /* 0xfffffffc00708947 */ /* 0x004fea000383ffff */
[----:B------:R-:W-:Y:S05]  /*4770*/  BSYNC.RECONVERGENT B5 ;  /* 0x0000000000057941 */ /* 0x000fea0003800200 */
.L_x_76:
[----:B------:R-:W-:Y:S05]  /*4780*/  BSYNC.RECONVERGENT B4 ;  /* 0x0000000000047941 */ /* 0x000fea0003800200 */
.L_x_65:
[----:B------:R0:W5:Y:S01]  /*4790*/  LDG.E.64 R12, desc[UR4][R16.64+0x18] ;  /* 0x00001804100c7981 */ /* 0x000162000c1e1b00 */
[C---:B------:R-:W-:Y:S01]  /*47a0*/  ISETP.GE.AND P0, PT, R0.reuse, RZ, PT ;  /* 0x000000ff0000720c */ /* 0x040fe20003f06270 */
[C---:B------:R-:W-:Y:S01]  /*47b0*/  IMAD R2, R0.reuse, R0, R0 ;  /* 0x0000000000027224 */ /* 0x040fe200078e0200 */
[----:B------:R-:W-:Y:S01]  /*47c0*/  BSSY.RECONVERGENT B1, `(.L_x_83) ;  /* 0x00000b0000017945 */ /* 0x000fe20003800200 */
[----:B------:R-:W-:Y:S01]  /*47d0*/  HFMA2 R21, -RZ, RZ, 0, 0 ;  /* 0x00000000ff157431 */ /* 0x000fe200000001ff */
[----:B------:R-:W-:Y:S02]  /*47e0*/  IADD3 R3, PT, PT, R0, 0x1, RZ ;  /* 0x0000000100037810 */ /* 0x000fe40007ffe0ff */
[----:B------:R-:W-:-:S04]  /*47f0*/  LEA.HI R22, R2, R2, RZ, 0x1 ;  /* 0x0000000202167211 */ /* 0x000fc800078f08ff */
[----:B------:R-:W-:-:S03]  /*4800*/  SHF.R.S32.HI R22, RZ, 0x1, R22 ;  /* 0x00000001ff167819 */ /* 0x000fc60000011416 */
[----:B0-----:R-:W-:Y:S05]  /*4810*/  @!P0 BRA `(.L_x_84) ;  /* 0x0000000800a88947 */ /* 0x001fea0003800000 */
[----:B------:R-:W-:Y:S01]  /*4820*/  ISETP.GE.U32.AND P0, PT, R0, 0xf, PT ;  /* 0x0000000f0000780c */ /* 0x000fe20003f06070 */
[----:B------:R-:W-:Y:S01]  /*4830*/  BSSY.RECONVERGENT B2, `(.L_x_85) ;  /* 0x0000040000027945 */ /* 0x000fe20003800200 */
[----:B------:R-:W-:Y:S01]  /*4840*/  LOP3.LUT R19, R3, 0xf, RZ, 0xc0, !PT ;  /* 0x0000000f03137812 */ /* 0x000fe200078ec0ff */
[----:B------:R-:W-:Y:S01]  /*4850*/  IMAD.MOV.U32 R23, RZ, RZ, RZ ;  /* 0x000000ffff177224 */ /* 0x000fe200078e00ff */
[----:B------:R-:W-:Y:S02]  /*4860*/  MOV R21, RZ ;  /* 0x000000ff00157202 */ /* 0x000fe40000000f00 */
[----:B------:R-:W-:-:S07]  /*4870*/  ISETP.NE.AND P2, PT, R19, RZ, PT ;  /* 0x000000ff1300720c */ /* 0x000fce0003f45270 */
[----:B------:R-:W-:Y:S06]  /*4880*/  @!P0 BRA `(.L_x_86) ;  /* 0x0000000000e88947 */ /* 0x000fec0003800000 */
[----:B------:R-:W-:Y:S01]  /*4890*/  HFMA2 R14, -RZ, RZ, 0, 0 ;  /* 0x00000000ff0e7431 */ /* 0x000fe200000001ff */
[----:B------:R-:W-:Y:S02]  /*48a0*/  LOP3.LUT R23, R3, 0xfffffff0, RZ, 0xc0, !PT ;  /* 0xfffffff003177812 */ /* 0x000fe400078ec0ff */
[----:B------:R-:W-:-:S07]  /*48b0*/  MOV R21, RZ ;  /* 0x000000ff00157202 */ /* 0x000fce0000000f00 */
.L_x_87:
[----:B------:R-:W0:Y:S01]  /*48c0*/  LDC.64 R10, c[0x0][0x3a8] ;  /* 0x0000ea00ff0a7b82 */ /* 0x000e220000000a00 */
[----:B------:R-:W-:-:S05]  /*48d0*/  IADD3 R15, PT, PT, R22, R14, RZ ;  /* 0x0000000e160f7210 */ /* 0x000fca0007ffe0ff */
[----:B-1-345:R-:W-:-:S05]  /*48e0*/  IMAD.WIDE.U32 R8, R15, 0x4, R12 ;  /* 0x000000040f087825 */ /* 0x03afca00078e000c */
[----:B------:R-:W3:Y:S04]  /*48f0*/  LDG.E R24, desc[UR4][R8.64] ;  /* 0x0000000408187981 */ /* 0x000ee8000c1e1900 */
[----:B------:R-:W4:Y:S04]  /*4900*/  LDG.E R26, desc[UR4][R8.64+0x4] ;  /* 0x00000404081a7981 */ /* 0x000f28000c1e1900 */
[----:B------:R-:W2:Y:S04]  /*4910*/  LDG.E R18, desc[UR4][R8.64+0x8] ;  /* 0x0000080408127981 */ /* 0x000ea8000c1e1900 */
[----:B------:R-:W2:Y:S01]  /*4920*/  LDG.E R28, desc[UR4][R8.64+0x3c] ;  /* 0x00003c04081c7981 */ /* 0x000ea2000c1e1900 */
[----:B0-----:R-:W-:-:S05]  /*4930*/  IMAD.WIDE.U32 R10, R15, 0x4, R10 ;  /* 0x000000040f0a7825 */ /* 0x001fca00078e000a */
[----:B------:R-:W3:Y:S04]  /*4940*/  LDG.E R20, desc[UR4][R10.64] ;  /* 0x000000040a147981 */ /* 0x000ee8000c1e1900 */
[----:B------:R-:W4:Y:S04]  /*4950*/  LDG.E R25, desc[UR4][R10.64+0x4] ;  /* 0x000004040a197981 */ /* 0x000f28000c1e1900 */
        /* <DEDUP_REMOVED lines=33> */
[----:B------:R-:W3:Y:S04]  /*4b70*/  LDG.E R20, desc[UR4][R10.64+0x30] ;  /* 0x000030040a147981 */ /* 0x000ee8000c1e1900 */
[----:B------:R-:W4:Y:S01]  /*4b80*/  LDG.E R26, desc[UR4][R10.64+0x3c] ;  /* 0x00003c040a1a7981 */ /* 0x000f22000c1e1900 */
[----:B--2---:R-:W-:-:S03]  /*4b90*/  FFMA R25, R18, R15, R25 ;  /* 0x0000000f12197223 */ /* 0x004fc60000000019 */
[----:B------:R-:W2:Y:S04]  /*4ba0*/  LDG.E R18, desc[UR4][R8.64+0x38] ;  /* 0x0000380408127981 */ /* 0x000ea8000c1e1900 */
[----:B------:R-:W2:Y:S01]  /*4bb0*/  LDG.E R15, desc[UR4][R10.64+0x38] ;  /* 0x000038040a0f7981 */ /* 0x000ea2000c1e1900 */
[----:B------:R-:W-:-:S05]  /*4bc0*/  VIADD R14, R14, 0x10 ;  /* 0x000000100e0e7836 */ /* 0x000fca0000000000 */
[----:B------:R-:W-:Y:S01]  /*4bd0*/  ISETP.NE.AND P0, PT, R14, R23, PT ;  /* 0x000000170e00720c */ /* 0x000fe20003f05270 */
[----:B---3--:R-:W-:-:S04]  /*4be0*/  FFMA R20, R20, R21, R25 ;  /* 0x0000001514147223 */ /* 0x008fc80000000019 */
[----:B------:R-:W-:-:S04]  /*4bf0*/  FFMA R20, R27, R24, R20 ;  /* 0x000000181b147223 */ /* 0x000fc80000000014 */
[----:B--2---:R-:W-:-:S04]  /*4c00*/  FFMA R15, R15, R18, R20 ;  /* 0x000000120f0f7223 */ /* 0x004fc80000000014 */
[----:B----4-:R-:W-:Y:S01]  /*4c10*/  FFMA R21, R26, R28, R15 ;  /* 0x0000001c1a157223 */ /* 0x010fe2000000000f */
[----:B------:R-:W-:Y:S06]  /*4c20*/  @P0 BRA `(.L_x_87) ;  /* 0xfffffffc00240947 */ /* 0x000fec000383ffff */
.L_x_86:
[----:B------:R-:W-:Y:S05]  /*4c30*/  BSYNC.RECONVERGENT B2 ;  /* 0x0000000000027941 */ /* 0x000fea0003800200 */
.L_x_85:
[----:B------:R-:W-:Y:S05]  /*4c40*/  @!P2 BRA `(.L_x_84) ;  /* 0x00000004009ca947 */ /* 0x000fea0003800000 */
[----:B------:R-:W-:Y:S01]  /*4c50*/  ISETP.GE.U32.AND P2, PT, R19, 0x8, PT ;  /* 0x000000081300780c */ /* 0x000fe20003f46070 */
[----:B------:R-:W-:Y:S01]  /*4c60*/  BSSY.RECONVERGENT B2, `(.L_x_88) ;  /* 0x000002a000027945 */ /* 0x000fe20003800200 */
[----:B------:R-:W-:-:S04]  /*4c70*/  LOP3.LUT R24, R3, 0x7, RZ, 0xc0, !PT ;  /* 0x0000000703187812 */ /* 0x000fc800078ec0ff */
[----:B------:R-:W-:-:S07]  /*4c80*/  ISETP.NE.AND P0, PT, R24, RZ, PT ;  /* 0x000000ff1800720c */ /* 0x000fce0003f05270 */
[----:B------:R-:W-:Y:S06]  /*4c90*/  @!P2 BRA `(.L_x_89) ;  /* 0x000000000098a947 */ /* 0x000fec0003800000 */
[----:B-1-34-:R-:W0:Y:S01]  /*4ca0*/  LDC.64 R8, c[0x0][0x3a8] ;  /* 0x0000ea00ff087b82 */ /* 0x01ae220000000a00 */
[----:B------:R-:W1:Y:S01]  /*4cb0*/  LDCU.64 UR6, c[0x0][0x3a8] ;  /* 0x00007500ff0677ac */ /* 0x000e620008000a00 */
[CC--:B------:R-:W-:Y:S02]  /*4cc0*/  IADD3 R25, P2, PT, R22.reuse, R23.reuse, RZ ;  /* 0x0000001716197210 */ /* 0x0c0fe40007f5e0ff */
[----:B------:R-:W-:Y:S02]  /*4cd0*/  IADD3 R11, PT, PT, R22, R23, RZ ;  /* 0x00000017160b7210 */ /* 0x000fe40007ffe0ff */
[----:B------:R-:W-:Y:S02]  /*4ce0*/  IADD3.X R10, PT, PT, RZ, RZ, RZ, P2, !PT ;  /* 0x000000ffff0a7210 */ /* 0x000fe400017fe4ff */
[----:B------:R-:W-:Y:S01]  /*4cf0*/  SHF.L.U32 R15, R25, 0x2, RZ ;  /* 0x00000002190f7819 */ /* 0x000fe200000006ff */
[----:B-----5:R-:W-:Y:S01]  /*4d00*/  IMAD.WIDE.U32 R18, R11, 0x4, R12 ;  /* 0x000000040b127825 */ /* 0x020fe200078e000c */
[----:B------:R-:W-:-:S02]  /*4d10*/  SHF.L.U64.HI R25, R25, 0x2, R10 ;  /* 0x0000000219197819 */ /* 0x000fc4000001020a */
[----:B------:R-:W-:-:S03]  /*4d20*/  IADD3 R10, P3, PT, R12, R15, RZ ;  /* 0x0000000f0c0a7210 */ /* 0x000fc60007f7e0ff */
[----:B------:R-:W3:Y:S01]  /*4d30*/  LDG.E R18, desc[UR4][R18.64] ;  /* 0x0000000412127981 */ /* 0x000ee2000c1e1900 */
[----:B-1----:R-:W-:-:S04]  /*4d40*/  IADD3 R14, P2, PT, R15, UR6, RZ ;  /* 0x000000060f0e7c10 */ /* 0x002fc8000ff5e0ff */
[----:B------:R-:W-:Y:S01]  /*4d50*/  IADD3.X R15, PT, PT, R25, UR7, RZ, P2, !PT ;  /* 0x00000007190f7c10 */ /* 0x000fe200097fe4ff */
[----:B0-----:R-:W-:-:S04]  /*4d60*/  IMAD.WIDE.U32 R8, R11, 0x4, R8 ;  /* 0x000000040b087825 */ /* 0x001fc800078e0008 */
[----:B------:R-:W-:Y:S01]  /*4d70*/  IMAD.X R11, R13, 0x1, R25, P3 ;  /* 0x000000010d0b7824 */ /* 0x000fe200018e0619 */
[----:B------:R-:W4:Y:S04]  /*4d80*/  LDG.E R20, desc[UR4][R14.64+0x4] ;  /* 0x000004040e147981 */ /* 0x000f28000c1e1900 */
[----:B------:R-:W3:Y:S04]  /*4d90*/  LDG.E R8, desc[UR4][R8.64] ;  /* 0x0000000408087981 */ /* 0x000ee8000c1e1900 */
[----:B------:R-:W4:Y:S04]  /*4da0*/  LDG.E R25, desc[UR4][R10.64+0x4] ;  /* 0x000004040a197981 */ /* 0x000f28000c1e1900 */
[----:B------:R-:W2:Y:S04]  /*4db0*/  LDG.E R26, desc[UR4][R14.64+0x8] ;  /* 0x000008040e1a7981 */ /* 0x000ea8000c1e1900 */
[----:B------:R-:W2:Y:S04]  /*4dc0*/  LDG.E R27, desc[UR4][R10.64+0x8] ;  /* 0x000008040a1b7981 */ /* 0x000ea8000c1e1900 */
[----:B------:R-:W2:Y:S04]  /*4dd0*/  LDG.E R9, desc[UR4][R14.64+0x14] ;  /* 0x000014040e097981 */ /* 0x000ea8000c1e1900 */
[----:B------:R-:W2:Y:S04]  /*4de0*/  LDG.E R28, desc[UR4][R10.64+0x14] ;  /* 0x000014040a1c7981 */ /* 0x000ea8000c1e1900 */
[----:B------:R-:W2:Y:S04]  /*4df0*/  LDG.E R19, desc[UR4][R10.64+0x18] ;  /* 0x000018040a137981 */ /* 0x000ea8000c1e1900 */
[----:B------:R-:W2:Y:S01]  /*4e00*/  LDG.E R29, desc[UR4][R10.64+0x1c] ;  /* 0x00001c040a1d7981 */ /* 0x000ea2000c1e1900 */
[----:B---3--:R-:W-:-:S03]  /*4e10*/  FFMA R21, R8, R18, R21 ;  /* 0x0000001208157223 */ /* 0x008fc60000000015 */
[----:B------:R-:W3:Y:S01]  /*4e20*/  LDG.E R8, desc[UR4][R14.64+0x18] ;  /* 0x000018040e087981 */ /* 0x000ee2000c1e1900 */
[----:B----4-:R-:W-:-:S03]  /*4e30*/  FFMA R25, R20, R25, R21 ;  /* 0x0000001914197223 */ /* 0x010fc60000000015 */
[----:B------:R-:W4:Y:S04]  /*4e40*/  LDG.E R20, desc[UR4][R14.64+0xc] ;  /* 0x00000c040e147981 */ /* 0x000f28000c1e1900 */
[----:B------:R-:W4:Y:S01]  /*4e50*/  LDG.E R21, desc[UR4][R10.64+0xc] ;  /* 0x00000c040a157981 */ /* 0x000f22000c1e1900 */
[----:B--2---:R-:W-:-:S03]  /*4e60*/  FFMA R27, R26, R27, R25 ;  /* 0x0000001b1a1b7223 */ /* 0x004fc60000000019 */
[----:B------:R-:W2:Y:S04]  /*4e70*/  LDG.E R25, desc[UR4][R14.64+0x10] ;  /* 0x000010040e197981 */ /* 0x000ea8000c1e1900 */
[----:B------:R-:W2:Y:S04]  /*4e80*/  LDG.E R26, desc[UR4][R10.64+0x10] ;  /* 0x000010040a1a7981 */ /* 0x000ea8000c1e1900 */
[----:B------:R-:W3:Y:S01]  /*4e90*/  LDG.E R18, desc[UR4][R14.64+0x1c] ;  /* 0x00001c040e127981 */ /* 0x000ee2000c1e1900 */
[----:B------:R-:W-:Y:S01]  /*4ea0*/  IADD3 R23, PT, PT, R23, 0x8, RZ ;  /* 0x0000000817177810 */ /* 0x000fe20007ffe0ff */
[----:B----4-:R-:W-:-:S04]  /*4eb0*/  FFMA R20, R20, R21, R27 ;  /* 0x0000001514147223 */ /* 0x010fc8000000001b */
[----:B--2---:R-:W-:-:S04]  /*4ec0*/  FFMA R20, R25, R26, R20 ;  /* 0x0000001a19147223 */ /* 0x004fc80000000014 */
[----:B------:R-:W-:-:S04]  /*4ed0*/  FFMA R9, R9, R28, R20 ;  /* 0x0000001c09097223 */ /* 0x000fc80000000014 */
[----:B---3--:R-:W-:-:S04]  /*4ee0*/  FFMA R9, R8, R19, R9 ;  /* 0x0000001308097223 */ /* 0x008fc80000000009 */
[----:B------:R-:W-:-:S07]  /*4ef0*/  FFMA R21, R18, R29, R9 ;  /* 0x0000001d12157223 */ /* 0x000fce0000000009 */
.L_x_89:
[----:B------:R-:W-:Y:S05]  /*4f00*/  BSYNC.RECONVERGENT B2 ;  /* 0x0000000000027941 */ /* 0x000fea0003800200 */
.L_x_88:
[----:B------:R-:W-:Y:S05]  /*4f10*/  @!P0 BRA `(.L_x_84) ;  /* 0x0000000000e88947 */ /* 0x000fea0003800000 */
[----:B------:R-:W-:Y:S01]  /*4f20*/  ISETP.GE.U32.AND P2, PT, R24, 0x4, PT ;  /* 0x000000041800780c */ /* 0x000fe20003f46070 */
[----:B------:R-:W-:Y:S01]  /*4f30*/  BSSY.RECONVERGENT B2, `(.L_x_90) ;  /* 0x000001e000027945 */ /* 0x000fe20003800200 */
[----:B------:R-:W-:-:S04]  /*4f40*/  LOP3.LUT R20, R3, 0x3, RZ, 0xc0, !PT ;  /* 0x0000000303147812 */ /* 0x000fc800078ec0ff */
[----:B------:R-:W-:-:S07]  /*4f50*/  ISETP.NE.AND P0, PT, R20, RZ, PT ;  /* 0x000000ff1400720c */ /* 0x000fce0003f05270 */
[----:B------:R-:W-:Y:S06]  /*4f60*/  @!P2 BRA `(.L_x_91) ;  /* 0x000000000068a947 */ /* 0x000fec0003800000 */
[----:B------:R-:W0:Y:S01]  /*4f70*/  LDC.64 R18, c[0x0][0x3a8] ;  /* 0x0000ea00ff127b82 */ /* 0x000e220000000a00 */
[----:B------:R-:W2:Y:S01]  /*4f80*/  LDCU.64 UR6, c[0x0][0x3a8] ;  /* 0x00007500ff0677ac */ /* 0x000ea20008000a00 */
[C---:B-1-34-:R-:W-:Y:S01]  /*4f90*/  IADD3 R8, P2, PT, R22.reuse, R23, RZ ;  /* 0x0000001716087210 */ /* 0x05afe20007f5e0ff */
[----:B------:R-:W-:-:S03]  /*4fa0*/  IMAD.IADD R9, R22, 0x1, R23 ;  /* 0x0000000116097824 */ /* 0x000fc600078e0217 */
[----:B------:R-:W-:Y:S02]  /*4fb0*/  IADD3.X R11, PT, PT, RZ, RZ, RZ, P2, !PT ;  /* 0x000000ffff0b7210 */ /* 0x000fe400017fe4ff */
[C---:B------:R-:W-:Y:S02]  /*4fc0*/  SHF.L.U32 R15, R8.reuse, 0x2, RZ ;  /* 0x00000002080f7819 */ /* 0x040fe400000006ff */
[----:B------:R-:W-:Y:S02]  /*4fd0*/  SHF.L.U64.HI R25, R8, 0x2, R11 ;  /* 0x0000000208197819 */ /* 0x000fe4000001020b */
[----:B-----5:R-:W-:Y:S02]  /*4fe0*/  IADD3 R8, P3, PT, R12, R15, RZ ;  /* 0x0000000f0c087210 */ /* 0x020fe40007f7e0ff */
[----:B--2---:R-:W-:Y:S01]  /*4ff0*/  IADD3 R10, P2, PT, R15, UR6, RZ ;  /* 0x000000060f0a7c10 */ /* 0x004fe2000ff5e0ff */
        /* <DEDUP_REMOVED lines=17> */
.L_x_91:
[----:B------:R-:W-:Y:S05]  /*5110*/  BSYNC.RECONVERGENT B2 ;  /* 0x0000000000027941 */ /* 0x000fea0003800200 */
.L_x_90:
[----:B------:R-:W-:Y:S05]  /*5120*/  @!P0 BRA `(.L_x_84) ;  /* 0x0000000000648947 */ /* 0x000fea0003800000 */
[----:B-1-34-:R-:W0:Y:S01]  /*5130*/  LDC.64 R8, c[0x0][0x3a8] ;  /* 0x0000ea00ff087b82 */ /* 0x01ae220000000a00 */
[----:B------:R-:W-:-:S05]  /*5140*/  IADD3 R15, PT, PT, R22, R23, RZ ;  /* 0x00000017160f7210 */ /* 0x000fca0007ffe0ff */
[----:B-----5:R-:W-:-:S06]  /*5150*/  IMAD.WIDE.U32 R10, R15, 0x4, R12 ;  /* 0x000000040f0a7825 */ /* 0x020fcc00078e000c */
[----:B------:R-:W3:Y:S01]  /*5160*/  LDG.E R10, desc[UR4][R10.64] ;  /* 0x000000040a0a7981 */ /* 0x000ee2000c1e1900 */
[----:B0-----:R-:W-:-:S06]  /*5170*/  IMAD.WIDE.U32 R8, R15, 0x4, R8 ;  /* 0x000000040f087825 */ /* 0x001fcc00078e0008 */
[----:B------:R-:W3:Y:S01]  /*5180*/  LDG.E R8, desc[UR4][R8.64] ;  /* 0x0000000408087981 */ /* 0x000ee2000c1e1900 */
[----:B------:R-:W-:Y:S01]  /*5190*/  ISETP.NE.AND P0, PT, R20, 0x1, PT ;  /* 0x000000011400780c */ /* 0x000fe20003f05270 */
[----:B---3--:R-:W-:-:S12]  /*51a0*/  FFMA R21, R8, R10, R21 ;  /* 0x0000000a08157223 */ /* 0x008fd80000000015 */
        /* <DEDUP_REMOVED lines=11> */
[----:B------:R-:W3:Y:S04]  /*5260*/  LDG.E R15, desc[UR4][R8.64+0x4] ;  /* 0x00000404080f7981 */ /* 0x000ee8000c1e1900 */
[----:B------:R-:W3:Y:S04]  /*5270*/  LDG.E R14, desc[UR4][R10.64+0x4] ;  /* 0x000004040a0e7981 */ /* 0x000ee8000c1e1900 */
[----:B------:R-:W4:Y:S04]  /*5280*/  @P0 LDG.E R18, desc[UR4][R10.64+0x8] ;  /* 0x000008040a120981 */ /* 0x000f28000c1e1900 */
[----:B------:R-:W4:Y:S01]  /*5290*/  @P0 LDG.E R19, desc[UR4][R8.64+0x8] ;  /* 0x0000080408130981 */ /* 0x000f22000c1e1900 */
[----:B---3--:R-:W-:-:S04]  /*52a0*/  FFMA R21, R14, R15, R21 ;  /* 0x0000000f0e157223 */ /* 0x008fc80000000015 */
[----:B----4-:R-:W-:-:S07]  /*52b0*/  @P0 FFMA R21, R18, R19, R21 ;  /* 0x0000001312150223 */ /* 0x010fce0000000015 */
.L_x_84:
[----:B------:R-:W-:Y:S05]  /*52c0*/  BSYNC.RECONVERGENT B1 ;  /* 0x0000000000017941 */ /* 0x000fea0003800200 */
.L_x_83:
[----:B------:R0:W-:Y:S01]  /*52d0*/  STG.E desc[UR4][R16.64+0x4], R21 ;  /* 0x0000041510007986 */ /* 0x0001e2000c101904 */
[----:B------:R-:W-:Y:S01]  /*52e0*/  ISETP.GE.AND P0, PT, R0, RZ, PT ;  /* 0x000000ff0000720c */ /* 0x000fe20003f06270 */
[----:B------:R-:W-:Y:S01]  /*52f0*/  BSSY.RECONVERGENT B1, `(.L_x_92) ;  /* 0x00000ad000017945 */ /* 0x000fe20003800200 */
[----:B-1-3--:R-:W-:-:S11]  /*5300*/  MOV R25, RZ ;  /* 0x000000ff00197202 */ /* 0x00afd60000000f00 */
        /* <DEDUP_REMOVED lines=11> */
.L_x_96:
[----:B----4-:R-:W0:Y:S01]  /*53c0*/  LDC.64 R8, c[0x0][0x3b0] ;  /* 0x0000ec00ff087b82 */ /* 0x010e220000000a00 */
[----:B------:R-:W-:-:S04]  /*53d0*/  IMAD.IADD R15, R22, 0x1, R14 ;  /* 0x00000001160f7824 */ /* 0x000fc800078e020e */
[----:B-----5:R-:W-:-:S05]  /*53e0*/  IMAD.WIDE.U32 R10, R15, 0x4, R12 ;  /* 0x000000040f0a7825 */ /* 0x020fca00078e000c */
[----:B------:R-:W3:Y:S04]  /*53f0*/  LDG.E R19, desc[UR4][R10.64+0x4] ;  /* 0x000004040a137981 */ /* 0x000ee8000c1e1900 */
[----:B------:R-:W4:Y:S04]  /*5400*/  LDG.E R27, desc[UR4][R10.64+0x34] ;  /* 0x000034040a1b7981 */ /* 0x000f28000c1e1900 */
[----:B------:R-:W2:Y:S04]  /*5410*/  LDG.E R26, desc[UR4][R10.64+0x38] ;  /* 0x000038040a1a7981 */ /* 0x000ea8000c1e1900 */
[----:B------:R-:W2:Y:S01]  /*5420*/  LDG.E R28, desc[UR4][R10.64+0x3c] ;  /* 0x00003c040a1c7981 */ /* 0x000ea2000c1e1900 */
[----:B0-----:R-:W-:-:S03]  /*5430*/  IMAD.WIDE.U32 R8, R15, 0x4, R8 ;  /* 0x000000040f087825 */ /* 0x001fc600078e0008 */
[----:B------:R-:W3:Y:S04]  /*5440*/  LDG.E R15, desc[UR4][R10.64] ;  /* 0x000000040a0f7981 */ /* 0x000ee8000c1e1900 */
[----:B------:R-:W3:Y:S04]  /*5450*/  LDG.E R18, desc[UR4][R8.64] ;  /* 0x0000000408127981 */ /* 0x000ee8000c1e1900 */
[----:B------:R-:W4:Y:S01]  /*5460*/  LDG.E R20, desc[UR4][R8.64+0x4] ;  /* 0x0000040408147981 */ /* 0x000f22000c1e1900 */
[----:B---3--:R-:W-:-:S03]  /*5470*/  FFMA R15, R18, R15, R25 ;  /* 0x0000000f120f7223 */ /* 0x008fc60000000019 */
[----:B------:R-:W3:Y:S04]  /*5480*/  LDG.E R25, desc[UR4][R10.64+0x8] ;  /* 0x000008040a197981 */ /* 0x000ee8000c1e1900 */
[----:B------:R-:W3:Y:S01]  /*5490*/  LDG.E R18, desc[UR4][R8.64+0x8] ;  /* 0x0000080408127981 */ /* 0x000ee2000c1e1900 */
[----:B----4-:R-:W-:-:S03]  /*54a0*/  FFMA R15, R20, R19, R15 ;  /* 0x00000013140f7223 */ /* 0x010fc6000000000f */
[----:B------:R-:W4:Y:S04]  /*54b0*/  LDG.E R19, desc[UR4][R10.64+0xc] ;  /* 0x00000c040a137981 */ /* 0x000f28000c1e1900 */
        /* <DEDUP_REMOVED lines=30> */
[----:B------:R-:W2:Y:S04]  /*56a0*/  LDG.E R19, desc[UR4][R8.64+0x38] ;  /* 0x0000380408137981 */ /* 0x000ea8000c1e1900 */
[----:B------:R-:W2:Y:S01]  /*56b0*/  LDG.E R25, desc[UR4][R8.64+0x3c] ;  /* 0x00003c0408197981 */ /* 0x000ea2000c1e1900 */
[----:B------:R-:W-:-:S04]  /*56c0*/  IADD3 R14, PT, PT, R14, 0x10, RZ ;  /* 0x000000100e0e7810 */ /* 0x000fc80007ffe0ff */
[----:B------:R-:W-:Y:S01]  /*56d0*/  ISETP.NE.AND P0, PT, R14, R23, PT ;  /* 0x000000170e00720c */ /* 0x000fe20003f05270 */
[----:B---3--:R-:W-:-:S04]  /*56e0*/  FFMA R15, R18, R15, R29 ;  /* 0x0000000f120f7223 */ /* 0x008fc8000000001d */
[----:B----4-:R-:W-:-:S04]  /*56f0*/  FFMA R20, R20, R27, R15 ;  /* 0x0000001b14147223 */ /* 0x010fc8000000000f */
[----:B--2---:R-:W-:-:S04]  /*5700*/  FFMA R20, R19, R26, R20 ;  /* 0x0000001a13147223 */ /* 0x004fc80000000014 */
[----:B------:R-:W-:Y:S01]  /*5710*/  FFMA R25, R25, R28, R20 ;  /* 0x0000001c19197223 */ /* 0x000fe20000000014 */
[----:B------:R-:W-:Y:S06]  /*5720*/  @P0 BRA `(.L_x_96) ;  /* 0xfffffffc00240947 */ /* 0x000fec000383ffff */
.L_x_95:
[----:B------:R-:W-:Y:S05]  /*5730*/  BSYNC.RECONVERGENT B2 ;  /* 0x0000000000027941 */ /* 0x000fea0003800200 */
.L_x_94:
[----:B------:R-:W-:Y:S05]  /*5740*/  @!P2 BRA `(.L_x_93) ;  /* 0x00000004009ca947 */ /* 0x000fea0003800000 */
[----:B------:R-:W-:Y:S01]  /*5750*/  ISETP.GE.U32.AND P2, PT, R24, 0x8, PT ;  /* 0x000000081800780c */ /* 0x000fe20003f46070 */
[----:B------:R-:W-:Y:S01]  /*5760*/  BSSY.RECONVERGENT B2, `(.L_x_97) ;  /* 0x000002a000027945 */ /* 0x000fe20003800200 */
[----:B----4-:R-:W-:-:S04]  /*5770*/  LOP3.LUT R26, R3, 0x7, RZ, 0xc0, !PT ;  /* 0x00000007031a7812 */ /* 0x010fc800078ec0ff */
[----:B------:R-:W-:-:S07]  /*5780*/  ISETP.NE.AND P0, PT, R26, RZ, PT ;  /* 0x000000ff1a00720c */ /* 0x000fce0003f05270 */
[----:B------:R-:W-:Y:S06]  /*5790*/  @!P2 BRA `(.L_x_98) ;  /* 0x000000000098a947 */ /* 0x000fec0003800000 */
[----:B------:R-:W0:Y:S01]  /*57a0*/  LDC.64 R8, c[0x0][0x3b0] ;  /* 0x0000ec00ff087b82 */ /* 0x000e220000000a00 */
[----:B------:R-:W-:Y:S01]  /*57b0*/  IADD3 R19, PT, PT, R22, R23, RZ ;  /* 0x0000001716137210 */ /* 0x000fe20007ffe0ff */
[----:B------:R-:W1:Y:S04]  /*57c0*/  LDCU.64 UR6, c[0x0][0x3b0] ;  /* 0x00007600ff0677ac */ /* 0x000e680008000a00 */
[----:B-----5:R-:W-:-:S06]  /*57d0*/  IMAD.WIDE.U32 R14, R19, 0x4, R12 ;  /* 0x00000004130e7825 */ /* 0x020fcc00078e000c */
[----:B------:R-:W3:Y:S01]  /*57e0*/  LDG.E R14, desc[UR4][R14.64] ;  /* 0x000000040e0e7981 */ /* 0x000ee2000c1e1900 */
[----:B0-----:R-:W-:-:S06]  /*57f0*/  IMAD.WIDE.U32 R18, R19, 0x4, R8 ;  /* 0x0000000413127825 */ /* 0x001fcc00078e0008 */
[----:B------:R-:W3:Y:S01]  /*5800*/  LDG.E R18, desc[UR4][R18.64] ;  /* 0x0000000412127981 */ /* 0x000ee2000c1e1900 */
        /* <DEDUP_REMOVED lines=8> */
[----:B------:R-:W4:Y:S04]  /*5890*/  LDG.E R27, desc[UR4][R10.64+0x4] ;  /* 0x000004040a1b7981 */ /* 0x000f28000c1e1900 */
[----:B------:R-:W4:Y:S04]  /*58a0*/  LDG.E R19, desc[UR4][R8.64+0x4] ;  /* 0x0000040408137981 */ /* 0x000f28000c1e1900 */
[----:B------:R-:W2:Y:S04]  /*58b0*/  LDG.E R20, desc[UR4][R8.64+0x8] ;  /* 0x0000080408147981 */ /* 0x000ea8000c1e1900 */
[----:B------:R-:W2:Y:S04]  /*58c0*/  LDG.E R15, desc[UR4][R10.64+0xc] ;  /* 0x00000c040a0f7981 */ /* 0x000ea8000c1e1900 */
[----:B------:R-:W2:Y:S04]  /*58d0*/  LDG.E R24, desc[UR4][R8.64+0x14] ;  /* 0x0000140408187981 */ /* 0x000ea8000c1e1900 */
[----:B------:R-:W2:Y:S01]  /*58e0*/  LDG.E R28, desc[UR4][R10.64+0x1c] ;  /* 0x00001c040a1c7981 */ /* 0x000ea2000c1e1900 */
[----:B---3--:R-:W-:-:S03]  /*58f0*/  FFMA R18, R18, R14, R25 ;  /* 0x0000000e12127223 */ /* 0x008fc60000000019 */
[----:B------:R-:W2:Y:S04]  /*5900*/  LDG.E R25, desc[UR4][R10.64+0x8] ;  /* 0x000008040a197981 */ /* 0x000ea8000c1e1900 */
[----:B------:R-:W3:Y:S01]  /*5910*/  LDG.E R14, desc[UR4][R8.64+0xc] ;  /* 0x00000c04080e7981 */ /* 0x000ee2000c1e1900 */
[----:B----4-:R-:W-:-:S03]  /*5920*/  FFMA R18, R27, R19, R18 ;  /* 0x000000131b127223 */ /* 0x010fc60000000012 */
[----:B------:R-:W4:Y:S04]  /*5930*/  LDG.E R19, desc[UR4][R8.64+0x10] ;  /* 0x0000100408137981 */ /* 0x000f28000c1e1900 */
[----:B------:R-:W4:Y:S01]  /*5940*/  LDG.E R27, desc[UR4][R8.64+0x1c] ;  /* 0x00001c04081b7981 */ /* 0x000f22000c1e1900 */
[----:B--2---:R-:W-:-:S03]  /*5950*/  FFMA R20, R25, R20, R18 ;  /* 0x0000001419147223 */ /* 0x004fc60000000012 */
[----:B------:R-:W4:Y:S01]  /*5960*/  LDG.E R18, desc[UR4][R10.64+0x10] ;  /* 0x000010040a127981 */ /* 0x000f22000c1e1900 */
[----:B---3--:R-:W-:-:S03]  /*5970*/  FFMA R15, R15, R14, R20 ;  /* 0x0000000e0f0f7223 */ /* 0x008fc60000000014 */
[----:B------:R-:W2:Y:S04]  /*5980*/  LDG.E R20, desc[UR4][R10.64+0x14] ;  /* 0x000014040a147981 */ /* 0x000ea8000c1e1900 */
[----:B------:R-:W3:Y:S04]  /*5990*/  LDG.E R14, desc[UR4][R10.64+0x18] ;  /* 0x000018040a0e7981 */ /* 0x000ee8000c1e1900 */
[----:B------:R-:W3:Y:S01]  /*59a0*/  LDG.E R25, desc[UR4][R8.64+0x18] ;  /* 0x0000180408197981 */ /* 0x000ee2000c1e1900 */
[----:B------:R-:W-:Y:S01]  /*59b0*/  IADD3 R23, PT, PT, R23, 0x8, RZ ;  /* 0x0000000817177810 */ /* 0x000fe20007ffe0ff */
[----:B----4-:R-:W-:-:S04]  /*59c0*/  FFMA R15, R18, R19, R15 ;  /* 0x00000013120f7223 */ /* 0x010fc8000000000f */
[----:B--2---:R-:W-:-:S04]  /*59d0*/  FFMA R15, R20, R24, R15 ;  /* 0x00000018140f7223 */ /* 0x004fc8000000000f */
[----:B---3--:R-:W-:-:S04]  /*59e0*/  FFMA R25, R14, R25, R15 ;  /* 0x000000190e197223 */ /* 0x008fc8000000000f */
[----:B------:R-:W-:-:S07]  /*59f0*/  FFMA R25, R28, R27, R25 ;  /* 0x0000001b1c197223 */ /* 0x000fce0000000019 */
.L_x_98:
[----:B------:R-:W-:Y:S05]  /*5a00*/  BSYNC.RECONVERGENT B2 ;  /* 0x0000000000027941 */ /* 0x000fea0003800200 */
.L_x_97:
        /* <DEDUP_REMOVED lines=10> */
[----:B------:R-:W-:Y:S01]  /*5ab0*/  IADD3.X R11, PT, PT, RZ, RZ, RZ, P2, !PT ;  /* 0x000000ffff0b7210 */ /* 0x000fe200017fe4ff */
[----:B------:R-:W-:-:S03]  /*5ac0*/  IMAD.SHL.U32 R15, R8, 0x4, RZ ;  /* 0x00000004080f7824 */ /* 0x000fc600078e00ff */
[----:B------:R-:W-:Y:S02]  /*5ad0*/  SHF.L.U64.HI R27, R8, 0x2, R11 ;  /* 0x00000002081b7819 */ /* 0x000fe4000001020b */
[----:B-----5:R-:W-:Y:S02]  /*5ae0*/  IADD3 R8, P3, PT, R12, R15, RZ ;  /* 0x0000000f0c087210 */ /* 0x020fe40007f7e0ff */
[----:B-1----:R-:W-:Y:S01]  /*5af0*/  IADD3 R10, P2, PT, R15, UR6, RZ ;  /* 0x000000060f0a7c10 */ /* 0x002fe2000ff5e0ff */
[----:B------:R-:W-:-:S03]  /*5b00*/  IMAD.WIDE.U32 R14, R9, 0x4, R12 ;  /* 0x00000004090e7825 */ /* 0x000fc600078e000c */
[----:B------:R-:W-:Y:S01]  /*5b10*/  IADD3.X R11, PT, PT, R27, UR7, RZ, P2, !PT ;  /* 0x000000071b0b7c10 */ /* 0x000fe200097fe4ff */
[----:B0-----:R-:W-:Y:S01]  /*5b20*/  IMAD.WIDE.U32 R18, R9, 0x4, R18 ;  /* 0x0000000409127825 */ /* 0x001fe200078e0012 */
[----:B------:R-:W-:Y:S01]  /*5b30*/  IADD3.X R9, PT, PT, R13, R27, RZ, P3, !PT ;  /* 0x0000001b0d097210 */ /* 0x000fe20001ffe4ff */
[----:B------:R-:W3:Y:S04]  /*5b40*/  LDG.E R14, desc[UR4][R14.64] ;  /* 0x000000040e0e7981 */ /* 0x000ee8000c1e1900 */
[----:B------:R-:W3:Y:S04]  /*5b50*/  LDG.E R18, desc[UR4][R18.64] ;  /* 0x0000000412127981 */ /* 0x000ee8000c1e1900 */
[----:B------:R-:W4:Y:S04]  /*5b60*/  LDG.E R26, desc[UR4][R10.64+0x4] ;  /* 0x000004040a1a7981 */ /* 0x000f28000c1e1900 */
[----:B------:R-:W4:Y:S04]  /*5b70*/  LDG.E R27, desc[UR4][R8.64+0x4] ;  /* 0x00000404081b7981 */ /* 0x000f28000c1e1900 */
[----:B------:R-:W2:Y:S04]  /*5b80*/  LDG.E R24, desc[UR4][R10.64+0x8] ;  /* 0x000008040a187981 */ /* 0x000ea8000c1e1900 */
[----:B------:R-:W2:Y:S04]  /*5b90*/  LDG.E R28, desc[UR4][R8.64+0x8] ;  /* 0x00000804081c7981 */ /* 0x000ea8000c1e1900 */
[----:B------:R-:W2:Y:S04]  /*5ba0*/  LDG.E R29, desc[UR4][R10.64+0xc] ;  /* 0x00000c040a1d7981 */ /* 0x000ea8000c1e1900 */
[----:B------:R-:W2:Y:S01]  /*5bb0*/  LDG.E R15, desc[UR4][R8.64+0xc] ;  /* 0x00000c04080f7981 */ /* 0x000ea2000c1e1900 */
[----:B------:R-:W-:Y:S01]  /*5bc0*/  IADD3 R23, PT, PT, R23, 0x4, RZ ;  /* 0x0000000417177810 */ /* 0x000fe20007ffe0ff */
[----:B---3--:R-:W-:-:S04]  /*5bd0*/  FFMA R25, R18, R14, R25 ;  /* 0x0000000e12197223 */ /* 0x008fc80000000019 */
[----:B----4-:R-:W-:-:S04]  /*5be0*/  FFMA R25, R26, R27, R25 ;  /* 0x0000001b1a197223 */ /* 0x010fc80000000019 */
[----:B--2---:R-:W-:-:S04]  /*5bf0*/  FFMA R25, R24, R28, R25 ;  /* 0x0000001c18197223 */ /* 0x004fc80000000019 */
[----:B------:R-:W-:-:S07]  /*5c00*/  FFMA R25, R29, R15, R25 ;  /* 0x0000000f1d197223 */ /* 0x000fce0000000019 */
.L_x_100:
[----:B------:R-:W-:Y:S05]  /*5c10*/  BSYNC.RECONVERGENT B2 ;  /* 0x0000000000027941 */ /* 0x000fea0003800200 */
.L_x_99:
[----:B------:R-:W-:Y:S05]  /*5c20*/  @!P0 BRA `(.L_x_93) ;  /* 0x0000000000648947 */ /* 0x000fea0003800000 */
[----:B------:R-:W0:Y:S01]  /*5c30*/  LDC.64 R8, c[0x0][0x3b0] ;  /* 0x0000ec00ff087b82 */ /* 0x000e220000000a00 */
[----:B------:R-:W-:-:S04]  /*5c40*/  IMAD.IADD R15, R22, 0x1, R23 ;  /* 0x00000001160f7824 */ /* 0x000fc800078e0217 */
        /* <DEDUP_REMOVED lines=23> */
.L_x_93:
[----:B------:R-:W-:Y:S05]  /*5dc0*/  BSYNC.RECONVERGENT B1 ;  /* 0x0000000000017941 */ /* 0x000fea0003800200 */
.L_x_92:
[----:B------:R0:W-:Y:S01]  /*5dd0*/  STG.E desc[UR4][R16.64+0x8], R25 ;  /* 0x0000081910007986 */ /* 0x0001e2000c101904 */
[----:B------:R-:W-:Y:S01]  /*5de0*/  FSETP.GT.AND P0, PT, R21, RZ, PT ;  /* 0x000000ff1500720b */ /* 0x000fe20003f04000 */
[----:B------:R-:W-:Y:S01]  /*5df0*/  BSSY.RECONVERGENT B1, `(.L_x_101) ;  /* 0x0000007000017945 */ /* 0x000fe20003800200 */
[----:B------:R-:W-:Y:S01]  /*5e00*/  FSETP.GEU.AND P2, PT, R25, RZ, PT ;  /* 0x000000ff1900720b */ /* 0x000fe20003f4e000 */
[----:B------:R-:W-:Y:S01]  /*5e10*/  IMAD.IADD R11, R3, 0x1, R0 ;  /* 0x00000001030b7824 */ /* 0x000fe200078e0200 */
[----:B------:R-:W-:-:S09]  /*5e20*/  ISETP.GE.AND P3, PT, R0, RZ, PT ;  /* 0x000000ff0000720c */ /* 0x000fd20003f66270 */
[----:B0-----:R-:W-:Y:S05]  /*5e30*/  @!P0 BRA `(.L_x_102) ;  /* 0x0000000000088947 */ /* 0x001fea0003800000 */
[----:B----4-:R-:W3:Y:S04]  /*5e40*/  LDG.E R9, desc[UR4][R16.64+0xc] ;  /* 0x00000c0410097981 */ /* 0x010ee8000c1e1900 */
[----:B---3--:R0:W-:Y:S02]  /*5e50*/  STG.E desc[UR4][R16.64+0x4], R9 ;  /* 0x0000040910007986 */ /* 0x0081e4000c101904 */
.L_x_102:
[----:B------:R-:W-:Y:S05]  /*5e60*/  BSYNC.RECONVERGENT B1 ;  /* 0x0000000000017941 */ /* 0x000fea0003800200 */
.L_x_101:
[----:B------:R-:W-:Y:S04]  /*5e70*/  BSSY.RECONVERGENT B1, `(.L_x_103) ;  /* 0x0000004000017945 */ /* 0x000fe80003800200 */
[----:B------:R-:W-:Y:S05]  /*5e80*/  @P2 BRA `(.L_x_104) ;  /* 0x0000000000082947 */ /* 0x000fea0003800000 */
[----:B0---4-:R-:W3:Y:S04]  /*5e90*/  LDG.E R9, desc[UR4][R16.64+0x10] ;  /* 0x0000100410097981 */ /* 0x011ee8000c1e1900 */
[----:B---3--:R1:W-:Y:S02]  /*5ea0*/  STG.E desc[UR4][R16.64+0x8], R9 ;  /* 0x0000080910007986 */ /* 0x0083e4000c101904 */
.L_x_104:
[----:B------:R-:W-:Y:S05]  /*5eb0*/  BSYNC.RECONVERGENT B1 ;  /* 0x0000000000017941 */ /* 0x000fea0003800200 */
.L_x_103:
[----:B------:R-:W-:Y:S01]  /*5ec0*/  BSSY.RECONVERGENT B4, `(.L_x_105) ;  /* 0x00000ad000047945 */ /* 0x000fe20003800200 */
        /* <DEDUP_REMOVED lines=9> */
.L_x_114:
[----:B01--4-:R-:W-:Y:S01]  /*5f60*/  IADD3 R9, PT, PT, R22, R21, RZ ;  /* 0x0000001516097210 */ /* 0x013fe20007ffe0ff */
        /* <DEDUP_REMOVED lines=11> */
[----:B------:R-:W-:Y:S02]  /*6020*/  MOV R27, RZ ;  /* 0x000000ff001b7202 */ /* 0x000fe40000000f00 */
[----:B------:R-:W-:-:S07]  /*6030*/  MOV R23, RZ ;  /* 0x000000ff00177202 */ /* 0x000fce0000000f00 */
.L_x_111:
[----:B------:R-:W1:Y:S01]  /*6040*/  LDC.64 R14, c[0x0][0x3a0] ;  /* 0x0000e800ff0e7b82 */ /* 0x000e620000000a00 */
[----:B------:R-:W-:Y:S01]  /*6050*/  IMAD.IADD R19, R25, 0x1, R27 ;  /* 0x0000000119137824 */ /* 0x000fe200078e021b */
[----:B----4-:R-:W-:-:S03]  /*6060*/  IADD3 R29, PT, PT, R22, R27, RZ ;  /* 0x0000001b161d7210 */ /* 0x010fc60007ffe0ff */
[----:B-1----:R-:W-:-:S04]  /*6070*/  IMAD.WIDE R14, R19, 0x4, R14 ;  /* 0x00000004130e7825 */ /* 0x002fc800078e020e */
[----:B------:R-:W-:Y:S01]  /*6080*/  IMAD.WIDE.U32 R18, R29, 0x4, R12 ;  /* 0x000000041d127825 */ /* 0x000fe200078e000c */
[----:B------:R-:W4:Y:S04]  /*6090*/  LDG.E R26, desc[UR4][R14.64] ;  /* 0x000000040e1a7981 */ /* 0x000f28000c1e1900 */
[----:B------:R-:W4:Y:S02]  /*60a0*/  LDG.E R28, desc[UR4][R18.64] ;  /* 0x00000004121c7981 */ /* 0x000f24000c1e1900 */
[----:B----4-:R-:W-:-:S04]  /*60b0*/  FMUL R26, R26, R28 ;  /* 0x0000001c1a1a7220 */ /* 0x010fc80000400000 */
[----:B------:R-:W-:-:S05]  /*60c0*/  FFMA R23, R28, R26, R23 ;  /* 0x0000001a1c177223 */ /* 0x000fca0000000017 */
[----:B------:R1:W-:Y:S04]  /*60d0*/  STG.E desc[UR4][R8.64], R23 ;  /* 0x0000001708007986 */ /* 0x0003e8000c101904 */
[----:B------:R-:W4:Y:S04]  /*60e0*/  LDG.E R26, desc[UR4][R14.64+0x4] ;  /* 0x000004040e1a7981 */ /* 0x000f28000c1e1900 */
[----:B------:R-:W4:Y:S02]  /*60f0*/  LDG.E R28, desc[UR4][R18.64+0x4] ;  /* 0x00000404121c7981 */ /* 0x000f24000c1e1900 */
[----:B----4-:R-:W-:-:S04]  /*6100*/  FMUL R26, R26, R28 ;  /* 0x0000001c1a1a7220 */ /* 0x010fc80000400000 */
[----:B------:R-:W-:-:S05]  /*6110*/  FFMA R29, R28, R26, R23 ;  /* 0x0000001a1c1d7223 */ /* 0x000fca0000000017 */
[----:B------:R4:W-:Y:S04]  /*6120*/  STG.E desc[UR4][R8.64], R29 ;  /* 0x0000001d08007986 */ /* 0x0009e8000c101904 */
[----:B------:R-:W5:Y:S04]  /*6130*/  LDG.E R26, desc[UR4][R14.64+0x8] ;  /* 0x000008040e1a7981 */ /* 0x000f68000c1e1900 */
[----:B------:R-:W5:Y:S02]  /*6140*/  LDG.E R28, desc[UR4][R18.64+0x8] ;  /* 0x00000804121c7981 */ /* 0x000f64000c1e1900 */
[----:B-----5:R-:W-:-:S04]  /*6150*/  FMUL R26, R26, R28 ;  /* 0x0000001c1a1a7220 */ /* 0x020fc80000400000 */
[----:B------:R-:W-:-:S05]  /*6160*/  FFMA R26, R28, R26, R29 ;  /* 0x0000001a1c1a7223 */ /* 0x000fca000000001d */
[----:B------:R4:W-:Y:S04]  /*6170*/  STG.E desc[UR4][R8.64], R26 ;  /* 0x0000001a08007986 */ /* 0x0009e8000c101904 */
[----:B-1----:R-:W5:Y:S04]  /*6180*/  LDG.E R23, desc[UR4][R14.64+0xc] ;  /* 0x00000c040e177981 */ /* 0x002f68000c1e1900 */
[----:B------:R-:W5:Y:S01]  /*6190*/  LDG.E R28, desc[UR4][R18.64+0xc] ;  /* 0x00000c04121c7981 */ /* 0x000f62000c1e1900 */
[----:B------:R-:W-:-:S04]  /*61a0*/  IADD3 R27, PT, PT, R27, 0x4, RZ ;  /* 0x000000041b1b7810 */ /* 0x000fc80007ffe0ff */
[----:B------:R-:W-:Y:S01]  /*61b0*/  ISETP.NE.AND P2, PT, R27, R20, PT ;  /* 0x000000141b00720c */ /* 0x000fe20003f45270 */
[----:B-----5:R-:W-:-:S04]  /*61c0*/  FMUL R23, R23, R28 ;  /* 0x0000001c17177220 */ /* 0x020fc80000400000 */
[----:B------:R-:W-:-:S05]  /*61d0*/  FFMA R23, R28, R23, R26 ;  /* 0x000000171c177223 */ /* 0x000fca000000001a */
[----:B------:R4:W-:Y:S03]  /*61e0*/  STG.E desc[UR4][R8.64], R23 ;  /* 0x0000001708007986 */ /* 0x0009e6000c101904 */
[----:B------:R-:W-:Y:S05]  /*61f0*/  @P2 BRA `(.L_x_111) ;  /* 0xfffffffc00902947 */ /* 0x000fea000383ffff */
[----:B------:R-:W-:Y:S05]  /*6200*/  BSYNC.RECONVERGENT B5 ;  /* 0x0000000000057941 */ /* 0x000fea0003800200 */
.L_x_110:
[----:B------:R-:W-:-:S07]  /*6210*/  MOV R27, R20 ;  /* 0x00000014001b7202 */ /* 0x000fce0000000f00 */
.L_x_109:
[----:B------:R-:W-:Y:S05]  /*6220*/  BSYNC.RECONVERGENT B2 ;  /* 0x0000000000027941 */ /* 0x000fea0003800200 */
.L_x_108:
[----:B------:R-:W-:Y:S01]  /*6230*/  ISETP.NE.AND P2, PT, R2, RZ, PT ;  /* 0x000000ff0200720c */ /* 0x000fe20003f45270 */
[----:B------:R-:W-:-:S12]  /*6240*/  BSSY.RECONVERGENT B2, `(.L_x_112) ;  /* 0x000001e000027945 */ /* 0x000fd80003800200 */
[----:B------:R-:W-:Y:S05]  /*6250*/  @!P2 BRA `(.L_x_113) ;  /* 0x000000000070a947 */ /* 0x000fea0003800000 */
[----:B------:R-:W1:Y:S01]  /*6260*/  LDC.64 R14, c[0x0][0x3a0] ;  /* 0x0000e800ff0e7b82 */ /* 0x000e620000000a00 */
[----:B------:R-:W-:Y:S01]  /*6270*/  IADD3 R19, PT, PT, R22, R27, RZ ;  /* 0x0000001b16137210 */ /* 0x000fe20007ffe0ff */
[----:B------:R-:W-:-:S04]  /*6280*/  IMAD.IADD R25, R25, 0x1, R27 ;  /* 0x0000000119197824 */ /* 0x000fc800078e021b */
[----:B------:R-:W-:-:S06]  /*6290*/  IMAD.WIDE.U32 R18, R19, 0x4, R12 ;  /* 0x0000000413127825 */ /* 0x000fcc00078e000c */
[----:B------:R-:W5:Y:S01]  /*62a0*/  LDG.E R18, desc[UR4][R18.64] ;  /* 0x0000000412127981 */ /* 0x000f62000c1e1900 */
[----:B-1----:R-:W-:-:S05]  /*62b0*/  IMAD.WIDE R14, R25, 0x4, R14 ;  /* 0x00000004190e7825 */ /* 0x002fca00078e020e */
[----:B------:R-:W5:Y:S01]  /*62c0*/  LDG.E R25, desc[UR4][R14.64] ;  /* 0x000000040e197981 */ /* 0x000f62000c1e1900 */
[----:B------:R-:W-:Y:S01]  /*62d0*/  ISETP.NE.AND P2, PT, R2, 0x1, PT ;  /* 0x000000010200780c */ /* 0x000fe20003f45270 */
[----:B-----5:R-:W-:-:S04]  /*62e0*/  FMUL R25, R25, R18 ;  /* 0x0000001219197220 */ /* 0x020fc80000400000 */
[----:B----4-:R-:W-:-:S05]  /*62f0*/  FFMA R23, R18, R25, R23 ;  /* 0x0000001912177223 */ /* 0x010fca0000000017 */
[----:B------:R1:W-:Y:S03]  /*6300*/  STG.E desc[UR4][R8.64], R23 ;  /* 0x0000001708007986 */ /* 0x0003e6000c101904 */
[----:B------:R-:W-:Y:S05]  /*6310*/  @!P2 BRA `(.L_x_113) ;  /* 0x000000000040a947 */ /* 0x000fea0003800000 */
[----:B------:R-:W-:-:S04]  /*6320*/  IADD3 R19, P2, PT, R22, R27, RZ ;  /* 0x0000001b16137210 */ /* 0x000fc80007f5e0ff */
[----:B------:R-:W-:Y:S02]  /*6330*/  IADD3.X R25, PT, PT, RZ, RZ, RZ, P2, !PT ;  /* 0x000000ffff197210 */ /* 0x000fe400017fe4ff */
[----:B------:R-:W-:-:S04]  /*6340*/  LEA R18, P2, R19, R12, 0x2 ;  /* 0x0000000c13127211 */ /* 0x000fc800078410ff */
[----:B------:R-:W-:Y:S02]  /*6350*/  LEA.HI.X R19, R19, R13, R25, 0x2, P2 ;  /* 0x0000000d13137211 */ /* 0x000fe400010f1419 */
[----:B------:R-:W4:Y:S04]  /*6360*/  LDG.E R25, desc[UR4][R14.64+0x4] ;  /* 0x000004040e197981 */ /* 0x000f28000c1e1900 */
[----:B------:R-:W4:Y:S01]  /*6370*/  LDG.E R26, desc[UR4][R18.64+0x4] ;  /* 0x00000404121a7981 */ /* 0x000f22000c1e1900 */
[----:B------:R-:W-:Y:S01]  /*6380*/  ISETP.NE.AND P2, PT, R2, 0x2, PT ;  /* 0x000000020200780c */ /* 0x000fe20003f45270 */
[----:B----4-:R-:W-:-:S04]  /*6390*/  FMUL R25, R25, R26 ;  /* 0x0000001a19197220 */ /* 0x010fc80000400000 */
[----:B------:R-:W-:-:S05]  /*63a0*/  FFMA R28, R26, R25, R23 ;  /* 0x000000191a1c7223 */ /* 0x000fca0000000017 */
[----:B------:R4:W-:Y:S03]  /*63b0*/  STG.E desc[UR4][R8.64], R28 ;  /* 0x0000001c08007986 */ /* 0x0009e6000c101904 */
[----:B------:R-:W-:Y:S05]  /*63c0*/  @!P2 BRA `(.L_x_113) ;  /* 0x000000000014a947 */ /* 0x000fea0003800000 */
[----:B------:R-:W5:Y:S04]  /*63d0*/  LDG.E R14, desc[UR4][R14.64+0x8] ;  /* 0x000008040e0e7981 */ /* 0x000f68000c1e1900 */
[----:B------:R-:W5:Y:S02]  /*63e0*/  LDG.E R19, desc[UR4][R18.64+0x8] ;  /* 0x0000080412137981 */ /* 0x000f64000c1e1900 */
[----:B-----5:R-:W-:-:S04]  /*63f0*/  FMUL R26, R14, R19 ;  /* 0x000000130e1a7220 */ /* 0x020fc80000400000 */
[----:B-1----:R-:W-:-:S05]  /*6400*/  FFMA R23, R19, R26, R28 ;  /* 0x0000001a13177223 */ /* 0x002fca000000001c */
[----:B------:R1:W-:Y:S02]  /*6410*/  STG.E desc[UR4][R8.64], R23 ;  /* 0x0000001708007986 */ /* 0x0003e4000c101904 */
.L_x_113:
[----:B------:R-:W-:Y:S05]  /*6420*/  BSYNC.RECONVERGENT B2 ;  /* 0x0000000000027941 */ /* 0x000fea0003800200 */
.L_x_112:
[----:B------:R-:W-:Y:S05]  /*6430*/  @P0 BRA `(.L_x_114) ;  /* 0xfffffff800c80947 */ /* 0x000fea000383ffff */
[----:B------:R-:W-:Y:S05]  /*6440*/  BSYNC.RECONVERGENT B1 ;  /* 0x0000000000017941 */ /* 0x000fea0003800200 */
.L_x_107:
[----:B------:R-:W5:Y:S02]  /*6450*/  LDG.E R0, desc[UR4][R16.64] ;  /* 0x0000000410007981 */ /* 0x000f64000c1e1900 */
[----:B-----5:R-:W-:-:S13]  /*6460*/  ISETP.GE.AND P0, PT, R0, RZ, PT ;  /* 0x000000ff0000720c */ /* 0x020fda0003f06270 */
[----:B------:R-:W-:Y:S05]  /*6470*/  @!P0 BRA `(.L_x_106) ;  /* 0x0000000400448947 */ /* 0x000fea0003800000 */
[----:B------:R-:W0:Y:S01]  /*6480*/  LDC.64 R14, c[0x0][0x3b0] ;  /* 0x0000ec00ff0e7b82 */ /* 0x000e220000000a00 */
[----:B------:R-:W-:Y:S01]  /*6490*/  HFMA2 R21, -RZ, RZ, 0, 0 ;  /* 0x00000000ff157431 */ /* 0x000fe200000001ff */
[----:B------:R-:W-:Y:S06]  /*64a0*/  BSSY.RECONVERGENT B5, `(.L_x_115) ;  /* 0x0000027000057945 */ /* 0x000fec0003800200 */
[----:B------:R-:W0:Y:S08]  /*64b0*/  LDC.64 R12, c[0x0][0x3a8] ;  /* 0x0000ea00ff0c7b82 */ /* 0x000e300000000a00 */
[----:B------:R-:W0:Y:S02]  /*64c0*/  LDC.64 R10, c[0x0][0x398] ;  /* 0x0000e600ff0a7b82 */ /* 0x000e240000000a00 */
.L_x_118:
[----:B01--4-:R-:W-:Y:S01]  /*64d0*/  IMAD.IADD R9, R22, 0x1, R21 ;  /* 0x0000000116097824 */ /* 0x013fe200078e0215 */
[----:B------:R-:W4:Y:S03]  /*64e0*/  LDG.E R23, desc[UR4][R16.64+0x8] ;  /* 0x0000080410177981 */ /* 0x000f26000c1e1900 */
[C---:B------:R-:W-:Y:S01]  /*64f0*/  IMAD.WIDE R2, R9.reuse, 0x4, R10 ;  /* 0x0000000409027825 */ /* 0x040fe200078e020a */
[----:B------:R-:W5:Y:S05]  /*6500*/  LDG.E R20, desc[UR4][R16.64+0x4] ;  /* 0x0000040410147981 */ /* 0x000f6a000c1e1900 */
[----:B------:R-:W2:Y:S01]  /*6510*/  LDG.E R2, desc[UR4][R2.64] ;  /* 0x0000000402027981 */ /* 0x000ea2000c1e1900 */
[----:B------:R-:W-:-:S04]  /*6520*/  IMAD.WIDE R18, R9, 0x4, R14 ;  /* 0x0000000409127825 */ /* 0x000fc800078e020e */
[----:B------:R-:W-:Y:S02]  /*6530*/  IMAD.WIDE R8, R9, 0x4, R12 ;  /* 0x0000000409087825 */ /* 0x000fe400078e020c */
[----:B------:R-:W3:Y:S04]  /*6540*/  LDG.E R18, desc[UR4][R18.64] ;  /* 0x0000000412127981 */ /* 0x000ee8000c1e1900 */
[----:B------:R-:W3:Y:S01]  /*6550*/  LDG.E R8, desc[UR4][R8.64] ;  /* 0x0000000408087981 */ /* 0x000ee2000c1e1900 */
[----:B------:R-:W-:Y:S01]  /*6560*/  BSSY.RECONVERGENT B6, `(.L_x_116) ;  /* 0x0000011000067945 */ /* 0x000fe20003800200 */
[----:B----4-:R-:W-:Y:S01]  /*6570*/  FMUL R23, R23, R23 ;  /* 0x0000001717177220 */ /* 0x010fe20000400000 */
[----:B--2---:R-:W-:-:S04]  /*6580*/  FADD R0, R2, R2 ;  /* 0x0000000202007221 */ /* 0x004fc80000000000 */
[----:B------:R-:W0:Y:S01]  /*6590*/  MUFU.RCP R25, R0 ;  /* 0x0000000000197308 */ /* 0x000e220000001000 */
[----:B-----5:R-:W-:Y:S01]  /*65a0*/  FMUL R3, R20, R20 ;  /* 0x0000001414037220 */ /* 0x020fe20000400000 */
[----:B---3--:R-:W-:-:S04]  /*65b0*/  FMUL R24, R23, R18 ;  /* 0x0000001217187220 */ /* 0x008fc80000400000 */
        /* <DEDUP_REMOVED lines=11> */
.L_x_117:
[----:B------:R-:W-:Y:S05]  /*6670*/  BSYNC.RECONVERGENT B6 ;  /* 0x0000000000067941 */ /* 0x000fea0003800200 */
.L_x_116:
        /* <DEDUP_REMOVED lines=10> */
.L_x_115:
[----:B------:R-:W-:-:S13]  /*6720*/  ISETP.GE.AND P0, PT, R0, RZ, PT ;  /* 0x000000ff0000720c */ /* 0x000fda0003f06270 */
[----:B------:R-:W-:Y:S05]  /*6730*/  @!P0 BRA `(.L_x_106) ;  /* 0x0000000000948947 */ /* 0x000fea0003800000 */
[----:B------:R-:W-:-:S07]  /*6740*/  HFMA2 R10, -RZ, RZ, 0, 0 ;  /* 0x00000000ff0a7431 */ /* 0x000fce00000001ff */
.L_x_121:
[----:B------:R-:W2:Y:S04]  /*6750*/  LDG.E.64 R2, desc[UR4][R16.64+0x28] ;  /* 0x0000280410027981 */ /* 0x000ea8000c1e1b00 */
[----:B------:R-:W3:Y:S01]  /*6760*/  LDG.E.64 R12, desc[UR4][R16.64+0x20] ;  /* 0x00002004100c7981 */ /* 0x000ee2000c1e1b00 */
[----:B--2---:R-:W-:-:S04]  /*6770*/  IMAD.WIDE.U32 R8, R10, 0x4, R2 ;  /* 0x000000040a087825 */ /* 0x004fc800078e0002 */
[----:B---3--:R-:W-:Y:S01]  /*6780*/  IMAD.WIDE.U32 R12, R10, 0x4, R12 ;  /* 0x000000040a0c7825 */ /* 0x008fe200078e000c */
[----:B------:R-:W2:Y:S05]  /*6790*/  LDG.E R0, desc[UR4][R8.64] ;  /* 0x0000000408007981 */ /* 0x000eaa000c1e1900 */
[----:B------:R-:W3:Y:S01]  /*67a0*/  LDG.E R13, desc[UR4][R12.64] ;  /* 0x000000040c0d7981 */ /* 0x000ee2000c1e1900 */
[----:B--2---:R-:W-:-:S04]  /*67b0*/  FMUL R0, R0, -153 ;  /* 0xc319000000007820 */ /* 0x004fc80000400000 */
[----:B---3--:R-:W-:-:S05]  /*67c0*/  FFMA R11, R0, 0.0078125, R13 ;  /* 0x3c000000000b7823 */ /* 0x008fca000000000d */
[----:B------:R0:W-:Y:S04]  /*67d0*/  STG.E desc[UR4][R8.64], R11 ;  /* 0x0000000b08007986 */ /* 0x0001e8000c101904 */
[----:B------:R-:W2:Y:S02]  /*67e0*/  LDG.E.64 R2, desc[UR4][R16.64+0x28] ;  /* 0x0000280410027981 */ /* 0x000ea4000c1e1b00 */
[----:B--2---:R-:W-:-:S06]  /*67f0*/  IMAD.WIDE.U32 R14, R10, 0x4, R2 ;  /* 0x000000040a0e7825 */ /* 0x004fcc00078e0002 */
[----:B------:R-:W2:Y:S01]  /*6800*/  LDG.E R14, desc[UR4][R14.64] ;  /* 0x000000040e0e7981 */ /* 0x000ea2000c1e1900 */
[----:B------:R-:W-:Y:S01]  /*6810*/  MOV R0, 0x41700000 ;  /* 0x4170000000007802 */ /* 0x000fe20000000f00 */
[----:B------:R-:W-:Y:S01]  /*6820*/  IMAD.MOV.U32 R19, RZ, RZ, 0x3d888889 ;  /* 0x3d888889ff137424 */ /* 0x000fe200078e00ff */
[----:B------:R-:W-:Y:S03]  /*6830*/  BSSY.RECONVERGENT B5, `(.L_x_119) ;  /* 0x000000c000057945 */ /* 0x000fe60003800200 */
[----:B------:R-:W-:-:S04]  /*6840*/  FFMA R0, R19, -R0, 1 ;  /* 0x3f80000013007423 */ /* 0x000fc80000000800 */
[----:B------:R-:W-:Y:S01]  /*6850*/  FFMA R0, R0, R19, 0.066666670143604278564 ;  /* 0x3d88888900007423 */ /* 0x000fe20000000013 */
[----:B--2---:R-:W-:-:S04]  /*6860*/  FMUL R3, R7, R14 ;  /* 0x0000000e07037220 */ /* 0x004fc80000400000 */
[----:B------:R-:W1:Y:S01]  /*6870*/  FCHK P0, R3, 15 ;  /* 0x4170000003007902 */ /* 0x000e620000000000 */
[----:B------:R-:W-:-:S04]  /*6880*/  FFMA R2, R3, R0, RZ ;  /* 0x0000000003027223 */ /* 0x000fc800000000ff */
[----:B0-----:R-:W-:-:S04]  /*6890*/  FFMA R9, R2, -15, R3 ;  /* 0xc170000002097823 */ /* 0x001fc80000000003 */
[----:B------:R-:W-:Y:S01]  /*68a0*/  FFMA R0, R0, R9, R2 ;  /* 0x0000000900007223 */ /* 0x000fe20000000002 */
[----:B-1----:R-:W-:Y:S06]  /*68b0*/  @!P0 BRA `(.L_x_120) ;  /* 0x00000000000c8947 */ /* 0x002fec0003800000 */
[----:B------:R-:W-:Y:S02]  /*68c0*/  MOV R0, 0x41700000 ;  /* 0x4170000000007802 */ /* 0x000fe40000000f00 */
[----:B------:R-:W-:-:S07]  /*68d0*/  MOV R2, 0x68f0 ;  /* 0x000068f000027802 */ /* 0x000fce0000000f00 */
[----:B------:R-:W-:Y:S05]  /*68e0*/  CALL.REL.NOINC `($__internal_0_$__cuda_sm3x_div_rn_noftz_f32_slowpath) ;  /* 0x0000000000347944 */ /* 0x000fea0003c00000 */
.L_x_120:
[----:B------:R-:W-:Y:S05]  /*68f0*/  BSYNC.RECONVERGENT B5 ;  /* 0x0000000000057941 */ /* 0x000fea0003800200 */
.L_x_119:
        /* <DEDUP_REMOVED lines=9> */
.L_x_106:
[----:B------:R-:W-:Y:S05]  /*6990*/  BSYNC.RECONVERGENT B4 ;  /* 0x0000000000047941 */ /* 0x000fea0003800200 */
.L_x_105:
[----:B------:R-:W-:Y:S05]  /*69a0*/  @!P1 BRA `(.L_x_122) ;  /* 0xffffff9400cc9947 */ /* 0x000fea000383ffff */
[----:B------:R-:W-:Y:S05]  /*69b0*/  EXIT ;  /* 0x000000000000794d */ /* 0x000fea0003800000 */
        .weak           $__internal_0_$__cuda_sm3x_div_rn_noftz_f32_slowpath
        .type           $__internal_0_$__cuda_sm3x_div_rn_noftz_f32_slowpath,@function
        .size           $__internal_0_$__cuda_sm3x_div_rn_noftz_f32_slowpath,(.L_x_361 - $__internal_0_$__cuda_sm3x_div_rn_noftz_f32_slowpath)
$__internal_0_$__cuda_sm3x_div_rn_noftz_f32_slowpath:
[----:B------:R-:W-:Y:S01]  /*69c0*/  SHF.R.U32.HI R8, RZ, 0x17, R0 ;  /* 0x00000017ff087819 */ /* 0x000fe20000011600 */
[----:B------:R-:W-:Y:S01]  /*69d0*/  BSSY.RECONVERGENT B1, `(.L_x_123) ;  /* 0x0000062000017945 */ /* 0x000fe20003800200 */
[----:B------:R-:W-:Y:S02]  /*69e0*/  SHF.R.U32.HI R18, RZ, 0x17, R3 ;  /* 0x00000017ff127819 */ /* 0x000fe40000011603 */
[----:B------:R-:W-:Y:S02]  /*69f0*/  LOP3.LUT R8, R8, 0xff, RZ, 0xc0, !PT ;  /* 0x000000ff08087812 */ /* 0x000fe400078ec0ff */
[----:B------:R-:W-:-:S03]  /*6a00*/  LOP3.LUT R18, R18, 0xff, RZ, 0xc0, !PT ;  /* 0x000000ff12127812 */ /* 0x000fc600078ec0ff */
[----:B------:R-:W-:Y:S01]  /*6a10*/  VIADD R19, R8, 0xffffffff ;  /* 0xffffffff08137836 */ /* 0x000fe20000000000 */
[----:B------:R-:W-:-:S04]  /*6a20*/  IADD3 R20, PT, PT, R18, -0x1, RZ ;  /* 0xffffffff12147810 */ /* 0x000fc80007ffe0ff */
[----:B------:R-:W-:-:S04]  /*6a30*/  ISETP.GT.U32.AND P0, PT, R19, 0xfd, PT ;  /* 0x000000fd1300780c */ /* 0x000fc80003f04070 */
[----:B------:R-:W-:-:S13]  /*6a40*/  ISETP.GT.U32.OR P0, PT, R20, 0xfd, P0 ;  /* 0x000000fd1400780c */ /* 0x000fda0000704470 */
[----:B------:R-:W-:Y:S01]  /*6a50*/  @!P0 MOV R9, RZ ;  /* 0x000000ff00098202 */ /* 0x000fe20000000f00 */
[----:B------:R-:W-:Y:S06]  /*6a60*/  @!P0 BRA `(.L_x_124) ;  /* 0x00000000005c8947 */ /* 0x000fec0003800000 */
[----:B------:R-:W-:Y:S02]  /*6a70*/  FSETP.GTU.FTZ.AND P0, PT, |R3|, +INF , PT ;  /* 0x7f8000000300780b */ /* 0x000fe40003f1c200 */
[----:B------:R-:W-:-:S04]  /*6a80*/  FSETP.GTU.FTZ.AND P2, PT, |R0|, +INF , PT ;  /* 0x7f8000000000780b */ /* 0x000fc80003f5c200 */
[----:B------:R-:W-:-:S13]  /*6a90*/  PLOP3.LUT P0, PT, P0, P2, PT, 0xf8, 0x8f ;  /* 0x00000000008f781c */ /* 0x000fda0000705f70 */
[----:B------:R-:W-:Y:S05]  /*6aa0*/  @P0 BRA `(.L_x_125) ;  /* 0x00000004004c0947 */ /* 0x000fea0003800000 */
[----:B------:R-:W-:-:S13]  /*6ab0*/  LOP3.LUT P0, RZ, R0, 0x7fffffff, R3, 0xc8, !PT ;  /* 0x7fffffff00ff7812 */ /* 0x000fda000780c803 */
[----:B------:R-:W-:Y:S05]  /*6ac0*/  @!P0 BRA `(.L_x_126) ;  /* 0x00000004003c8947 */ /* 0x000fea0003800000 */
[C---:B------:R-:W-:Y:S02]  /*6ad0*/  FSETP.NEU.FTZ.AND P2, PT, |R3|.reuse, +INF , PT ;  /* 0x7f8000000300780b */ /* 0x040fe40003f5d200 */
[----:B------:R-:W-:Y:S02]  /*6ae0*/  FSETP.NEU.FTZ.AND P3, PT, |R0|, +INF , PT ;  /* 0x7f8000000000780b */ /* 0x000fe40003f7d200 */
[----:B------:R-:W-:-:S11]  /*6af0*/  FSETP.NEU.FTZ.AND P0, PT, |R3|, +INF , PT ;  /* 0x7f8000000300780b */ /* 0x000fd60003f1d200 */
[----:B------:R-:W-:Y:S05]  /*6b00*/  @!P3 BRA !P2, `(.L_x_126) ;  /* 0x00000004002cb947 */ /* 0x000fea0005000000 */
[----:B------:R-:W-:-:S04]  /*6b10*/  LOP3.LUT P2, RZ, R3, 0x7fffffff, RZ, 0xc0, !PT ;  /* 0x7fffffff03ff7812 */ /* 0x000fc8000784c0ff */
[----:B------:R-:W-:-:S13]  /*6b20*/  PLOP3.LUT P2, PT, P3, P2, PT, 0x2f, 0xf2 ;  /* 0x0000000000f2781c */ /* 0x000fda0001f44577 */
[----:B------:R-:W-:Y:S05]  /*6b30*/  @P2 BRA `(.L_x_127) ;  /* 0x0000000400182947 */ /* 0x000fea0003800000 */
[----:B------:R-:W-:-:S04]  /*6b40*/  LOP3.LUT P2, RZ, R0, 0x7fffffff, RZ, 0xc0, !PT ;  /* 0x7fffffff00ff7812 */ /* 0x000fc8000784c0ff */
[----:B------:R-:W-:-:S13]  /*6b50*/  PLOP3.LUT P0, PT, P0, P2, PT, 0x2f, 0xf2 ;  /* 0x0000000000f2781c */ /* 0x000fda0000704577 */
[----:B------:R-:W-:Y:S05]  /*6b60*/  @P0 BRA `(.L_x_128) ;  /* 0x0000000400000947 */ /* 0x000fea0003800000 */
[----:B------:R-:W-:Y:S02]  /*6b70*/  ISETP.GE.AND P0, PT, R20, RZ, PT ;  /* 0x000000ff1400720c */ /* 0x000fe40003f06270 */
[----:B------:R-:W-:-:S11]  /*6b80*/  ISETP.GE.AND P2, PT, R19, RZ, PT ;  /* 0x000000ff1300720c */ /* 0x000fd60003f46270 */
[----:B------:R-:W-:Y:S01]  /*6b90*/  @P0 MOV R9, RZ ;  /* 0x000000ff00090202 */ /* 0x000fe20000000f00 */
[----:B------:R-:W-:Y:S02]  /*6ba0*/  @!P0 IMAD.MOV.U32 R9, RZ, RZ, -0x40 ;  /* 0xffffffc0ff098424 */ /* 0x000fe400078e00ff */
[----:B------:R-:W-:Y:S01]  /*6bb0*/  @!P0 FFMA R3, R3, 1.84467440737095516160e+19, RZ ;  /* 0x5f80000003038823 */ /* 0x000fe200000000ff */
[----:B------:R-:W-:Y:S02]  /*6bc0*/  @!P2 FFMA R0, R0, 1.84467440737095516160e+19, RZ ;  /* 0x5f8000000000a823 */ /* 0x000fe400000000ff */
[----:B------:R-:W-:-:S07]  /*6bd0*/  @!P2 IADD3 R9, PT, PT, R9, 0x40, RZ ;  /* 0x000000400909a810 */ /* 0x000fce0007ffe0ff */
.L_x_124:
[----:B------:R-:W-:Y:S01]  /*6be0*/  LEA R19, R8, 0xc0800000, 0x17 ;  /* 0xc080000008137811 */ /* 0x000fe200078eb8ff */
[----:B------:R-:W-:Y:S01]  /*6bf0*/  BSSY.RECONVERGENT B2, `(.L_x_129) ;  /* 0x0000036000027945 */ /* 0x000fe20003800200 */
[----:B------:R-:W-:Y:S02]  /*6c00*/  IADD3 R18, PT, PT, R18, -0x7f, RZ ;  /* 0xffffff8112127810 */ /* 0x000fe40007ffe0ff */
[----:B------:R-:W-:Y:S02]  /*6c10*/  IADD3 R26, PT, PT, -R19, R0, RZ ;  /* 0x00000000131a7210 */ /* 0x000fe40007ffe1ff */
[C---:B------:R-:W-:Y:S01]  /*6c20*/  IADD3 R8, PT, PT, R18.reuse, 0x7f, -R8 ;  /* 0x0000007f12087810 */ /* 0x040fe20007ffe808 */
[----:B------:R-:W-:Y:S01]  /*6c30*/  IMAD R0, R18, -0x800000, R3 ;  /* 0xff80000012007824 */ /* 0x000fe200078e0203 */
[----:B------:R-:W0:Y:S01]  /*6c40*/  MUFU.RCP R19, R26 ;  /* 0x0000001a00137308 */ /* 0x000e220000001000 */
[----:B------:R-:W-:Y:S02]  /*6c50*/  FADD.FTZ R23, -R26, -RZ ;  /* 0x800000ff1a177221 */ /* 0x000fe40000010100 */
[----:B------:R-:W-:-:S02]  /*6c60*/  IMAD.IADD R9, R8, 0x1, R9 ;  /* 0x0000000108097824 */ /* 0x000fc400078e0209 */
[----:B0-----:R-:W-:-:S04]  /*6c70*/  FFMA R20, R19, R23, 1 ;  /* 0x3f80000013147423 */ /* 0x001fc80000000017 */
[----:B------:R-:W-:-:S04]  /*6c80*/  FFMA R19, R19, R20, R19 ;  /* 0x0000001413137223 */ /* 0x000fc80000000013 */
[----:B------:R-:W-:-:S04]  /*6c90*/  FFMA R20, R0, R19, RZ ;  /* 0x0000001300147223 */ /* 0x000fc800000000ff */
[----:B------:R-:W-:-:S04]  /*6ca0*/  FFMA R3, R23, R20, R0 ;  /* 0x0000001417037223 */ /* 0x000fc80000000000 */
[----:B------:R-:W-:-:S04]  /*6cb0*/  FFMA R20, R19, R3, R20 ;  /* 0x0000000313147223 */ /* 0x000fc80000000014 */
[----:B------:R-:W-:-:S04]  /*6cc0*/  FFMA R23, R23, R20, R0 ;  /* 0x0000001417177223 */ /* 0x000fc80000000000 */
[----:B------:R-:W-:-:S05]  /*6cd0*/  FFMA R0, R19, R23, R20 ;  /* 0x0000001713007223 */ /* 0x000fca0000000014 */
[----:B------:R-:W-:-:S04]  /*6ce0*/  SHF.R.U32.HI R3, RZ, 0x17, R0 ;  /* 0x00000017ff037819 */ /* 0x000fc80000011600 */
[----:B------:R-:W-:-:S04]  /*6cf0*/  LOP3.LUT R8, R3, 0xff, RZ, 0xc0, !PT ;  /* 0x000000ff03087812 */ /* 0x000fc800078ec0ff */
[----:B------:R-:W-:-:S04]  /*6d00*/  IADD3 R3, PT, PT, R8, R9, RZ ;  /* 0x0000000908037210 */ /* 0x000fc80007ffe0ff */
[----:B------:R-:W-:-:S04]  /*6d10*/  IADD3 R8, PT, PT, R3, -0x1, RZ ;  /* 0xffffffff03087810 */ /* 0x000fc80007ffe0ff */
[----:B------:R-:W-:-:S13]  /*6d20*/  ISETP.GE.U32.AND P0, PT, R8, 0xfe, PT ;  /* 0x000000fe0800780c */ /* 0x000fda0003f06070 */
[----:B------:R-:W-:Y:S05]  /*6d30*/  @!P0 BRA `(.L_x_130) ;  /* 0x0000000000808947 */ /* 0x000fea0003800000 */
[----:B------:R-:W-:-:S13]  /*6d40*/  ISETP.GT.AND P0, PT, R3, 0xfe, PT ;  /* 0x000000fe0300780c */ /* 0x000fda0003f04270 */
[----:B------:R-:W-:Y:S05]  /*6d50*/  @P0 BRA `(.L_x_131) ;  /* 0x00000000006c0947 */ /* 0x000fea0003800000 */
[----:B------:R-:W-:-:S13]  /*6d60*/  ISETP.GE.AND P0, PT, R3, 0x1, PT ;  /* 0x000000010300780c */ /* 0x000fda0003f06270 */
[----:B------:R-:W-:Y:S05]  /*6d70*/  @P0 BRA `(.L_x_132) ;  /* 0x0000000000740947 */ /* 0x000fea0003800000 */
[----:B------:R-:W-:Y:S02]  /*6d80*/  ISETP.GE.AND P0, PT, R3, -0x18, PT ;  /* 0xffffffe80300780c */ /* 0x000fe40003f06270 */
[----:B------:R-:W-:-:S11]  /*6d90*/  LOP3.LUT R0, R0, 0x80000000, RZ, 0xc0, !PT ;  /* 0x8000000000007812 */ /* 0x000fd600078ec0ff */
[----:B------:R-:W-:Y:S05]  /*6da0*/  @!P0 BRA `(.L_x_132) ;  /* 0x0000000000688947 */ /* 0x000fea0003800000 */
[CCC-:B------:R-:W-:Y:S01]  /*6db0*/  FFMA.RZ R8, R19.reuse, R23.reuse, R20.reuse ;  /* 0x0000001713087223 */ /* 0x1c0fe2000000c014 */
[CCC-:B------:R-:W-:Y:S01]  /*6dc0*/  FFMA.RP R9, R19.reuse, R23.reuse, R20.reuse ;  /* 0x0000001713097223 */ /* 0x1c0fe20000008014 */
[----:B------:R-:W-:Y:S01]  /*6dd0*/  FFMA.RM R20, R19, R23, R20 ;  /* 0x0000001713147223 */ /* 0x000fe20000004014 */
[C---:B------:R-:W-:Y:S02]  /*6de0*/  IADD3 R18, PT, PT, R3.reuse, 0x20, RZ ;  /* 0x0000002003127810 */ /* 0x040fe40007ffe0ff */
[----:B------:R-:W-:Y:S02]  /*6df0*/  LOP3.LUT R8, R8, 0x7fffff, RZ, 0xc0, !PT ;  /* 0x007fffff08087812 */ /* 0x000fe400078ec0ff */
[C---:B------:R-:W-:Y:S02]  /*6e00*/  ISETP.NE.AND P3, PT, R3.reuse, RZ, PT ;  /* 0x000000ff0300720c */ /* 0x040fe40003f65270 */
[----:B------:R-:W-:Y:S02]  /*6e10*/  LOP3.LUT R19, R8, 0x800000, RZ, 0xfc, !PT ;  /* 0x0080000008137812 */ /* 0x000fe400078efcff */
[----:B------:R-:W-:Y:S01]  /*6e20*/  ISETP.NE.AND P2, PT, R3, RZ, PT ;  /* 0x000000ff0300720c */ /* 0x000fe20003f45270 */
[----:B------:R-:W-:Y:S01]  /*6e30*/  IMAD.MOV R3, RZ, RZ, -R3 ;  /* 0x000000ffff037224 */ /* 0x000fe200078e0a03 */
[----:B------:R-:W-:-:S02]  /*6e40*/  SHF.L.U32 R18, R19, R18, RZ ;  /* 0x0000001213127219 */ /* 0x000fc400000006ff */
[----:B------:R-:W-:Y:S02]  /*6e50*/  FSETP.NEU.FTZ.AND P0, PT, R9, R20, PT ;  /* 0x000000140900720b */ /* 0x000fe40003f1d000 */
[----:B------:R-:W-:Y:S02]  /*6e60*/  SEL R8, R3, RZ, P3 ;  /* 0x000000ff03087207 */ /* 0x000fe40001800000 */
[----:B------:R-:W-:Y:S02]  /*6e70*/  ISETP.NE.AND P2, PT, R18, RZ, P2 ;  /* 0x000000ff1200720c */ /* 0x000fe40001745270 */
[----:B------:R-:W-:Y:S02]  /*6e80*/  SHF.R.U32.HI R18, RZ, R8, R19 ;  /* 0x00000008ff127219 */ /* 0x000fe40000011613 */
[----:B------:R-:W-:Y:S02]  /*6e90*/  PLOP3.LUT P0, PT, P0, P2, PT, 0xf8, 0x8f ;  /* 0x00000000008f781c */ /* 0x000fe40000705f70 */
[----:B------:R-:W-:-:S02]  /*6ea0*/  SHF.R.U32.HI R8, RZ, 0x1, R18 ;  /* 0x00000001ff087819 */ /* 0x000fc40000011612 */
[----:B------:R-:W-:-:S04]  /*6eb0*/  SEL R3, RZ, 0x1, !P0 ;  /* 0x00000001ff037807 */ /* 0x000fc80004000000 */
[----:B------:R-:W-:-:S04]  /*6ec0*/  LOP3.LUT R3, R3, 0x1, R8, 0xf8, !PT ;  /* 0x0000000103037812 */ /* 0x000fc800078ef808 */
[----:B------:R-:W-:-:S04]  /*6ed0*/  LOP3.LUT R3, R3, R18, RZ, 0xc0, !PT ;  /* 0x0000001203037212 */ /* 0x000fc800078ec0ff */
[----:B------:R-:W-:-:S04]  /*6ee0*/  IADD3 R3, PT, PT, R8, R3, RZ ;  /* 0x0000000308037210 */ /* 0x000fc80007ffe0ff */
[----:B------:R-:W-:Y:S01]  /*6ef0*/  LOP3.LUT R0, R3, R0, RZ, 0xfc, !PT ;  /* 0x0000000003007212 */ /* 0x000fe200078efcff */
[----:B------:R-:W-:Y:S06]  /*6f00*/  BRA `(.L_x_132) ;  /* 0x0000000000107947 */ /* 0x000fec0003800000 */
.L_x_131:
[----:B------:R-:W-:-:S04]  /*6f10*/  LOP3.LUT R0, R0, 0x80000000, RZ, 0xc0, !PT ;  /* 0x8000000000007812 */ /* 0x000fc800078ec0ff */
[----:B------:R-:W-:Y:S01]  /*6f20*/  LOP3.LUT R0, R0, 0x7f800000, RZ, 0xfc, !PT ;  /* 0x7f80000000007812 */ /* 0x000fe200078efcff */
[----:B------:R-:W-:Y:S06]  /*6f30*/  BRA `(.L_x_132) ;  /* 0x0000000000047947 */ /* 0x000fec0003800000 */
.L_x_130:
[----:B------:R-:W-:-:S07]  /*6f40*/  LEA R0, R9, R0, 0x17 ;  /* 0x0000000009007211 */ /* 0x000fce00078eb8ff */
.L_x_132:
[----:B------:R-:W-:Y:S05]  /*6f50*/  BSYNC.RECONVERGENT B2 ;  /* 0x0000000000027941 */ /* 0x000fea0003800200 */
.L_x_129:
[----:B------:R-:W-:Y:S05]  /*6f60*/  BRA `(.L_x_133) ;  /* 0x0000000000207947 */ /* 0x000fea0003800000 */
.L_x_128:
[----:B------:R-:W-:-:S04]  /*6f70*/  LOP3.LUT R0, R0, 0x80000000, R3, 0x48, !PT ;  /* 0x8000000000007812 */ /* 0x000fc800078e4803 */
[----:B------:R-:W-:Y:S01]  /*6f80*/  LOP3.LUT R0, R0, 0x7f800000, RZ, 0xfc, !PT ;  /* 0x7f80000000007812 */ /* 0x000fe200078efcff */
[----:B------:R-:W-:Y:S06]  /*6f90*/  BRA `(.L_x_133) ;  /* 0x0000000000147947 */ /* 0x000fec0003800000 */
.L_x_127:
[----:B------:R-:W-:Y:S01]  /*6fa0*/  LOP3.LUT R0, R0, 0x80000000, R3, 0x48, !PT ;  /* 0x8000000000007812 */ /* 0x000fe200078e4803 */
[----:B------:R-:W-:Y:S06]  /*6fb0*/  BRA `(.L_x_133) ;  /* 0x00000000000c7947 */ /* 0x000fec0003800000 */
.L_x_126:
[----:B------:R-:W0:Y:S01]  /*6fc0*/  MUFU.RSQ R0, -QNAN ;  /* 0xffc0000000007908 */ /* 0x000e220000001400 */
[----:B------:R-:W-:Y:S05]  /*6fd0*/  BRA `(.L_x_133) ;  /* 0x0000000000047947 */ /* 0x000fea0003800000 */
.L_x_125:
[----:B------:R-:W-:-:S07]  /*6fe0*/  FADD.FTZ R0, R3, R0 ;  /* 0x0000000003007221 */ /* 0x000fce0000010000 */
.L_x_133:
[----:B------:R-:W-:Y:S05]  /*6ff0*/  BSYNC.RECONVERGENT B1 ;  /* 0x0000000000017941 */ /* 0x000fea0003800200 */
.L_x_123:
[----:B------:R-:W-:-:S04]  /*7000*/  HFMA2 R3, -RZ, RZ, 0, 0 ;  /* 0x00000000ff037431 */ /* 0x000fc800000001ff */
[----:B0-----:R-:W-:Y:S05]  /*7010*/  RET.REL.NODEC R2 `(_Z14gd_step_by_rk3iP9Element_tfPKfS2_S2_S2_) ;  /* 0xffffff8c02f87950 */ /* 0x001fea0003c3ffff */
.L_x_134:
[----:B------:R-:W-:-:S00]  /*7020*/  BRA `(.L_x_134) ;  /* 0xfffffffc00fc7947 */ /* 0x000fc0000383ffff */
[----:B------:R-:W-:-:S00]  /*7030*/  NOP ;  /* 0x0000000000007918 */ /* 0x000fc00000000000 */
        /* <DEDUP_REMOVED lines=12> */
.L_x_361:


//--------------------- .text._Z34polynomial_derivative_matrices_hatiPKfS0_Pf --------------------------
	.section	.text._Z34polynomial_derivative_matrices_hatiPKfS0_Pf,"ax",@progbits
	.align	128
        .global         _Z34polynomial_derivative_matrices_hatiPKfS0_Pf
        .type           _Z34polynomial_derivative_matrices_hatiPKfS0_Pf,@function
        .size           _Z34polynomial_derivative_matrices_hatiPKfS0_Pf,(.L_x_362 - _Z34polynomial_derivative_matrices_hatiPKfS0_Pf)
        .other          _Z34polynomial_derivative_matrices_hatiPKfS0_Pf,@"STO_CUDA_ENTRY STV_DEFAULT"
_Z34polynomial_derivative_matrices_hatiPKfS0_Pf:
.text._Z34polynomial_derivative_matrices_hatiPKfS0_Pf:
[----:B------:R-:W-:Y:S01]  /*0000*/  LDC R1, c[0x0][0x37c] ;  /* 0x0000df00ff017b82 */ /* 0x000fe20000000800 */
[----:B------:R-:W0:Y:S01]  /*0010*/  S2R R6, SR_TID.X ;  /* 0x0000000000067919 */ /* 0x000e220000002100 */
[----:B------:R-:W1:Y:S06]  /*0020*/  LDCU UR8, c[0x0][0x360] ;  /* 0x00006c00ff0877ac */ /* 0x000e6c0008000800 */
[----:B------:R-:W0:Y:S01]  /*0030*/  S2UR UR4, SR_CTAID.X ;  /* 0x00000000000479c3 */ /* 0x000e220000002500 */
[----:B------:R-:W2:Y:S01]  /*0040*/  S2R R11, SR_TID.Y ;  /* 0x00000000000b7919 */ /* 0x000ea20000002200 */
[----:B------:R-:W3:Y:S06]  /*0050*/  LDCU UR12, c[0x0][0x380] ;  /* 0x00007000ff0c77ac */ /* 0x000eec0008000800 */
[----:B------:R-:W0:Y:S01]  /*0060*/  LDC R3, c[0x0][0x360] ;  /* 0x0000d800ff037b82 */ /* 0x000e220000000800 */
[----:B------:R-:W4:Y:S07]  /*0070*/  LDCU UR6, c[0x0][0x364] ;  /* 0x00006c80ff0677ac */ /* 0x000f2e0008000800 */
[----:B------:R-:W2:Y:S01]  /*0080*/  S2UR UR11, SR_CTAID.Y ;  /* 0x00000000000b79c3 */ /* 0x000ea20000002600 */
[----:B---3--:R-:W-:-:S07]  /*0090*/  UIADD3 UR10, UPT, UPT, UR12, 0x1, URZ ;  /* 0x000000010c0a7890 */ /* 0x008fce000fffe0ff */
[----:B------:R-:W2:Y:S01]  /*00a0*/  LDC R0, c[0x0][0x364] ;  /* 0x0000d900ff007b82 */ /* 0x000ea20000000800 */
[----:B------:R-:W4:Y:S01]  /*00b0*/  LDCU UR9, c[0x0][0x374] ;  /* 0x00006e80ff0977ac */ /* 0x000f220008000800 */
[----:B------:R-:W-:Y:S01]  /*00c0*/  UIADD3 UR7, UPT, UPT, UR10, UR12, URZ ;  /* 0x0000000c0a077290 */ /* 0x000fe2000fffe0ff */
[----:B0-----:R-:W-:Y:S01]  /*00d0*/  IMAD R6, R3, UR4, R6 ;  /* 0x0000000403067c24 */ /* 0x001fe2000f8e0206 */
[----:B------:R-:W-:-:S04]  /*00e0*/  UIMAD UR4, UR12, UR12, UR12 ;  /* 0x0000000c0c0472a4 */ /* 0x000fc8000f8e020c */
[----:B------:R-:W-:Y:S01]  /*00f0*/  ISETP.GT.AND P0, PT, R6, UR12, PT ;  /* 0x0000000c06007c0c */ /* 0x000fe2000bf04270 */
[----:B------:R-:W-:Y:S02]  /*0100*/  ULEA.HI UR5, UR4, UR4, URZ, 0x1 ;  /* 0x0000000404057291 */ /* 0x000fe4000f8f08ff */
[----:B------:R-:W-:Y:S02]  /*0110*/  UIMAD UR4, UR4, UR7, URZ ;  /* 0x00000007040472a4 */ /* 0x000fe4000f8e02ff */
[----:B----4-:R-:W-:Y:S01]  /*0120*/  UIMAD UR6, UR6, UR9, URZ ;  /* 0x00000009060672a4 */ /* 0x010fe2000f8e02ff */
[----:B--2---:R-:W-:-:S07]  /*0130*/  IMAD R11, R0, UR11, R11 ;  /* 0x0000000b000b7c24 */ /* 0x004fce000f8e020b */
[----:B-1----:R-:W-:Y:S05]  /*0140*/  @P0 EXIT ;  /* 0x000000000000094d */ /* 0x002fea0003800000 */
[----:B------:R-:W0:Y:S01]  /*0150*/  I2F.U32.RP R5, UR6 ;  /* 0x0000000600057d06 */ /* 0x000e220008209000 */
[----:B------:R-:W-:Y:S01]  /*0160*/  IMAD.U32 R0, RZ, RZ, UR12 ;  /* 0x0000000cff007e24 */ /* 0x000fe2000f8e00ff */
[----:B------:R-:W-:Y:S01]  /*0170*/  IADD3 R9, PT, PT, R11, UR6, RZ ;  /* 0x000000060b097c10 */ /* 0x000fe2000fffe0ff */
[----:B------:R-:W-:Y:S01]  /*0180*/  IMAD R7, RZ, RZ, -UR6 ;  /* 0x80000006ff077e24 */ /* 0x000fe2000f8e02ff */
[----:B------:R-:W1:Y:S01]  /*0190*/  LDC.64 R20, c[0x0][0x388] ;  /* 0x0000e200ff147b82 */ /* 0x000e620000000a00 */
[----:B------:R-:W-:Y:S01]  /*01a0*/  USHF.R.S32.HI UR7, URZ, 0x1, UR5 ;  /* 0x00000001ff077899 */ /* 0x000fe20008011405 */
[----:B------:R-:W-:Y:S01]  /*01b0*/  VIADDMNMX R0, R9, 0xffffffff, R0, !PT ;  /* 0xffffffff09007846 */ /* 0x000fe20007800100 */
[----:B------:R-:W-:Y:S02]  /*01c0*/  USHF.L.U32 UR11, UR6, 0x2, URZ ;  /* 0x00000002060b7899 */ /* 0x000fe400080006ff */
[----:B------:R-:W-:Y:S01]  /*01d0*/  ISETP.NE.U32.AND P3, PT, RZ, UR6, PT ;  /* 0x00000006ff007c0c */ /* 0x000fe2000bf65070 */
[----:B------:R-:W2:Y:S01]  /*01e0*/  LDCU UR9, c[0x0][0x370] ;  /* 0x00006e00ff0977ac */ /* 0x000ea20008000800 */
[----:B------:R-:W-:Y:S01]  /*01f0*/  IMAD.IADD R4, R0, 0x1, -R9 ;  /* 0x0000000100047824 */ /* 0x000fe200078e0a09 */
[----:B------:R-:W-:Y:S01]  /*0200*/  UIMAD.WIDE UR4, UR4, 0x2aaaaaab, URZ ;  /* 0x2aaaaaab040478a5 */ /* 0x000fe2000f8e02ff */
[----:B0-----:R-:W0:Y:S03]  /*0210*/  MUFU.RCP R5, R5 ;  /* 0x0000000500057308 */ /* 0x001e260000001000 */
[----:B------:R-:W-:Y:S01]  /*0220*/  IADD3 R0, PT, PT, R4, 0x1, RZ ;  /* 0x0000000104007810 */ /* 0x000fe20007ffe0ff */
[----:B------:R-:W3:Y:S03]  /*0230*/  LDCU.64 UR12, c[0x0][0x358] ;  /* 0x00006b00ff0c77ac */ /* 0x000ee60008000a00 */
[----:B------:R-:W-:Y:S01]  /*0240*/  ISETP.NE.AND P0, PT, R0, RZ, PT ;  /* 0x000000ff0000720c */ /* 0x000fe20003f05270 */
[----:B------:R-:W4:Y:S01]  /*0250*/  LDCU UR14, c[0x0][0x380] ;  /* 0x00007000ff0e77ac */ /* 0x000f220008000800 */
[----:B------:R-:W-:-:S02]  /*0260*/  ULEA.HI UR5, UR5, UR5, URZ, 0x1 ;  /* 0x0000000505057291 */ /* 0x000fc4000f8f08ff */
[----:B--2---:R-:W-:Y:S01]  /*0270*/  UIMAD UR4, UR8, UR9, URZ ;  /* 0x00000009080472a4 */ /* 0x004fe2000f8e02ff */
[----:B0-----:R-:W-:-:S08]  /*0280*/  IADD3 R2, PT, PT, R5, 0xffffffe, RZ ;  /* 0x0ffffffe05027810 */ /* 0x001fd00007ffe0ff */
[----:B------:R-:W-:Y:S01]  /*0290*/  @!P0 IMAD.MOV R4, RZ, RZ, R0 ;  /* 0x000000ffff048224 */ /* 0x000fe200078e0200 */
[----:B------:R0:W2:Y:S02]  /*02a0*/  F2I.FTZ.U32.TRUNC.NTZ R3, R2 ;  /* 0x0000000200037305 */ /* 0x0000a4000021f000 */
[----:B0-----:R-:W-:Y:S02]  /*02b0*/  HFMA2 R2, -RZ, RZ, 0, 0 ;  /* 0x00000000ff027431 */ /* 0x001fe400000001ff */
[----:B--2---:R-:W-:Y:S01]  /*02c0*/  IMAD R5, R7, R3, RZ ;  /* 0x0000000307057224 */ /* 0x004fe200078e02ff */
[----:B------:R-:W-:-:S03]  /*02d0*/  SEL R7, RZ, 0x1, !P0 ;  /* 0x00000001ff077807 */ /* 0x000fc60004000000 */
[----:B------:R-:W-:-:S04]  /*02e0*/  IMAD.HI.U32 R3, R3, R5, R2 ;  /* 0x0000000503037227 */ /* 0x000fc800078e0002 */
[----:B------:R-:W-:Y:S02]  /*02f0*/  VIADD R5, R9, UR6 ;  /* 0x0000000609057c36 */ /* 0x000fe40008000000 */
[----:B------:R-:W-:-:S05]  /*0300*/  IMAD.HI.U32 R0, R3, R4, RZ ;  /* 0x0000000403007227 */ /* 0x000fca00078e00ff */
[----:B------:R-:W-:-:S05]  /*0310*/  IADD3 R3, PT, PT, -R0, RZ, RZ ;  /* 0x000000ff00037210 */ /* 0x000fca0007ffe1ff */
[----:B------:R-:W-:Y:S01]  /*0320*/  IMAD R4, R3, UR6, R4 ;  /* 0x0000000603047c24 */ /* 0x000fe2000f8e0204 */
[----:B------:R-:W-:-:S04]  /*0330*/  IADD3 R3, PT, PT, R11, UR7, RZ ;  /* 0x000000070b037c10 */ /* 0x000fc8000fffe0ff */
[----:B------:R-:W-:Y:S01]  /*0340*/  ISETP.GE.U32.AND P1, PT, R4, UR6, PT ;  /* 0x0000000604007c0c */ /* 0x000fe2000bf26070 */
[----:B-1----:R-:W-:-:S12]  /*0350*/  IMAD.WIDE R20, R3, 0x4, R20 ;  /* 0x0000000403147825 */ /* 0x002fd800078e0214 */
[----:B------:R-:W-:Y:S02]  /*0360*/  @P1 VIADD R4, R4, -UR6 ;  /* 0x8000000604041c36 */ /* 0x000fe40008000000 */
[----:B------:R-:W-:Y:S01]  /*0370*/  @P1 VIADD R0, R0, 0x1 ;  /* 0x0000000100001836 */ /* 0x000fe20000000000 */
[----:B------:R-:W-:Y:S02]  /*0380*/  IADD3 R18, P1, PT, R20, UR11, RZ ;  /* 0x0000000b14127c10 */ /* 0x000fe4000ff3e0ff */
[----:B------:R-:W-:Y:S02]  /*0390*/  ISETP.GE.U32.AND P2, PT, R4, UR6, PT ;  /* 0x0000000604007c0c */ /* 0x000fe4000bf46070 */
[----:B------:R-:W-:Y:S01]  /*03a0*/  IADD3 R16, P0, PT, R18, UR11, RZ ;  /* 0x0000000b12107c10 */ /* 0x000fe2000ff1e0ff */
[----:B------:R-:W-:-:S05]  /*03b0*/  IMAD.X R19, RZ, RZ, R21, P1 ;  /* 0x000000ffff137224 */ /* 0x000fca00008e0615 */
[----:B------:R-:W-:-:S05]  /*03c0*/  IADD3.X R17, PT, PT, RZ, R19, RZ, P0, !PT ;  /* 0x00000013ff117210 */ /* 0x000fca00007fe4ff */
[----:B------:R-:W-:Y:S02]  /*03d0*/  @P2 IADD3 R0, PT, PT, R0, 0x1, RZ ;  /* 0x0000000100002810 */ /* 0x000fe40007ffe0ff */
[----:B------:R-:W-:-:S04]  /*03e0*/  @!P3 LOP3.LUT R0, RZ, UR6, RZ, 0x33, !PT ;  /* 0x00000006ff00bc12 */ /* 0x000fc8000f8e33ff */
[----:B------:R-:W-:-:S04]  /*03f0*/  IADD3 R7, PT, PT, R7, R0, RZ ;  /* 0x0000000007077210 */ /* 0x000fc80007ffe0ff */
[----:B---34-:R-:W-:-:S07]  /*0400*/  LOP3.LUT R4, R7, 0x3, RZ, 0xc0, !PT ;  /* 0x0000000307047812 */ /* 0x018fce00078ec0ff */
.L_x_154:
[----:B0-----:R-:W0:Y:S01]  /*0410*/  LDCU UR8, c[0x0][0x380] ;  /* 0x00007000ff0877ac */ /* 0x001e220008000800 */
[----:B------:R-:W-:Y:S01]  /*0420*/  BSSY.RECONVERGENT B0, `(.L_x_135) ;  /* 0x00000c9000007945 */ /* 0x000fe20003800200 */
[----:B0-----:R-:W-:-:S13]  /*0430*/  ISETP.GT.AND P0, PT, R11, UR8, PT ;  /* 0x000000080b007c0c */ /* 0x001fda000bf04270 */
[----:B-123--:R-:W-:Y:S05]  /*0440*/  @P0 BRA `(.L_x_136) ;  /* 0x0000000c00180947 */ /* 0x00efea0003800000 */
[----:B------:R-:W0:Y:S01]  /*0450*/  LDC.64 R14, c[0x0][0x388] ;  /* 0x0000e200ff0e7b82 */ /* 0x000e220000000a00 */
[----:B------:R-:W-:Y:S01]  /*0460*/  ISETP.NE.AND P0, PT, R4, 0x3, PT ;  /* 0x000000030400780c */ /* 0x000fe20003f05270 */
[C---:B------:R-:W-:Y:S01]  /*0470*/  VIADD R3, R6.reuse, UR7 ;  /* 0x0000000706037c36 */ /* 0x040fe20008000000 */
[----:B------:R-:W-:Y:S01]  /*0480*/  MOV R13, UR10 ;  /* 0x0000000a000d7c02 */ /* 0x000fe20008000f00 */
[----:B------:R-:W-:Y:S01]  /*0490*/  BSSY.RECONVERGENT B1, `(.L_x_137) ;  /* 0x0000053000017945 */ /* 0x000fe20003800200 */
[C---:B------:R-:W-:Y:S01]  /*04a0*/  VIADD R2, R6.reuse, UR5 ;  /* 0x0000000506027c36 */ /* 0x040fe20008000000 */
[----:B------:R-:W-:Y:S02]  /*04b0*/  MOV R27, R11 ;  /* 0x0000000b001b7202 */ /* 0x000fe40000000f00 */
[----:B------:R-:W-:Y:S02]  /*04c0*/  IMAD R10, R6, R13, UR5 ;  /* 0x00000005060a7e24 */ /* 0x000fe4000f8e020d */
[----:B0-----:R-:W-:-:S04]  /*04d0*/  IMAD.WIDE R14, R3, 0x4, R14 ;  /* 0x00000004030e7825 */ /* 0x001fc800078e020e */
[----:B------:R-:W-:Y:S05]  /*04e0*/  @!P0 BRA `(.L_x_138) ;  /* 0x0000000400348947 */ /* 0x000fea0003800000 */
[----:B------:R-:W0:Y:S01]  /*04f0*/  LDC.64 R12, c[0x0][0x390] ;  /* 0x0000e400ff0c7b82 */ /* 0x000e220000000a00 */
[----:B------:R-:W2:Y:S01]  /*0500*/  LDG.E R22, desc[UR12][R14.64] ;  /* 0x0000000c0e167981 */ /* 0x000ea2000c1e1900 */
[----:B------:R-:W-:-:S03]  /*0510*/  IMAD R3, R11, UR10, R2 ;  /* 0x0000000a0b037c24 */ /* 0x000fc6000f8e0202 */
[----:B------:R-:W3:Y:S01]  /*0520*/  LDG.E R0, desc[UR12][R20.64] ;  /* 0x0000000c14007981 */ /* 0x000ee2000c1e1900 */
[----:B0-----:R-:W-:-:S05]  /*0530*/  IMAD.WIDE R12, R3, 0x4, R12 ;  /* 0x00000004030c7825 */ /* 0x001fca00078e020c */
[----:B------:R-:W3:Y:S01]  /*0540*/  LDG.E R3, desc[UR12][R12.64] ;  /* 0x0000000c0c037981 */ /* 0x000ee2000c1e1900 */
[----:B------:R-:W-:Y:S01]  /*0550*/  BSSY.RECONVERGENT B2, `(.L_x_139) ;  /* 0x000000e000027945 */ /* 0x000fe20003800200 */
[----:B------:R-:W-:Y:S01]  /*0560*/  ISETP.NE.AND P2, PT, R4, RZ, PT ;  /* 0x000000ff0400720c */ /* 0x000fe20003f45270 */
[----:B--2---:R-:W0:Y:S02]  /*0570*/  MUFU.RCP R8, R22 ;  /* 0x0000001600087308 */ /* 0x004e240000001000 */
[----:B0-----:R-:W-:Y:S01]  /*0580*/  FFMA R23, -R22, R8, 1 ;  /* 0x3f80000016177423 */ /* 0x001fe20000000108 */
[----:B---3--:R-:W-:-:S05]  /*0590*/  FMUL R3, R3, -R0 ;  /* 0x8000000003037220 */ /* 0x008fca0000400000 */
[----:B------:R-:W0:Y:S01]  /*05a0*/  FCHK P0, R3, R22 ;  /* 0x0000001603007302 */ /* 0x000e220000000000 */
[----:B------:R-:W-:-:S04]  /*05b0*/  FFMA R8, R8, R23, R8 ;  /* 0x0000001708087223 */ /* 0x000fc80000000008 */
[----:B------:R-:W-:-:S04]  /*05c0*/  FFMA R23, R3, R8, RZ ;  /* 0x0000000803177223 */ /* 0x000fc800000000ff */
[----:B------:R-:W-:-:S04]  /*05d0*/  FFMA R0, -R22, R23, R3 ;  /* 0x0000001716007223 */ /* 0x000fc80000000103 */
[----:B------:R-:W-:Y:S01]  /*05e0*/  FFMA R0, R8, R0, R23 ;  /* 0x0000000008007223 */ /* 0x000fe20000000017 */
[----:B0-----:R-:W-:Y:S06]  /*05f0*/  @!P0 BRA `(.L_x_140) ;  /* 0x00000000000c8947 */ /* 0x001fec0003800000 */
[----:B------:R-:W-:Y:S01]  /*0600*/  IMAD.MOV.U32 R0, RZ, RZ, R22 ;  /* 0x000000ffff007224 */ /* 0x000fe200078e0016 */
[----:B------:R-:W-:-:S07]  /*0610*/  MOV R8, 0x630 ;  /* 0x0000063000087802 */ /* 0x000fce0000000f00 */
[----:B------:R-:W-:Y:S05]  /*0620*/  CALL.REL.NOINC `($__internal_1_$__cuda_sm3x_div_rn_noftz_f32_slowpath) ;  /* 0x0000000800b87944 */ /* 0x000fea0003c00000 */
.L_x_140:
[----:B------:R-:W-:Y:S05]  /*0630*/  BSYNC.RECONVERGENT B2 ;  /* 0x0000000000027941 */ /* 0x000fea0003800200 */
.L_x_139:
[----:B------:R-:W0:Y:S01]  /*0640*/  LDC.64 R12, c[0x0][0x398] ;  /* 0x0000e600ff0c7b82 */ /* 0x000e220000000a00 */
[----:B------:R-:W-:Y:S01]  /*0650*/  IADD3 R3, PT, PT, R11, R10, RZ ;  /* 0x0000000a0b037210 */ /* 0x000fe20007ffe0ff */
[----:B------:R-:W-:-:S04]  /*0660*/  IMAD.MOV.U32 R27, RZ, RZ, R9 ;  /* 0x000000ffff1b7224 */ /* 0x000fc800078e0009 */
[----:B0-----:R-:W-:-:S05]  /*0670*/  IMAD.WIDE R12, R3, 0x4, R12 ;  /* 0x00000004030c7825 */ /* 0x001fca00078e020c */
[----:B------:R0:W-:Y:S01]  /*0680*/  STG.E desc[UR12][R12.64], R0 ;  /* 0x000000000c007986 */ /* 0x0001e2000c10190c */
[----:B------:R-:W-:Y:S05]  /*0690*/  @!P2 BRA `(.L_x_138) ;  /* 0x0000000000c8a947 */ /* 0x000fea0003800000 */
[----:B------:R-:W1:Y:S01]  /*06a0*/  LDC.64 R22, c[0x0][0x390] ;  /* 0x0000e400ff167b82 */ /* 0x000e620000000a00 */
[----:B------:R-:W2:Y:S01]  /*06b0*/  LDG.E R24, desc[UR12][R14.64] ;  /* 0x0000000c0e187981 */ /* 0x000ea2000c1e1900 */
[----:B------:R-:W-:-:S03]  /*06c0*/  IMAD R3, R9, UR10, R2 ;  /* 0x0000000a09037c24 */ /* 0x000fc6000f8e0202 */
[----:B0-----:R-:W3:Y:S01]  /*06d0*/  LDG.E R0, desc[UR12][R18.64] ;  /* 0x0000000c12007981 */ /* 0x001ee2000c1e1900 */
[----:B-1----:R-:W-:-:S05]  /*06e0*/  IMAD.WIDE R22, R3, 0x4, R22 ;  /* 0x0000000403167825 */ /* 0x002fca00078e0216 */
[----:B------:R-:W3:Y:S01]  /*06f0*/  LDG.E R3, desc[UR12][R22.64] ;  /* 0x0000000c16037981 */ /* 0x000ee2000c1e1900 */
[----:B------:R-:W-:Y:S01]  /*0700*/  BSSY.RECONVERGENT B2, `(.L_x_141) ;  /* 0x000000e000027945 */ /* 0x000fe20003800200 */
[----:B------:R-:W-:Y:S01]  /*0710*/  ISETP.NE.AND P2, PT, R4, 0x1, PT ;  /* 0x000000010400780c */ /* 0x000fe20003f45270 */
        /* <DEDUP_REMOVED lines=9> */
[----:B------:R-:W-:Y:S02]  /*07b0*/  MOV R0, R24 ;  /* 0x0000001800007202 */ /* 0x000fe40000000f00 */
[----:B------:R-:W-:-:S07]  /*07c0*/  MOV R8, 0x7e0 ;  /* 0x000007e000087802 */ /* 0x000fce0000000f00 */
[----:B------:R-:W-:Y:S05]  /*07d0*/  CALL.REL.NOINC `($__internal_1_$__cuda_sm3x_div_rn_noftz_f32_slowpath) ;  /* 0x00000008004c7944 */ /* 0x000fea0003c00000 */
.L_x_142:
[----:B------:R-:W-:Y:S05]  /*07e0*/  BSYNC.RECONVERGENT B2 ;  /* 0x0000000000027941 */ /* 0x000fea0003800200 */
.L_x_141:
[----:B------:R-:W-:Y:S02]  /*07f0*/  IADD3 R12, P0, PT, R12, UR11, RZ ;  /* 0x0000000b0c0c7c10 */ /* 0x000fe4000ff1e0ff */
[----:B------:R-:W-:-:S03]  /*0800*/  MOV R27, R5 ;  /* 0x00000005001b7202 */ /* 0x000fc60000000f00 */
[----:B------:R-:W-:-:S05]  /*0810*/  IMAD.X R13, RZ, RZ, R13, P0 ;  /* 0x000000ffff0d7224 */ /* 0x000fca00000e060d */
[----:B------:R1:W-:Y:S01]  /*0820*/  STG.E desc[UR12][R12.64], R0 ;  /* 0x000000000c007986 */ /* 0x0003e2000c10190c */
[----:B------:R-:W-:Y:S05]  /*0830*/  @!P2 BRA `(.L_x_138) ;  /* 0x000000000060a947 */ /* 0x000fea0003800000 */
[----:B------:R-:W0:Y:S01]  /*0840*/  LDC.64 R22, c[0x0][0x390] ;  /* 0x0000e400ff167b82 */ /* 0x000e220000000a00 */
[----:B------:R-:W2:Y:S01]  /*0850*/  LDG.E R24, desc[UR12][R14.64] ;  /* 0x0000000c0e187981 */ /* 0x000ea2000c1e1900 */
[----:B------:R-:W-:-:S03]  /*0860*/  IMAD R3, R5, UR10, R2 ;  /* 0x0000000a05037c24 */ /* 0x000fc6000f8e0202 */
[----:B-1----:R-:W3:Y:S01]  /*0870*/  LDG.E R0, desc[UR12][R16.64] ;  /* 0x0000000c10007981 */ /* 0x002ee2000c1e1900 */
[----:B0-----:R-:W-:-:S05]  /*0880*/  IMAD.WIDE R22, R3, 0x4, R22 ;  /* 0x0000000403167825 */ /* 0x001fca00078e0216 */
[----:B------:R-:W3:Y:S01]  /*0890*/  LDG.E R3, desc[UR12][R22.64] ;  /* 0x0000000c16037981 */ /* 0x000ee2000c1e1900 */
[----:B------:R-:W-:Y:S01]  /*08a0*/  BSSY.RECONVERGENT B2, `(.L_x_143) ;  /* 0x000000e000027945 */ /* 0x000fe20003800200 */
[----:B------:R-:W-:Y:S01]  /*08b0*/  VIADD R27, R5, UR6 ;  /* 0x00000006051b7c36 */ /* 0x000fe20008000000 */
        /* <DEDUP_REMOVED lines=12> */
.L_x_144:
[----:B------:R-:W-:Y:S05]  /*0980*/  BSYNC.RECONVERGENT B2 ;  /* 0x0000000000027941 */ /* 0x000fea0003800200 */
.L_x_143:
[----:B------:R-:W-:-:S05]  /*0990*/  IADD3 R12, P0, PT, R12, UR11, RZ ;  /* 0x0000000b0c0c7c10 */ /* 0x000fca000ff1e0ff */
[----:B------:R-:W-:-:S05]  /*09a0*/  IMAD.X R13, RZ, RZ, R13, P0 ;  /* 0x000000ffff0d7224 */ /* 0x000fca00000e060d */
[----:B------:R2:W-:Y:S03]  /*09b0*/  STG.E desc[UR12][R12.64], R0 ;  /* 0x000000000c007986 */ /* 0x0005e6000c10190c */
.L_x_138:
[----:B------:R-:W-:Y:S05]  /*09c0*/  BSYNC.RECONVERGENT B1 ;  /* 0x0000000000017941 */ /* 0x000fea0003800200 */
.L_x_137:
[----:B------:R-:W-:-:S13]  /*09d0*/  ISETP.GE.U32.AND P0, PT, R7, 0x3, PT ;  /* 0x000000030700780c */ /* 0x000fda0003f06070 */
[----:B------:R-:W-:Y:S05]  /*09e0*/  @!P0 BRA `(.L_x_136) ;  /* 0x0000000400b08947 */ /* 0x000fea0003800000 */
.L_x_153:
[----:B---3--:R-:W3:Y:S01]  /*09f0*/  LDC.64 R22, c[0x0][0x390] ;  /* 0x0000e400ff167b82 */ /* 0x008ee20000000a00 */
[----:B012---:R-:W2:Y:S07]  /*0a00*/  LDG.E R0, desc[UR12][R14.64] ;  /* 0x0000000c0e007981 */ /* 0x007eae000c1e1900 */
[----:B------:R-:W0:Y:S01]  /*0a10*/  LDC.64 R12, c[0x0][0x388] ;  /* 0x0000e200ff0c7b82 */ /* 0x000e220000000a00 */
[C---:B------:R-:W-:Y:S01]  /*0a20*/  IADD3 R25, PT, PT, R27.reuse, UR7, RZ ;  /* 0x000000071b197c10 */ /* 0x040fe2000fffe0ff */
[----:B------:R-:W-:-:S04]  /*0a30*/  IMAD R3, R27, UR10, R2 ;  /* 0x0000000a1b037c24 */ /* 0x000fc8000f8e0202 */
[----:B---3--:R-:W-:-:S05]  /*0a40*/  IMAD.WIDE R22, R3, 0x4, R22 ;  /* 0x0000000403167825 */ /* 0x008fca00078e0216 */
[----:B------:R-:W3:Y:S01]  /*0a50*/  LDG.E R3, desc[UR12][R22.64] ;  /* 0x0000000c16037981 */ /* 0x000ee2000c1e1900 */
[----:B0-----:R-:W-:-:S05]  /*0a60*/  IMAD.WIDE R12, R25, 0x4, R12 ;  /* 0x00000004190c7825 */ /* 0x001fca00078e020c */
[----:B------:R-:W3:Y:S01]  /*0a70*/  LDG.E R8, desc[UR12][R12.64] ;  /* 0x0000000c0c087981 */ /* 0x000ee2000c1e1900 */
[----:B------:R-:W-:Y:S01]  /*0a80*/  BSSY.RECONVERGENT B1, `(.L_x_145) ;  /* 0x000000d000017945 */ /* 0x000fe20003800200 */
[----:B--2---:R-:W0:Y:S02]  /*0a90*/  MUFU.RCP R25, R0 ;  /* 0x0000000000197308 */ /* 0x004e240000001000 */
[----:B0-----:R-:W-:-:S04]  /*0aa0*/  FFMA R24, -R0, R25, 1 ;  /* 0x3f80000000187423 */ /* 0x001fc80000000119 */
[----:B------:R-:W-:Y:S01]  /*0ab0*/  FFMA R24, R25, R24, R25 ;  /* 0x0000001819187223 */ /* 0x000fe20000000019 */
[----:B---3--:R-:W-:-:S04]  /*0ac0*/  FMUL R3, R3, -R8 ;  /* 0x8000000803037220 */ /* 0x008fc80000400000 */
[----:B------:R-:W0:Y:S01]  /*0ad0*/  FCHK P0, R3, R0 ;  /* 0x0000000003007302 */ /* 0x000e220000000000 */
[----:B------:R-:W-:-:S04]  /*0ae0*/  FFMA R25, R3, R24, RZ ;  /* 0x0000001803197223 */ /* 0x000fc800000000ff */
[----:B------:R-:W-:-:S04]  /*0af0*/  FFMA R8, -R0, R25, R3 ;  /* 0x0000001900087223 */ /* 0x000fc80000000103 */
[----:B------:R-:W-:Y:S01]  /*0b00*/  FFMA R29, R24, R8, R25 ;  /* 0x00000008181d7223 */ /* 0x000fe20000000019 */
[----:B0-----:R-:W-:Y:S06]  /*0b10*/  @!P0 BRA `(.L_x_146) ;  /* 0x00000000000c8947 */ /* 0x001fec0003800000 */
[----:B------:R-:W-:-:S07]  /*0b20*/  MOV R8, 0xb40 ;  /* 0x00000b4000087802 */ /* 0x000fce0000000f00 */
[----:B------:R-:W-:Y:S05]  /*0b30*/  CALL.REL.NOINC `($__internal_1_$__cuda_sm3x_div_rn_noftz_f32_slowpath) ;  /* 0x0000000400747944 */ /* 0x000fea0003c00000 */
[----:B------:R-:W-:-:S07]  /*0b40*/  IMAD.MOV.U32 R29, RZ, RZ, R0 ;  /* 0x000000ffff1d7224 */ /* 0x000fce00078e0000 */
.L_x_146:
[----:B------:R-:W-:Y:S05]  /*0b50*/  BSYNC.RECONVERGENT B1 ;  /* 0x0000000000017941 */ /* 0x000fea0003800200 */
.L_x_145:
[----:B------:R-:W0:Y:S01]  /*0b60*/  LDC.64 R22, c[0x0][0x398] ;  /* 0x0000e600ff167b82 */ /* 0x000e220000000a00 */
[----:B------:R-:W-:-:S07]  /*0b70*/  IADD3 R3, PT, PT, R10, R27, RZ ;  /* 0x0000001b0a037210 */ /* 0x000fce0007ffe0ff */
[----:B------:R-:W1:Y:S01]  /*0b80*/  LDC.64 R24, c[0x0][0x390] ;  /* 0x0000e400ff187b82 */ /* 0x000e620000000a00 */
[----:B------:R-:W-:Y:S01]  /*0b90*/  VIADD R27, R27, UR6 ;  /* 0x000000061b1b7c36 */ /* 0x000fe20008000000 */
[----:B------:R-:W-:Y:S01]  /*0ba0*/  IADD3 R12, P0, PT, R12, UR11, RZ ;  /* 0x0000000b0c0c7c10 */ /* 0x000fe2000ff1e0ff */
[----:B0-----:R-:W-:-:S05]  /*0bb0*/  IMAD.WIDE R22, R3, 0x4, R22 ;  /* 0x0000000403167825 */ /* 0x001fca00078e0216 */
[----:B------:R0:W-:Y:S01]  /*0bc0*/  STG.E desc[UR12][R22.64], R29 ;  /* 0x0000001d16007986 */ /* 0x0001e2000c10190c */
[----:B------:R-:W-:-:S03]  /*0bd0*/  IMAD R3, R27, UR10, R2 ;  /* 0x0000000a1b037c24 */ /* 0x000fc6000f8e0202 */
[----:B------:R-:W2:Y:S01]  /*0be0*/  LDG.E R0, desc[UR12][R14.64] ;  /* 0x0000000c0e007981 */ /* 0x000ea2000c1e1900 */
[----:B------:R-:W-:Y:S01]  /*0bf0*/  IADD3.X R13, PT, PT, RZ, R13, RZ, P0, !PT ;  /* 0x0000000dff0d7210 */ /* 0x000fe200007fe4ff */
[----:B-1----:R-:W-:-:S04]  /*0c00*/  IMAD.WIDE R24, R3, 0x4, R24 ;  /* 0x0000000403187825 */ /* 0x002fc800078e0218 */
[----:B------:R-:W3:Y:S04]  /*0c10*/  LDG.E R8, desc[UR12][R12.64] ;  /* 0x0000000c0c087981 */ /* 0x000ee8000c1e1900 */
[----:B------:R-:W3:Y:S01]  /*0c20*/  LDG.E R3, desc[UR12][R24.64] ;  /* 0x0000000c18037981 */ /* 0x000ee2000c1e1900 */
[----:B------:R-:W-:Y:S01]  /*0c30*/  BSSY.RECONVERGENT B1, `(.L_x_147) ;  /* 0x000000d000017945 */ /* 0x000fe20003800200 */
[----:B--2---:R-:W1:Y:S01]  /*0c40*/  MUFU.RCP R31, R0 ;  /* 0x00000000001f7308 */ /* 0x004e620000001000 */
[----:B---3--:R-:W-:-:S07]  /*0c50*/  FMUL R3, R3, -R8 ;  /* 0x8000000803037220 */ /* 0x008fce0000400000 */
[----:B------:R-:W2:Y:S01]  /*0c60*/  FCHK P0, R3, R0 ;  /* 0x0000000003007302 */ /* 0x000ea20000000000 */
[----:B-1----:R-:W-:-:S04]  /*0c70*/  FFMA R26, -R0, R31, 1 ;  /* 0x3f800000001a7423 */ /* 0x002fc8000000011f */
[----:B------:R-:W-:-:S04]  /*0c80*/  FFMA R26, R31, R26, R31 ;  /* 0x0000001a1f1a7223 */ /* 0x000fc8000000001f */
[----:B0-----:R-:W-:-:S04]  /*0c90*/  FFMA R29, R3, R26, RZ ;  /* 0x0000001a031d7223 */ /* 0x001fc800000000ff */
[----:B------:R-:W-:-:S04]  /*0ca0*/  FFMA R8, -R0, R29, R3 ;  /* 0x0000001d00087223 */ /* 0x000fc80000000103 */
[----:B------:R-:W-:Y:S01]  /*0cb0*/  FFMA R29, R26, R8, R29 ;  /* 0x000000081a1d7223 */ /* 0x000fe2000000001d */
[----:B--2---:R-:W-:Y:S06]  /*0cc0*/  @!P0 BRA `(.L_x_148) ;  /* 0x00000000000c8947 */ /* 0x004fec0003800000 */
[----:B------:R-:W-:-:S07]  /*0cd0*/  MOV R8, 0xcf0 ;  /* 0x00000cf000087802 */ /* 0x000fce0000000f00 */
[----:B------:R-:W-:Y:S05]  /*0ce0*/  CALL.REL.NOINC `($__internal_1_$__cuda_sm3x_div_rn_noftz_f32_slowpath) ;  /* 0x0000000400087944 */ /* 0x000fea0003c00000 */
[----:B------:R-:W-:-:S07]  /*0cf0*/  IMAD.MOV.U32 R29, RZ, RZ, R0 ;  /* 0x000000ffff1d7224 */ /* 0x000fce00078e0000 */
.L_x_148:
[----:B------:R-:W-:Y:S05]  /*0d00*/  BSYNC.RECONVERGENT B1 ;  /* 0x0000000000017941 */ /* 0x000fea0003800200 */
.L_x_147:
[----:B------:R-:W0:Y:S01]  /*0d10*/  LDC.64 R24, c[0x0][0x390] ;  /* 0x0000e400ff187b82 */ /* 0x000e220000000a00 */
[----:B------:R-:W-:-:S04]  /*0d20*/  IADD3 R22, P0, PT, R22, UR11, RZ ;  /* 0x0000000b16167c10 */ /* 0x000fc8000ff1e0ff */
[----:B------:R-:W-:Y:S01]  /*0d30*/  IADD3.X R23, PT, PT, RZ, R23, RZ, P0, !PT ;  /* 0x00000017ff177210 */ /* 0x000fe200007fe4ff */
[----:B------:R-:W-:-:S04]  /*0d40*/  VIADD R27, R27, UR6 ;  /* 0x000000061b1b7c36 */ /* 0x000fc80008000000 */
[----:B------:R1:W-:Y:S01]  /*0d50*/  STG.E desc[UR12][R22.64], R29 ;  /* 0x0000001d16007986 */ /* 0x0003e2000c10190c */
[----:B------:R-:W-:-:S03]  /*0d60*/  IADD3 R12, P0, PT, R12, UR11, RZ ;  /* 0x0000000b0c0c7c10 */ /* 0x000fc6000ff1e0ff */
[----:B------:R-:W2:Y:S01]  /*0d70*/  LDG.E R0, desc[UR12][R14.64] ;  /* 0x0000000c0e007981 */ /* 0x000ea2000c1e1900 */
[----:B------:R-:W-:Y:S01]  /*0d80*/  IMAD R3, R27, UR10, R2 ;  /* 0x0000000a1b037c24 */ /* 0x000fe2000f8e0202 */
[----:B------:R-:W-:-:S05]  /*0d90*/  IADD3.X R13, PT, PT, RZ, R13, RZ, P0, !PT ;  /* 0x0000000dff0d7210 */ /* 0x000fca00007fe4ff */
[----:B------:R-:W3:Y:S01]  /*0da0*/  LDG.E R8, desc[UR12][R12.64] ;  /* 0x0000000c0c087981 */ /* 0x000ee2000c1e1900 */
[----:B0-----:R-:W-:-:S05]  /*0db0*/  IMAD.WIDE R24, R3, 0x4, R24 ;  /* 0x0000000403187825 */ /* 0x001fca00078e0218 */
[----:B------:R-:W3:Y:S01]  /*0dc0*/  LDG.E R3, desc[UR12][R24.64] ;  /* 0x0000000c18037981 */ /* 0x000ee2000c1e1900 */
[----:B------:R-:W-:Y:S01]  /*0dd0*/  BSSY.RECONVERGENT B1, `(.L_x_149) ;  /* 0x000000d000017945 */ /* 0x000fe20003800200 */
[----:B--2---:R-:W0:Y:S01]  /*0de0*/  MUFU.RCP R31, R0 ;  /* 0x00000000001f7308 */ /* 0x004e220000001000 */
[----:B---3--:R-:W-:Y:S01]  /*0df0*/  FMUL R3, R3, -R8 ;  /* 0x8000000803037220 */ /* 0x008fe20000400000 */
[----:B0-----:R-:W-:-:S06]  /*0e00*/  FFMA R26, -R0, R31, 1 ;  /* 0x3f800000001a7423 */ /* 0x001fcc000000011f */
[----:B------:R-:W0:Y:S01]  /*0e10*/  FCHK P0, R3, R0 ;  /* 0x0000000003007302 */ /* 0x000e220000000000 */
[----:B------:R-:W-:-:S04]  /*0e20*/  FFMA R26, R31, R26, R31 ;  /* 0x0000001a1f1a7223 */ /* 0x000fc8000000001f */
[----:B-1----:R-:W-:-:S04]  /*0e30*/  FFMA R29, R3, R26, RZ ;  /* 0x0000001a031d7223 */ /* 0x002fc800000000ff */
[----:B------:R-:W-:-:S04]  /*0e40*/  FFMA R8, -R0, R29, R3 ;  /* 0x0000001d00087223 */ /* 0x000fc80000000103 */
[----:B------:R-:W-:Y:S01]  /*0e50*/  FFMA R29, R26, R8, R29 ;  /* 0x000000081a1d7223 */ /* 0x000fe2000000001d */
[----:B0-----:R-:W-:Y:S06]  /*0e60*/  @!P0 BRA `(.L_x_150) ;  /* 0x00000000000c8947 */ /* 0x001fec0003800000 */
[----:B------:R-:W-:-:S07]  /*0e70*/  MOV R8, 0xe90 ;  /* 0x00000e9000087802 */ /* 0x000fce0000000f00 */
[----:B------:R-:W-:Y:S05]  /*0e80*/  CALL.REL.NOINC `($__internal_1_$__cuda_sm3x_div_rn_noftz_f32_slowpath) ;  /* 0x0000000000a07944 */ /* 0x000fea0003c00000 */
[----:B------:R-:W-:-:S07]  /*0e90*/  IMAD.MOV.U32 R29, RZ, RZ, R0 ;  /* 0x000000ffff1d7224 */ /* 0x000fce00078e0000 */
.L_x_150:
[----:B------:R-:W-:Y:S05]  /*0ea0*/  BSYNC.RECONVERGENT B1 ;  /* 0x0000000000017941 */ /* 0x000fea0003800200 */
.L_x_149:
        /* <DEDUP_REMOVED lines=25> */
.L_x_152:
[----:B------:R-:W-:Y:S05]  /*1040*/  BSYNC.RECONVERGENT B1 ;  /* 0x0000000000017941 */ /* 0x000fea0003800200 */
.L_x_151:
[----:B------:R-:W-:Y:S01]  /*1050*/  IADD3 R12, P0, PT, R22, UR11, RZ ;  /* 0x0000000b160c7c10 */ /* 0x000fe2000ff1e0ff */
[----:B------:R-:W-:-:S03]  /*1060*/  VIADD R27, R27, UR6 ;  /* 0x000000061b1b7c36 */ /* 0x000fc60008000000 */
[----:B------:R-:W-:Y:S02]  /*1070*/  IADD3.X R13, PT, PT, RZ, R23, RZ, P0, !PT ;  /* 0x00000017ff0d7210 */ /* 0x000fe400007fe4ff */
[----:B------:R-:W-:-:S03]  /*1080*/  ISETP.GT.AND P0, PT, R27, UR14, PT ;  /* 0x0000000e1b007c0c */ /* 0x000fc6000bf04270 */
[----:B------:R3:W-:Y:S10]  /*1090*/  STG.E desc[UR12][R12.64], R29 ;  /* 0x0000001d0c007986 */ /* 0x0007f4000c10190c */
[----:B------:R-:W-:Y:S05]  /*10a0*/  @!P0 BRA `(.L_x_153) ;  /* 0xfffffff800508947 */ /* 0x000fea000383ffff */
.L_x_136:
[----:B------:R-:W-:Y:S05]  /*10b0*/  BSYNC.RECONVERGENT B0 ;  /* 0x0000000000007941 */ /* 0x000fea0003800200 */
.L_x_135:
[----:B------:R-:W4:Y:S01]  /*10c0*/  LDCU UR8, c[0x0][0x380] ;  /* 0x00007000ff0877ac */ /* 0x000f220008000800 */
[----:B------:R-:W-:-:S04]  /*10d0*/  IADD3 R6, PT, PT, R6, UR4, RZ ;  /* 0x0000000406067c10 */ /* 0x000fc8000fffe0ff */
[----:B----4-:R-:W-:-:S13]  /*10e0*/  ISETP.GT.AND P0, PT, R6, UR8, PT ;  /* 0x0000000806007c0c */ /* 0x010fda000bf04270 */
[----:B------:R-:W-:Y:S05]  /*10f0*/  @!P0 BRA `(.L_x_154) ;  /* 0xfffffff000c48947 */ /* 0x000fea000383ffff */
[----:B------:R-:W-:Y:S05]  /*1100*/  EXIT ;  /* 0x000000000000794d */ /* 0x000fea0003800000 */
        .weak           $__internal_1_$__cuda_sm3x_div_rn_noftz_f32_slowpath
        .type           $__internal_1_$__cuda_sm3x_div_rn_noftz_f32_slowpath,@function
        .size           $__internal_1_$__cuda_sm3x_div_rn_noftz_f32_slowpath,(.L_x_362 - $__internal_1_$__cuda_sm3x_div_rn_noftz_f32_slowpath)
$__internal_1_$__cuda_sm3x_div_rn_noftz_f32_slowpath:
        /* <DEDUP_REMOVED lines=9> */
[----:B------:R-:W-:Y:S01]  /*11a0*/  @!P0 IMAD.MOV.U32 R25, RZ, RZ, RZ ;  /* 0x000000ffff198224 */ /* 0x000fe200078e00ff */
        /* <DEDUP_REMOVED lines=24> */
.L_x_156:
[----:B------:R-:W-:Y:S01]  /*1330*/  LEA R29, R24, 0xc0800000, 0x17 ;  /* 0xc0800000181d7811 */ /* 0x000fe200078eb8ff */
[----:B------:R-:W-:Y:S01]  /*1340*/  BSSY.RECONVERGENT B4, `(.L_x_161) ;  /* 0x0000036000047945 */ /* 0x000fe20003800200 */
[----:B------:R-:W-:-:S03]  /*1350*/  IADD3 R26, PT, PT, R26, -0x7f, RZ ;  /* 0xffffff811a1a7810 */ /* 0x000fc60007ffe0ff */
[----:B------:R-:W-:Y:S01]  /*1360*/  IMAD.IADD R30, R0, 0x1, -R29 ;  /* 0x00000001001e7824 */ /* 0x000fe200078e0a1d */
[C---:B------:R-:W-:Y:S01]  /*1370*/  IADD3 R24, PT, PT, R26.reuse, 0x7f, -R24 ;  /* 0x0000007f1a187810 */ /* 0x040fe20007ffe818 */
[----:B------:R-:W-:Y:S02]  /*1380*/  IMAD R0, R26, -0x800000, R3 ;  /* 0xff8000001a007824 */ /* 0x000fe400078e0203 */
[----:B------:R-:W0:Y:S01]  /*1390*/  MUFU.RCP R28, R30 ;  /* 0x0000001e001c7308 */ /* 0x000e220000001000 */
[----:B------:R-:W-:Y:S01]  /*13a0*/  FADD.FTZ R29, -R30, -RZ ;  /* 0x800000ff1e1d7221 */ /* 0x000fe20000010100 */
[----:B------:R-:W-:-:S03]  /*13b0*/  IMAD.IADD R25, R24, 0x1, R25 ;  /* 0x0000000118197824 */ /* 0x000fc600078e0219 */
        /* <DEDUP_REMOVED lines=9> */
[----:B------:R-:W-:-:S05]  /*1450*/  IADD3 R3, PT, PT, R24, R25, RZ ;  /* 0x0000001918037210 */ /* 0x000fca0007ffe0ff */
[----:B------:R-:W-:-:S05]  /*1460*/  VIADD R24, R3, 0xffffffff ;  /* 0xffffffff03187836 */ /* 0x000fca0000000000 */
        /* <DEDUP_REMOVED lines=31> */
.L_x_163:
[----:B------:R-:W-:-:S04]  /*1660*/  LOP3.LUT R0, R0, 0x80000000, RZ, 0xc0, !PT ;  /* 0x8000000000007812 */ /* 0x000fc800078ec0ff */
[----:B------:R-:W-:Y:S01]  /*1670*/  LOP3.LUT R0, R0, 0x7f800000, RZ, 0xfc, !PT ;  /* 0x7f80000000007812 */ /* 0x000fe200078efcff */
[----:B------:R-:W-:Y:S06]  /*1680*/  BRA `(.L_x_164) ;  /* 0x0000000000047947 */ /* 0x000fec0003800000 */
.L_x_162:
[----:B------:R-:W-:-:S07]  /*1690*/  IMAD R0, R25, 0x800000, R0 ;  /* 0x0080000019007824 */ /* 0x000fce00078e0200 */
.L_x_164:
[----:B------:R-:W-:Y:S05]  /*16a0*/  BSYNC.RECONVERGENT B4 ;  /* 0x0000000000047941 */ /* 0x000fea0003800200 */
.L_x_161:
[----:B------:R-:W-:Y:S05]  /*16b0*/  BRA `(.L_x_165) ;  /* 0x0000000000207947 */ /* 0x000fea0003800000 */
.L_x_160:
[----:B------:R-:W-:-:S04]  /*16c0*/  LOP3.LUT R0, R0, 0x80000000, R3, 0x48, !PT ;  /* 0x8000000000007812 */ /* 0x000fc800078e4803 */
[----:B------:R-:W-:Y:S01]  /*16d0*/  LOP3.LUT R0, R0, 0x7f800000, RZ, 0xfc, !PT ;  /* 0x7f80000000007812 */ /* 0x000fe200078efcff */
[----:B------:R-:W-:Y:S06]  /*16e0*/  BRA `(.L_x_165) ;  /* 0x0000000000147947 */ /* 0x000fec0003800000 */
.L_x_159:
[----:B------:R-:W-:Y:S01]  /*16f0*/  LOP3.LUT R0, R0, 0x80000000, R3, 0x48, !PT ;  /* 0x8000000000007812 */ /* 0x000fe200078e4803 */
[----:B------:R-:W-:Y:S06]  /*1700*/  BRA `(.L_x_165) ;  /* 0x00000000000c7947 */ /* 0x000fec0003800000 */
.L_x_158:
[----:B------:R-:W0:Y:S01]  /*1710*/  MUFU.RSQ R0, -QNAN ;  /* 0xffc0000000007908 */ /* 0x000e220000001400 */
[----:B------:R-:W-:Y:S05]  /*1720*/  BRA `(.L_x_165) ;  /* 0x0000000000047947 */ /* 0x000fea0003800000 */
.L_x_157:
[----:B------:R-:W-:-:S07]  /*1730*/  FADD.FTZ R0, R3, R0 ;  /* 0x0000000003007221 */ /* 0x000fce0000010000 */
.L_x_165:
[----:B------:R-:W-:Y:S05]  /*1740*/  BSYNC.RECONVERGENT B3 ;  /* 0x0000000000037941 */ /* 0x000fea0003800200 */
.L_x_155:
[----:B------:R-:W-:Y:S01]  /*1750*/  HFMA2 R25, -RZ, RZ, 0, 0 ;  /* 0x00000000ff197431 */ /* 0x000fe200000001ff */
[----:B------:R-:W-:-:S04]  /*1760*/  MOV R24, R8 ;  /* 0x0000000800187202 */ /* 0x000fc80000000f00 */
[----:B0-----:R-:W-:Y:S05]  /*1770*/  RET.REL.NODEC R24 `(_Z34polynomial_derivative_matrices_hatiPKfS0_Pf) ;  /* 0xffffffe818207950 */ /* 0x001fea0003c3ffff */
.L_x_166:
        /* <DEDUP_REMOVED lines=16> */
.L_x_362:


//--------------------- .text._Z39polynomial_derivative_matrices_diagonaliPf --------------------------
	.section	.text._Z39polynomial_derivative_matrices_diagonaliPf,"ax",@progbits
	.align	128
        .global         _Z39polynomial_derivative_matrices_diagonaliPf
        .type           _Z39polynomial_derivative_matrices_diagonaliPf,@function
        .size           _Z39polynomial_derivative_matrices_diagonaliPf,(.L_x_370 - _Z39polynomial_derivative_matrices_diagonaliPf)
        .other          _Z39polynomial_derivative_matrices_diagonaliPf,@"STO_CUDA_ENTRY STV_DEFAULT"
_Z39polynomial_derivative_matrices_diagonaliPf:
.text._Z39polynomial_derivative_matrices_diagonaliPf:
[----:B------:R-:W-:Y:S01]  /*0000*/  LDC R1, c[0x0][0x37c] ;  /* 0x0000df00ff017b82 */ /* 0x000fe20000000800 */
[----:B------:R-:W0:Y:S07]  /*0010*/  S2R R7, SR_TID.X ;  /* 0x0000000000077919 */ /* 0x000e2e0000002100 */
[----:B------:R-:W0:Y:S01]  /*0020*/  S2UR UR4, SR_CTAID.X ;  /* 0x00000000000479c3 */ /* 0x000e220000002500 */
[----:B------:R-:W1:Y:S07]  /*0030*/  LDCU UR6, c[0x0][0x380] ;  /* 0x00007000ff0677ac */ /* 0x000e6e0008000800 */
[----:B------:R-:W0:Y:S01]  /*0040*/  LDC R0, c[0x0][0x360] ;  /* 0x0000d800ff007b82 */ /* 0x000e220000000800 */
[----:B------:R-:W2:Y:S01]  /*0050*/  LDCU UR5, c[0x0][0x370] ;  /* 0x00006e00ff0577ac */ /* 0x000ea20008000800 */
[----:B0-----:R-:W-:-:S02]  /*0060*/  IMAD R7, R0, UR4, R7 ;  /* 0x0000000400077c24 */ /* 0x001fc4000f8e0207 */
[----:B--2---:R-:W-:-:S03]  /*0070*/  IMAD R0, R0, UR5, RZ ;  /* 0x0000000500007c24 */ /* 0x004fc6000f8e02ff */
[----:B-1----:R-:W-:-:S13]  /*0080*/  ISETP.GT.AND P0, PT, R7, UR6, PT ;  /* 0x0000000607007c0c */ /* 0x002fda000bf04270 */
[----:B------:R-:W-:Y:S05]  /*0090*/  @P0 EXIT ;  /* 0x000000000000094d */ /* 0x000fea0003800000 */
[----:B------:R-:W0:Y:S01]  /*00a0*/  LDCU.64 UR8, c[0x0][0x388] ;  /* 0x00007100ff0877ac */ /* 0x000e220008000a00 */
[----:B------:R-:W-:Y:S02]  /*00b0*/  IMAD.MOV.U32 R9, RZ, RZ, RZ ;  /* 0x000000ffff097224 */ /* 0x000fe400078e00ff */
[----:B------:R-:W-:Y:S01]  /*00c0*/  VIADD R6, R7, 0xffffffff ;  /* 0xffffffff07067836 */ /* 0x000fe20000000000 */
[----:B------:R-:W-:Y:S02]  /*00d0*/  UIADD3 UR4, UPT, UPT, UR6, UR6, URZ ;  /* 0x0000000606047290 */ /* 0x000fe4000fffe0ff */
[----:B------:R-:W-:Y:S01]  /*00e0*/  UIMAD UR5, UR6, UR6, UR6 ;  /* 0x00000006060572a4 */ /* 0x000fe2000f8e0206 */
[----:B------:R-:W1:Y:S03]  /*00f0*/  LDCU.64 UR10, c[0x0][0x358] ;  /* 0x00006b00ff0a77ac */ /* 0x000e660008000a00 */
[----:B------:R-:W-:Y:S01]  /*0100*/  UIMAD UR4, UR4, UR5, UR5 ;  /* 0x00000005040472a4 */ /* 0x000fe2000f8e0205 */
[----:B------:R-:W2:Y:S01]  /*0110*/  LDCU.64 UR12, c[0x0][0x388] ;  /* 0x00007100ff0c77ac */ /* 0x000ea20008000a00 */
[----:B0-----:R-:W-:-:S02]  /*0120*/  UIADD3 UR7, UP0, UPT, UR8, 0x8, URZ ;  /* 0x0000000808077890 */ /* 0x001fc4000ff1e0ff */
[----:B------:R-:W-:Y:S02]  /*0130*/  UIMAD.WIDE UR4, UR4, 0x2aaaaaab, URZ ;  /* 0x2aaaaaab040478a5 */ /* 0x000fe4000f8e02ff */
[----:B------:R-:W-:Y:S02]  /*0140*/  UIADD3.X UR8, UPT, UPT, URZ, UR9, URZ, UP0, !UPT ;  /* 0x00000009ff087290 */ /* 0x000fe400087fe4ff */
[----:B------:R-:W-:Y:S02]  /*0150*/  UIADD3 UR6, UPT, UPT, UR6, 0x2, URZ ;  /* 0x0000000206067890 */ /* 0x000fe4000fffe0ff */
[----:B-1----:R-:W-:-:S12]  /*0160*/  ULEA.HI UR5, UR5, UR5, URZ, 0x1 ;  /* 0x0000000505057291 */ /* 0x002fd8000f8f08ff */
.L_x_175:
[----:B01234-:R-:W0:Y:S01]  /*0170*/  LDC.64 R2, c[0x0][0x388] ;  /* 0x0000e200ff027b82 */ /* 0x01fe220000000a00 */
[C---:B------:R-:W-:Y:S01]  /*0180*/  IMAD R8, R7.reuse, UR6, RZ ;  /* 0x0000000607087c24 */ /* 0x040fe2000f8e02ff */
[----:B------:R-:W-:Y:S01]  /*0190*/  ISETP.GE.AND P0, PT, R7, 0x1, PT ;  /* 0x000000010700780c */ /* 0x000fe20003f06270 */
[----:B------:R-:W-:Y:S01]  /*01a0*/  BSSY.RECONVERGENT B0, `(.L_x_167) ;  /* 0x0000037000007945 */ /* 0x000fe20003800200 */
[----:B------:R-:W-:Y:S02]  /*01b0*/  IMAD.MOV.U32 R11, RZ, RZ, RZ ;  /* 0x000000ffff0b7224 */ /* 0x000fe400078e00ff */
[----:B------:R-:W-:-:S05]  /*01c0*/  IADD3 R5, PT, PT, R8, UR5, RZ ;  /* 0x0000000508057c10 */ /* 0x000fca000fffe0ff */
[----:B0-----:R-:W-:-:S05]  /*01d0*/  IMAD.WIDE R2, R5, 0x4, R2 ;  /* 0x0000000405027825 */ /* 0x001fca00078e0202 */
[----:B------:R0:W-:Y:S01]  /*01e0*/  STG.E desc[UR10][R2.64], RZ ;  /* 0x000000ff02007986 */ /* 0x0001e2000c10190a */
[----:B------:R-:W-:Y:S05]  /*01f0*/  @!P0 BRA `(.L_x_168) ;  /* 0x0000000000c48947 */ /* 0x000fea0003800000 */
[----:B------:R-:W-:Y:S01]  /*0200*/  IMAD R4, R0, R9, R6 ;  /* 0x0000000900047224 */ /* 0x000fe200078e0206 */
[----:B------:R-:W-:Y:S01]  /*0210*/  LOP3.LUT R16, R7, 0x3, RZ, 0xc0, !PT ;  /* 0x0000000307107812 */ /* 0x000fe200078ec0ff */
[----:B------:R-:W-:Y:S01]  /*0220*/  BSSY.RECONVERGENT B1, `(.L_x_169) ;  /* 0x000001d000017945 */ /* 0x000fe20003800200 */
[----:B------:R-:W-:Y:S02]  /*0230*/  IADD3 R21, PT, PT, R8, UR5, -R7 ;  /* 0x0000000508157c10 */ /* 0x000fe4000fffe807 */
[----:B------:R-:W-:Y:S02]  /*0240*/  CS2R R10, SRZ ;  /* 0x00000000000a7805 */ /* 0x000fe4000001ff00 */
[----:B------:R-:W-:Y:S02]  /*0250*/  ISETP.GE.U32.AND P1, PT, R4, 0x3, PT ;  /* 0x000000030400780c */ /* 0x000fe40003f26070 */
[----:B------:R-:W-:-:S11]  /*0260*/  ISETP.NE.AND P0, PT, R16, RZ, PT ;  /* 0x000000ff1000720c */ /* 0x000fd60003f05270 */
[----:B------:R-:W-:Y:S05]  /*0270*/  @!P1 BRA `(.L_x_170) ;  /* 0x00000000005c9947 */ /* 0x000fea0003800000 */
[----:B------:R-:W-:Y:S01]  /*0280*/  LOP3.LUT R10, R7, 0x7ffffffc, RZ, 0xc0, !PT ;  /* 0x7ffffffc070a7812 */ /* 0x000fe200078ec0ff */
[----:B------:R-:W-:Y:S01]  /*0290*/  IMAD.MOV.U32 R11, RZ, RZ, RZ ;  /* 0x000000ffff0b7224 */ /* 0x000fe200078e00ff */
[----:B------:R-:W-:-:S03]  /*02a0*/  MOV R13, R21 ;  /* 0x00000015000d7202 */ /* 0x000fc60000000f00 */
[----:B------:R-:W-:-:S07]  /*02b0*/  IMAD.MOV R12, RZ, RZ, -R10 ;  /* 0x000000ffff0c7224 */ /* 0x000fce00078e0a0a */
.L_x_171:
[----:B------:R-:W-:Y:S01]  /*02c0*/  MOV R4, UR7 ;  /* 0x0000000700047c02 */ /* 0x000fe20008000f00 */
[----:B------:R-:W-:-:S04]  /*02d0*/  IMAD.U32 R5, RZ, RZ, UR8 ;  /* 0x00000008ff057e24 */ /* 0x000fc8000f8e00ff */
[----:B------:R-:W-:-:S05]  /*02e0*/  IMAD.WIDE R4, R13, 0x4, R4 ;  /* 0x000000040d047825 */ /* 0x000fca00078e0204 */
[----:B------:R-:W3:Y:S02]  /*02f0*/  LDG.E R14, desc[UR10][R4.64+-0x8] ;  /* 0xfffff80a040e7981 */ /* 0x000ee4000c1e1900 */
[----:B-1-3--:R-:W-:-:S05]  /*0300*/  FADD R15, -R14, R11 ;  /* 0x0000000b0e0f7221 */ /* 0x00afca0000000100 */
[----:B------:R1:W-:Y:S04]  /*0310*/  STG.E desc[UR10][R2.64], R15 ;  /* 0x0000000f02007986 */ /* 0x0003e8000c10190a */
[----:B------:R-:W3:Y:S02]  /*0320*/  LDG.E R14, desc[UR10][R4.64+-0x4] ;  /* 0xfffffc0a040e7981 */ /* 0x000ee4000c1e1900 */
[----:B---3--:R-:W-:-:S05]  /*0330*/  FADD R17, R15, -R14 ;  /* 0x8000000e0f117221 */ /* 0x008fca0000000000 */
[----:B------:R1:W-:Y:S04]  /*0340*/  STG.E desc[UR10][R2.64], R17 ;  /* 0x0000001102007986 */ /* 0x0003e8000c10190a */
[----:B------:R-:W3:Y:S02]  /*0350*/  LDG.E R14, desc[UR10][R4.64] ;  /* 0x0000000a040e7981 */ /* 0x000ee4000c1e1900 */
[----:B---3--:R-:W-:-:S05]  /*0360*/  FADD R19, R17, -R14 ;  /* 0x8000000e11137221 */ /* 0x008fca0000000000 */
[----:B------:R1:W-:Y:S04]  /*0370*/  STG.E desc[UR10][R2.64], R19 ;  /* 0x0000001302007986 */ /* 0x0003e8000c10190a */
[----:B------:R-:W3:Y:S01]  /*0380*/  LDG.E R14, desc[UR10][R4.64+0x4] ;  /* 0x0000040a040e7981 */ /* 0x000ee2000c1e1900 */
[----:B------:R-:W-:Y:S01]  /*0390*/  IADD3 R12, PT, PT, R12, 0x4, RZ ;  /* 0x000000040c0c7810 */ /* 0x000fe20007ffe0ff */
[----:B------:R-:W-:-:S03]  /*03a0*/  VIADD R13, R13, 0x4 ;  /* 0x000000040d0d7836 */ /* 0x000fc60000000000 */
[----:B------:R-:W-:Y:S01]  /*03b0*/  ISETP.NE.AND P1, PT, R12, RZ, PT ;  /* 0x000000ff0c00720c */ /* 0x000fe20003f25270 */
[----:B---3--:R-:W-:-:S05]  /*03c0*/  FADD R11, R19, -R14 ;  /* 0x8000000e130b7221 */ /* 0x008fca0000000000 */
[----:B------:R1:W-:Y:S07]  /*03d0*/  STG.E desc[UR10][R2.64], R11 ;  /* 0x0000000b02007986 */ /* 0x0003ee000c10190a */
[----:B------:R-:W-:Y:S05]  /*03e0*/  @P1 BRA `(.L_x_171) ;  /* 0xfffffffc00b41947 */ /* 0x000fea000383ffff */
.L_x_170:
[----:B--2---:R-:W-:Y:S05]  /*03f0*/  BSYNC.RECONVERGENT B1 ;  /* 0x0000000000017941 */ /* 0x004fea0003800200 */
.L_x_169:
[----:B------:R-:W-:Y:S05]  /*0400*/  @!P0 BRA `(.L_x_168) ;  /* 0x0000000000408947 */ /* 0x000fea0003800000 */
[----:B------:R-:W2:Y:S01]  /*0410*/  LDC.64 R4, c[0x0][0x388] ;  /* 0x0000e200ff047b82 */ /* 0x000ea20000000a00 */
[----:B------:R-:W-:-:S05]  /*0420*/  IADD3 R13, PT, PT, R21, R10, RZ ;  /* 0x0000000a150d7210 */ /* 0x000fca0007ffe0ff */
[----:B--2---:R-:W-:-:S05]  /*0430*/  IMAD.WIDE R4, R13, 0x4, R4 ;  /* 0x000000040d047825 */ /* 0x004fca00078e0204 */
[----:B------:R-:W1:Y:S01]  /*0440*/  LDG.E R10, desc[UR10][R4.64] ;  /* 0x0000000a040a7981 */ /* 0x000e62000c1e1900 */
[----:B------:R-:W-:Y:S01]  /*0450*/  ISETP.NE.AND P0, PT, R16, 0x1, PT ;  /* 0x000000011000780c */ /* 0x000fe20003f05270 */
[----:B-1----:R-:W-:-:S05]  /*0460*/  FADD R11, R11, -R10 ;  /* 0x8000000a0b0b7221 */ /* 0x002fca0000000000 */
[----:B------:R3:W-:Y:S07]  /*0470*/  STG.E desc[UR10][R2.64], R11 ;  /* 0x0000000b02007986 */ /* 0x0007ee000c10190a */
[----:B------:R-:W-:Y:S05]  /*0480*/  @!P0 BRA `(.L_x_168) ;  /* 0x0000000000208947 */ /* 0x000fea0003800000 */
[----:B------:R-:W3:Y:S01]  /*0490*/  LDG.E R10, desc[UR10][R4.64+0x4] ;  /* 0x0000040a040a7981 */ /* 0x000ee2000c1e1900 */
[----:B------:R-:W-:Y:S01]  /*04a0*/  ISETP.NE.AND P0, PT, R16, 0x2, PT ;  /* 0x000000021000780c */ /* 0x000fe20003f05270 */
[----:B---3--:R-:W-:-:S05]  /*04b0*/  FADD R11, R11, -R10 ;  /* 0x8000000a0b0b7221 */ /* 0x008fca0000000000 */
[----:B------:R4:W-:Y:S07]  /*04c0*/  STG.E desc[UR10][R2.64], R11 ;  /* 0x0000000b02007986 */ /* 0x0009ee000c10190a */
[----:B------:R-:W-:Y:S05]  /*04d0*/  @!P0 BRA `(.L_x_168) ;  /* 0x00000000000c8947 */ /* 0x000fea0003800000 */
[----:B------:R-:W4:Y:S02]  /*04e0*/  LDG.E R4, desc[UR10][R4.64+0x8] ;  /* 0x0000080a04047981 */ /* 0x000f24000c1e1900 */
[----:B----4-:R-:W-:-:S05]  /*04f0*/  FADD R11, R11, -R4 ;  /* 0x800000040b0b7221 */ /* 0x010fca0000000000 */
[----:B------:R1:W-:Y:S02]  /*0500*/  STG.E desc[UR10][R2.64], R11 ;  /* 0x0000000b02007986 */ /* 0x0003e4000c10190a */
.L_x_168:
[----:B--2---:R-:W-:Y:S05]  /*0510*/  BSYNC.RECONVERGENT B0 ;  /* 0x0000000000007941 */ /* 0x004fea0003800200 */
.L_x_167:
[----:B------:R-:W2:Y:S01]  /*0520*/  LDC R12, c[0x0][0x380] ;  /* 0x0000e000ff0c7b82 */ /* 0x000ea20000000800 */
[----:B------:R-:W-:Y:S01]  /*0530*/  BSSY.RECONVERGENT B0, `(.L_x_172) ;  /* 0x0000010000007945 */ /* 0x000fe20003800200 */
[----:B--2---:R-:W-:-:S13]  /*0540*/  ISETP.GE.AND P0, PT, R7, R12, PT ;  /* 0x0000000c0700720c */ /* 0x004fda0003f06270 */
[----:B------:R-:W-:Y:S05]  /*0550*/  @P0 BRA `(.L_x_173) ;  /* 0x0000000000340947 */ /* 0x000fea0003800000 */
[--C-:B-1----:R-:W-:Y:S01]  /*0560*/  IADD3 R15, PT, PT, R8, UR5, -R7.reuse ;  /* 0x00000005080f7c10 */ /* 0x102fe2000fffe807 */
[----:B------:R-:W-:-:S03]  /*0570*/  IMAD.MOV.U32 R8, RZ, RZ, R7 ;  /* 0x000000ffff087224 */ /* 0x000fc600078e0007 */
[----:B------:R-:W-:-:S07]  /*0580*/  SHF.R.S32.HI R13, RZ, 0x1f, R15 ;  /* 0x0000001fff0d7819 */ /* 0x000fce000001140f */
.L_x_174:
[----:B------:R-:W-:-:S04]  /*0590*/  IADD3 R5, P0, PT, R15, R8, RZ ;  /* 0x000000080f057210 */ /* 0x000fc80007f1e0ff */
[----:B------:R-:W-:Y:S02]  /*05a0*/  LEA.HI.X.SX32 R10, R8, R13, 0x1, P0 ;  /* 0x0000000d080a7211 */ /* 0x000fe400000f0eff */
[----:B------:R-:W-:-:S04]  /*05b0*/  LEA R4, P0, R5, UR12, 0x2 ;  /* 0x0000000c05047c11 */ /* 0x000fc8000f8010ff */
[----:B------:R-:W-:-:S05]  /*05c0*/  LEA.HI.X R5, R5, UR13, R10, 0x2, P0 ;  /* 0x0000000d05057c11 */ /* 0x000fca00080f140a */
[----:B------:R-:W3:Y:S01]  /*05d0*/  LDG.E R4, desc[UR10][R4.64+0x4] ;  /* 0x0000040a04047981 */ /* 0x000ee2000c1e1900 */
[----:B------:R-:W-:-:S04]  /*05e0*/  IADD3 R8, PT, PT, R8, 0x1, RZ ;  /* 0x0000000108087810 */ /* 0x000fc80007ffe0ff */
[----:B------:R-:W-:Y:S01]  /*05f0*/  ISETP.GE.AND P0, PT, R8, R12, PT ;  /* 0x0000000c0800720c */ /* 0x000fe20003f06270 */
[----:B--234-:R-:W-:-:S05]  /*0600*/  FADD R11, -R4, R11 ;  /* 0x0000000b040b7221 */ /* 0x01cfca0000000100 */
[----:B------:R2:W-:Y:S07]  /*0610*/  STG.E desc[UR10][R2.64], R11 ;  /* 0x0000000b02007986 */ /* 0x0005ee000c10190a */
[----:B------:R-:W-:Y:S05]  /*0620*/  @!P0 BRA `(.L_x_174) ;  /* 0xfffffffc00d88947 */ /* 0x000fea000383ffff */
.L_x_173:
[----:B------:R-:W-:Y:S05]  /*0630*/  BSYNC.RECONVERGENT B0 ;  /* 0x0000000000007941 */ /* 0x000fea0003800200 */
.L_x_172:
[----:B------:R-:W-:Y:S01]  /*0640*/  IMAD.IADD R7, R0, 0x1, R7 ;  /* 0x0000000100077824 */ /* 0x000fe200078e0207 */
[----:B------:R-:W-:-:S04]  /*0650*/  IADD3 R9, PT, PT, R9, 0x1, RZ ;  /* 0x0000000109097810 */ /* 0x000fc80007ffe0ff */
[----:B------:R-:W-:-:S13]  /*0660*/  ISETP.GT.AND P0, PT, R7, R12, PT ;  /* 0x0000000c0700720c */ /* 0x000fda0003f04270 */
[----:B------:R-:W-:Y:S05]  /*0670*/  @!P0 BRA `(.L_x_175) ;  /* 0xfffffff800bc8947 */ /* 0x000fea000383ffff */
[----:B------:R-:W-:Y:S05]  /*0680*/  EXIT ;  /* 0x000000000000794d */ /* 0x000fea0003800000 */
.L_x_176:
        /* <DEDUP_REMOVED lines=15> */
.L_x_370:


//--------------------- .text._Z30polynomial_derivative_matricesiPKfS0_Pf --------------------------
	.section	.text._Z30polynomial_derivative_matricesiPKfS0_Pf,"ax",@progbits
	.align	128
        .global         _Z30polynomial_derivative_matricesiPKfS0_Pf
        .type           _Z30polynomial_derivative_matricesiPKfS0_Pf,@function
        .size           _Z30polynomial_derivative_matricesiPKfS0_Pf,(.L_x_363 - _Z30polynomial_derivative_matricesiPKfS0_Pf)
        .other          _Z30polynomial_derivative_matricesiPKfS0_Pf,@"STO_CUDA_ENTRY STV_DEFAULT"
_Z30polynomial_derivative_matricesiPKfS0_Pf:
.text._Z30polynomial_derivative_matricesiPKfS0_Pf:
        /* <DEDUP_REMOVED lines=25> */
[----:B------:R-:W-:Y:S01]  /*0190*/  USHF.R.S32.HI UR7, URZ, 0x1, UR5 ;  /* 0x00000001ff077899 */ /* 0x000fe20008011405 */
[----:B------:R-:W-:Y:S01]  /*01a0*/  ISETP.NE.U32.AND P3, PT, RZ, UR6, PT ;  /* 0x00000006ff007c0c */ /* 0x000fe2000bf65070 */
[----:B------:R-:W1:Y:S01]  /*01b0*/  LDCU UR9, c[0x0][0x370] ;  /* 0x00006e00ff0977ac */ /* 0x000e620008000800 */
[C---:B------:R-:W-:Y:S01]  /*01c0*/  VIADDMNMX R3, R16.reuse, 0xffffffff, R3, !PT ;  /* 0xffffffff10037846 */ /* 0x040fe20007800103 */
[----:B------:R-:W-:Y:S01]  /*01d0*/  VIADD R17, R16, UR6 ;  /* 0x0000000610117c36 */ /* 0x000fe20008000000 */
[----:B------:R-:W-:-:S03]  /*01e0*/  USHF.L.U32 UR11, UR6, 0x2, URZ ;  /* 0x00000002060b7899 */ /* 0x000fc600080006ff */
[----:B------:R-:W-:Y:S01]  /*01f0*/  IMAD.IADD R3, R3, 0x1, -R16 ;  /* 0x0000000103037824 */ /* 0x000fe200078e0a10 */
[----:B------:R-:W-:Y:S01]  /*0200*/  UIMAD.WIDE UR4, UR4, 0x2aaaaaab, URZ ;  /* 0x2aaaaaab040478a5 */ /* 0x000fe2000f8e02ff */
[----:B------:R-:W-:Y:S01]  /*0210*/  VIADD R20, R17, UR6 ;  /* 0x0000000611147c36 */ /* 0x000fe20008000000 */
[----:B0-----:R-:W0:Y:S01]  /*0220*/  MUFU.RCP R6, R6 ;  /* 0x0000000600067308 */ /* 0x001e220000001000 */
[----:B------:R-:W2:Y:S01]  /*0230*/  LDCU.64 UR12, c[0x0][0x358] ;  /* 0x00006b00ff0c77ac */ /* 0x000ea20008000a00 */
[----:B------:R-:W-:Y:S01]  /*0240*/  IADD3 R0, PT, PT, R3, 0x1, RZ ;  /* 0x0000000103007810 */ /* 0x000fe20007ffe0ff */
[----:B------:R-:W3:Y:S03]  /*0250*/  LDCU UR14, c[0x0][0x380] ;  /* 0x00007000ff0e77ac */ /* 0x000ee60008000800 */
[----:B------:R-:W-:Y:S01]  /*0260*/  ISETP.NE.AND P0, PT, R0, RZ, PT ;  /* 0x000000ff0000720c */ /* 0x000fe20003f05270 */
[----:B-1----:R-:W-:-:S03]  /*0270*/  UIMAD UR4, UR8, UR9, URZ ;  /* 0x00000009080472a4 */ /* 0x002fc6000f8e02ff */
[----:B------:R-:W-:Y:S01]  /*0280*/  SEL R18, RZ, 0x1, !P0 ;  /* 0x00000001ff127807 */ /* 0x000fe20004000000 */
[----:B------:R-:W-:Y:S01]  /*0290*/  ULEA.HI UR5, UR5, UR5, URZ, 0x1 ;  /* 0x0000000505057291 */ /* 0x000fe2000f8f08ff */
[----:B0-----:R-:W-:-:S07]  /*02a0*/  IADD3 R4, PT, PT, R6, 0xffffffe, RZ ;  /* 0x0ffffffe06047810 */ /* 0x001fce0007ffe0ff */
[----:B------:R-:W-:Y:S01]  /*02b0*/  @!P0 IMAD.MOV R3, RZ, RZ, R0 ;  /* 0x000000ffff038224 */ /* 0x000fe200078e0200 */
[----:B------:R0:W1:Y:S02]  /*02c0*/  F2I.FTZ.U32.TRUNC.NTZ R5, R4 ;  /* 0x0000000400057305 */ /* 0x000064000021f000 */
[----:B0-----:R-:W-:Y:S02]  /*02d0*/  HFMA2 R4, -RZ, RZ, 0, 0 ;  /* 0x00000000ff047431 */ /* 0x001fe400000001ff */
[----:B-1----:R-:W-:-:S04]  /*02e0*/  IMAD R7, R7, R5, RZ ;  /* 0x0000000507077224 */ /* 0x002fc800078e02ff */
[----:B------:R-:W-:Y:S02]  /*02f0*/  IMAD.HI.U32 R6, R5, R7, R4 ;  /* 0x0000000705067227 */ /* 0x000fe400078e0004 */
[----:B------:R-:W0:Y:S04]  /*0300*/  LDC.64 R4, c[0x0][0x388] ;  /* 0x0000e200ff047b82 */ /* 0x000e280000000a00 */
[----:B------:R-:W-:-:S04]  /*0310*/  IMAD.HI.U32 R9, R6, R3, RZ ;  /* 0x0000000306097227 */ /* 0x000fc800078e00ff */
[----:B------:R-:W1:Y:S01]  /*0320*/  LDC.64 R6, c[0x0][0x390] ;  /* 0x0000e400ff067b82 */ /* 0x000e620000000a00 */
[----:B------:R-:W-:-:S05]  /*0330*/  IADD3 R0, PT, PT, -R9, RZ, RZ ;  /* 0x000000ff09007210 */ /* 0x000fca0007ffe1ff */
[----:B------:R-:W-:-:S05]  /*0340*/  IMAD R3, R0, UR6, R3 ;  /* 0x0000000600037c24 */ /* 0x000fca000f8e0203 */
[----:B------:R-:W-:-:S13]  /*0350*/  ISETP.GE.U32.AND P1, PT, R3, UR6, PT ;  /* 0x0000000603007c0c */ /* 0x000fda000bf26070 */
[----:B------:R-:W-:Y:S02]  /*0360*/  @P1 VIADD R3, R3, -UR6 ;  /* 0x8000000603031c36 */ /* 0x000fe40008000000 */
[----:B------:R-:W-:-:S03]  /*0370*/  @P1 VIADD R9, R9, 0x1 ;  /* 0x0000000109091836 */ /* 0x000fc60000000000 */
[----:B------:R-:W-:Y:S02]  /*0380*/  ISETP.GE.U32.AND P2, PT, R3, UR6, PT ;  /* 0x0000000603007c0c */ /* 0x000fe4000bf46070 */
[----:B------:R-:W-:-:S05]  /*0390*/  IADD3 R3, PT, PT, R2, UR7, RZ ;  /* 0x0000000702037c10 */ /* 0x000fca000fffe0ff */
[----:B0-----:R-:W-:-:S04]  /*03a0*/  IMAD.WIDE R4, R3, 0x4, R4 ;  /* 0x0000000403047825 */ /* 0x001fc800078e0204 */
[----:B-1----:R-:W-:Y:S01]  /*03b0*/  IMAD.WIDE R6, R3, 0x4, R6 ;  /* 0x0000000403067825 */ /* 0x002fe200078e0206 */
[----:B------:R-:W-:Y:S02]  /*03c0*/  IADD3 R10, P1, PT, R4, UR11, RZ ;  /* 0x0000000b040a7c10 */ /* 0x000fe4000ff3e0ff */
[----:B------:R-:W-:Y:S02]  /*03d0*/  @P2 IADD3 R9, PT, PT, R9, 0x1, RZ ;  /* 0x0000000109092810 */ /* 0x000fe40007ffe0ff */
[----:B------:R-:W-:Y:S01]  /*03e0*/  @!P3 LOP3.LUT R9, RZ, UR6, RZ, 0x33, !PT ;  /* 0x00000006ff09bc12 */ /* 0x000fe2000f8e33ff */
[----:B------:R-:W-:Y:S01]  /*03f0*/  IMAD.X R11, RZ, RZ, R5, P1 ;  /* 0x000000ffff0b7224 */ /* 0x000fe200008e0605 */
[----:B------:R-:W-:Y:S02]  /*0400*/  IADD3 R8, P0, PT, R6, UR11, RZ ;  /* 0x0000000b06087c10 */ /* 0x000fe4000ff1e0ff */
[----:B------:R-:W-:Y:S02]  /*0410*/  IADD3 R18, PT, PT, R18, R9, RZ ;  /* 0x0000000912127210 */ /* 0x000fe40007ffe0ff */
[----:B--23--:R-:W-:-:S09]  /*0420*/  IADD3.X R9, PT, PT, RZ, R7, RZ, P0, !PT ;  /* 0x00000007ff097210 */ /* 0x00cfd200007fe4ff */
.L_x_208:
[----:B0-----:R-:W0:Y:S01]  /*0430*/  LDCU UR8, c[0x0][0x380] ;  /* 0x00007000ff0877ac */ /* 0x001e220008000800 */
[----:B------:R-:W-:Y:S01]  /*0440*/  BSSY.RECONVERGENT B0, `(.L_x_177) ;  /* 0x00000f4000007945 */ /* 0x000fe20003800200 */
[----:B0-----:R-:W-:-:S13]  /*0450*/  ISETP.GT.AND P0, PT, R2, UR8, PT ;  /* 0x0000000802007c0c */ /* 0x001fda000bf04270 */
[----:B-1234-:R-:W-:Y:S05]  /*0460*/  @P0 BRA `(.L_x_178) ;  /* 0x0000000c00c40947 */ /* 0x01efea0003800000 */
[----:B------:R-:W0:Y:S01]  /*0470*/  LDC.64 R12, c[0x0][0x390] ;  /* 0x0000e400ff0c7b82 */ /* 0x000e220000000a00 */
[----:B------:R-:W-:Y:S01]  /*0480*/  LOP3.LUT R27, R18, 0x3, RZ, 0xc0, !PT ;  /* 0x00000003121b7812 */ /* 0x000fe200078ec0ff */
[----:B------:R-:W-:Y:S01]  /*0490*/  IMAD.U32 R0, RZ, RZ, UR10 ;  /* 0x0000000aff007e24 */ /* 0x000fe2000f8e00ff */
[----:B------:R-:W-:Y:S01]  /*04a0*/  IADD3 R3, PT, PT, R19, UR7, RZ ;  /* 0x0000000713037c10 */ /* 0x000fe2000fffe0ff */
[----:B------:R-:W-:Y:S01]  /*04b0*/  BSSY.RECONVERGENT B3, `(.L_x_179) ;  /* 0x0000064000037945 */ /* 0x000fe20003800200 */
[----:B------:R-:W-:Y:S01]  /*04c0*/  ISETP.NE.AND P0, PT, R27, 0x3, PT ;  /* 0x000000031b00780c */ /* 0x000fe20003f05270 */
[----:B------:R-:W-:Y:S01]  /*04d0*/  IMAD R21, R19, R0, UR5 ;  /* 0x0000000513157e24 */ /* 0x000fe2000f8e0200 */
[----:B------:R-:W-:Y:S01]  /*04e0*/  MOV R22, R2 ;  /* 0x0000000200167202 */ /* 0x000fe20000000f00 */
[----:B------:R-:W1:Y:S01]  /*04f0*/  LDC.64 R14, c[0x0][0x388] ;  /* 0x0000e200ff0e7b82 */ /* 0x000e620000000a00 */
[----:B0-----:R-:W-:-:S04]  /*0500*/  IMAD.WIDE R12, R3, 0x4, R12 ;  /* 0x00000004030c7825 */ /* 0x001fc800078e020c */
[----:B-1----:R-:W-:-:S05]  /*0510*/  IMAD.WIDE R14, R3, 0x4, R14 ;  /* 0x00000004030e7825 */ /* 0x002fca00078e020e */
[----:B------:R-:W-:Y:S05]  /*0520*/  @!P0 BRA `(.L_x_180) ;  /* 0x0000000400708947 */ /* 0x000fea0003800000 */
[----:B------:R-:W-:Y:S01]  /*0530*/  ISETP.NE.AND P0, PT, R19, R2, PT ;  /* 0x000000021300720c */ /* 0x000fe20003f05270 */
[----:B------:R-:W-:-:S12]  /*0540*/  BSSY.RECONVERGENT B4, `(.L_x_181) ;  /* 0x0000019000047945 */ /* 0x000fd80003800200 */
[----:B------:R-:W-:Y:S05]  /*0550*/  @!P0 BRA `(.L_x_182) ;  /* 0x00000000005c8947 */ /* 0x000fea0003800000 */
[----:B------:R-:W2:Y:S04]  /*0560*/  LDG.E R22, desc[UR12][R14.64] ;  /* 0x0000000c0e167981 */ /* 0x000ea8000c1e1900 */
[----:B------:R-:W2:Y:S04]  /*0570*/  LDG.E R23, desc[UR12][R4.64] ;  /* 0x0000000c04177981 */ /* 0x000ea8000c1e1900 */
[----:B------:R-:W3:Y:S04]  /*0580*/  LDG.E R3, desc[UR12][R12.64] ;  /* 0x0000000c0c037981 */ /* 0x000ee8000c1e1900 */
[----:B------:R-:W4:Y:S01]  /*0590*/  LDG.E R0, desc[UR12][R6.64] ;  /* 0x0000000c06007981 */ /* 0x000f22000c1e1900 */
[----:B------:R-:W-:Y:S01]  /*05a0*/  BSSY.RECONVERGENT B5, `(.L_x_183) ;  /* 0x000000e000057945 */ /* 0x000fe20003800200 */
[----:B--2---:R-:W-:-:S04]  /*05b0*/  FADD R22, R22, -R23 ;  /* 0x8000001716167221 */ /* 0x004fc80000000000 */
[----:B---3--:R-:W-:-:S04]  /*05c0*/  FMUL R25, R3, R22 ;  /* 0x0000001603197220 */ /* 0x008fc80000400000 */
[----:B------:R-:W0:Y:S08]  /*05d0*/  MUFU.RCP R3, R25 ;  /* 0x0000001900037308 */ /* 0x000e300000001000 */
[----:B----4-:R-:W1:Y:S01]  /*05e0*/  FCHK P0, R0, R25 ;  /* 0x0000001900007302 */ /* 0x010e620000000000 */
[----:B0-----:R-:W-:-:S04]  /*05f0*/  FFMA R22, -R25, R3, 1 ;  /* 0x3f80000019167423 */ /* 0x001fc80000000103 */
[----:B------:R-:W-:-:S04]  /*0600*/  FFMA R3, R3, R22, R3 ;  /* 0x0000001603037223 */ /* 0x000fc80000000003 */
[----:B------:R-:W-:-:S04]  /*0610*/  FFMA R22, R0, R3, RZ ;  /* 0x0000000300167223 */ /* 0x000fc800000000ff */
[----:B------:R-:W-:-:S04]  /*0620*/  FFMA R23, -R25, R22, R0 ;  /* 0x0000001619177223 */ /* 0x000fc80000000100 */
[----:B------:R-:W-:Y:S01]  /*0630*/  FFMA R3, R3, R23, R22 ;  /* 0x0000001703037223 */ /* 0x000fe20000000016 */
[----:B-1----:R-:W-:Y:S06]  /*0640*/  @!P0 BRA `(.L_x_184) ;  /* 0x00000000000c8947 */ /* 0x002fec0003800000 */
[----:B------:R-:W-:Y:S01]  /*0650*/  IMAD.MOV.U32 R3, RZ, RZ, R25 ;  /* 0x000000ffff037224 */ /* 0x000fe200078e0019 */
[----:B------:R-:W-:-:S07]  /*0660*/  MOV R24, 0x680 ;  /* 0x0000068000187802 */ /* 0x000fce0000000f00 */
[----:B------:R-:W-:Y:S05]  /*0670*/  CALL.REL.NOINC `($__internal_2_$__cuda_sm3x_div_rn_noftz_f32_slowpath) ;  /* 0x0000000c00587944 */ /* 0x000fea0003c00000 */
.L_x_184:
[----:B------:R-:W-:Y:S05]  /*0680*/  BSYNC.RECONVERGENT B5 ;  /* 0x0000000000057941 */ /* 0x000fea0003800200 */
.L_x_183:
[----:B------:R-:W0:Y:S01]  /*0690*/  LDC.64 R22, c[0x0][0x398] ;  /* 0x0000e600ff167b82 */ /* 0x000e220000000a00 */
[----:B------:R-:W-:-:S05]  /*06a0*/  IADD3 R25, PT, PT, R2, R21, RZ ;  /* 0x0000001502197210 */ /* 0x000fca0007ffe0ff */
[----:B0-----:R-:W-:-:S05]  /*06b0*/  IMAD.WIDE R22, R25, 0x4, R22 ;  /* 0x0000000419167825 */ /* 0x001fca00078e0216 */
[----:B------:R0:W-:Y:S02]  /*06c0*/  STG.E desc[UR12][R22.64], R3 ;  /* 0x0000000316007986 */ /* 0x0001e4000c10190c */
.L_x_182:
[----:B------:R-:W-:Y:S05]  /*06d0*/  BSYNC.RECONVERGENT B4 ;  /* 0x0000000000047941 */ /* 0x000fea0003800200 */
.L_x_181:
[----:B------:R-:W-:Y:S01]  /*06e0*/  ISETP.NE.AND P0, PT, R27, RZ, PT ;  /* 0x000000ff1b00720c */ /* 0x000fe20003f05270 */
[----:B0-----:R-:W-:-:S12]  /*06f0*/  IMAD.MOV.U32 R22, RZ, RZ, R16 ;  /* 0x000000ffff167224 */ /* 0x001fd800078e0010 */
        /* <DEDUP_REMOVED lines=19> */
[----:B------:R-:W-:Y:S02]  /*0830*/  MOV R3, R25 ;  /* 0x0000001900037202 */ /* 0x000fe40000000f00 */
[----:B------:R-:W-:-:S07]  /*0840*/  MOV R24, 0x860 ;  /* 0x0000086000187802 */ /* 0x000fce0000000f00 */
[----:B------:R-:W-:Y:S05]  /*0850*/  CALL.REL.NOINC `($__internal_2_$__cuda_sm3x_div_rn_noftz_f32_slowpath) ;  /* 0x0000000800e07944 */ /* 0x000fea0003c00000 */
.L_x_188:
[----:B------:R-:W-:Y:S05]  /*0860*/  BSYNC.RECONVERGENT B5 ;  /* 0x0000000000057941 */ /* 0x000fea0003800200 */
.L_x_187:
[----:B------:R-:W0:Y:S01]  /*0870*/  LDC.64 R22, c[0x0][0x398] ;  /* 0x0000e600ff167b82 */ /* 0x000e220000000a00 */
[----:B------:R-:W-:-:S04]  /*0880*/  IMAD.IADD R25, R16, 0x1, R21 ;  /* 0x0000000110197824 */ /* 0x000fc800078e0215 */
[----:B0-----:R-:W-:-:S05]  /*0890*/  IMAD.WIDE R22, R25, 0x4, R22 ;  /* 0x0000000419167825 */ /* 0x001fca00078e0216 */
[----:B------:R0:W-:Y:S02]  /*08a0*/  STG.E desc[UR12][R22.64], R3 ;  /* 0x0000000316007986 */ /* 0x0001e4000c10190c */
.L_x_186:
[----:B------:R-:W-:Y:S05]  /*08b0*/  BSYNC.RECONVERGENT B4 ;  /* 0x0000000000047941 */ /* 0x000fea0003800200 */
.L_x_185:
[----:B------:R-:W-:Y:S02]  /*08c0*/  ISETP.NE.AND P0, PT, R27, 0x1, PT ;  /* 0x000000011b00780c */ /* 0x000fe40003f05270 */
[----:B0-----:R-:W-:-:S11]  /*08d0*/  MOV R22, R17 ;  /* 0x0000001100167202 */ /* 0x001fd60000000f00 */
[----:B------:R-:W-:Y:S05]  /*08e0*/  @!P0 BRA `(.L_x_180) ;  /* 0x0000000000808947 */ /* 0x000fea0003800000 */
[----:B------:R-:W-:Y:S01]  /*08f0*/  ISETP.NE.AND P0, PT, R19, R17, PT ;  /* 0x000000111300720c */ /* 0x000fe20003f05270 */
[----:B------:R-:W-:-:S12]  /*0900*/  IMAD.MOV.U32 R22, RZ, RZ, R20 ;  /* 0x000000ffff167224 */ /* 0x000fd800078e0014 */
[----:B------:R-:W-:Y:S05]  /*0910*/  @!P0 BRA `(.L_x_180) ;  /* 0x0000000000748947 */ /* 0x000fea0003800000 */
[----:B------:R-:W-:Y:S01]  /*0920*/  USHF.L.U32 UR8, UR6, 0x2, URZ ;  /* 0x0000000206087899 */ /* 0x000fe200080006ff */
[----:B------:R-:W2:Y:S04]  /*0930*/  LDG.E R26, desc[UR12][R14.64] ;  /* 0x0000000c0e1a7981 */ /* 0x000ea8000c1e1900 */
[----:B------:R-:W3:Y:S01]  /*0940*/  LDG.E R3, desc[UR12][R12.64] ;  /* 0x0000000c0c037981 */ /* 0x000ee2000c1e1900 */
[----:B------:R-:W-:-:S04]  /*0950*/  IADD3 R24, P0, PT, R10, UR8, RZ ;  /* 0x000000080a187c10 */ /* 0x000fc8000ff1e0ff */
[----:B------:R-:W-:-:S06]  /*0960*/  IADD3.X R25, PT, PT, RZ, R11, RZ, P0, !PT ;  /* 0x0000000bff197210 */ /* 0x000fcc00007fe4ff */
[----:B------:R-:W2:Y:S01]  /*0970*/  LDG.E R25, desc[UR12][R24.64] ;  /* 0x0000000c18197981 */ /* 0x000ea2000c1e1900 */
[----:B------:R-:W-:-:S05]  /*0980*/  IADD3 R22, P0, PT, R8, UR8, RZ ;  /* 0x0000000808167c10 */ /* 0x000fca000ff1e0ff */
[----:B------:R-:W-:-:S05]  /*0990*/  IMAD.X R23, RZ, RZ, R9, P0 ;  /* 0x000000ffff177224 */ /* 0x000fca00000e0609 */
        /* <DEDUP_REMOVED lines=15> */
.L_x_190:
[----:B------:R-:W-:Y:S05]  /*0a90*/  BSYNC.RECONVERGENT B4 ;  /* 0x0000000000047941 */ /* 0x000fea0003800200 */
.L_x_189:
[----:B------:R-:W0:Y:S01]  /*0aa0*/  LDC.64 R24, c[0x0][0x398] ;  /* 0x0000e600ff187b82 */ /* 0x000e220000000a00 */
[----:B------:R-:W-:Y:S01]  /*0ab0*/  IMAD.IADD R23, R17, 0x1, R21 ;  /* 0x0000000111177824 */ /* 0x000fe200078e0215 */
[----:B------:R-:W-:-:S03]  /*0ac0*/  MOV R22, R20 ;  /* 0x0000001400167202 */ /* 0x000fc60000000f00 */
[----:B0-----:R-:W-:-:S05]  /*0ad0*/  IMAD.WIDE R24, R23, 0x4, R24 ;  /* 0x0000000417187825 */ /* 0x001fca00078e0218 */
[----:B------:R0:W-:Y:S02]  /*0ae0*/  STG.E desc[UR12][R24.64], R3 ;  /* 0x0000000318007986 */ /* 0x0001e4000c10190c */
.L_x_180:
[----:B------:R-:W-:Y:S05]  /*0af0*/  BSYNC.RECONVERGENT B3 ;  /* 0x0000000000037941 */ /* 0x000fea0003800200 */
.L_x_179:
[----:B------:R-:W-:-:S13]  /*0b00*/  ISETP.GE.U32.AND P0, PT, R18, 0x3, PT ;  /* 0x000000031200780c */ /* 0x000fda0003f06070 */
[----:B------:R-:W-:Y:S05]  /*0b10*/  @!P0 BRA `(.L_x_178) ;  /* 0x0000000800188947 */ /* 0x000fea0003800000 */
.L_x_207:
[----:B------:R-:W-:Y:S01]  /*0b20*/  ISETP.NE.AND P0, PT, R19, R22, PT ;  /* 0x000000161300720c */ /* 0x000fe20003f05270 */
[----:B------:R-:W-:-:S12]  /*0b30*/  BSSY.RECONVERGENT B3, `(.L_x_191) ;  /* 0x000001e000037945 */ /* 0x000fd80003800200 */
[----:B-1234-:R-:W-:Y:S05]  /*0b40*/  @!P0 BRA `(.L_x_192) ;  /* 0x0000000000708947 */ /* 0x01efea0003800000 */
[----:B------:R-:W1:Y:S01]  /*0b50*/  LDC.64 R26, c[0x0][0x388] ;  /* 0x0000e200ff1a7b82 */ /* 0x000e620000000a00 */
[----:B0-----:R-:W-:Y:S01]  /*0b60*/  VIADD R3, R22, UR7 ;  /* 0x0000000716037c36 */ /* 0x001fe20008000000 */
[----:B------:R-:W2:Y:S04]  /*0b70*/  LDG.E R28, desc[UR12][R14.64] ;  /* 0x0000000c0e1c7981 */ /* 0x000ea8000c1e1900 */
[----:B------:R-:W3:Y:S02]  /*0b80*/  LDG.E R23, desc[UR12][R12.64] ;  /* 0x0000000c0c177981 */ /* 0x000ee4000c1e1900 */
[----:B------:R-:W0:Y:S01]  /*0b90*/  LDC.64 R24, c[0x0][0x390] ;  /* 0x0000e400ff187b82 */ /* 0x000e220000000a00 */
[----:B-1----:R-:W-:-:S06]  /*0ba0*/  IMAD.WIDE R26, R3, 0x4, R26 ;  /* 0x00000004031a7825 */ /* 0x002fcc00078e021a */
[----:B------:R-:W2:Y:S01]  /*0bb0*/  LDG.E R27, desc[UR12][R26.64] ;  /* 0x0000000c1a1b7981 */ /* 0x000ea2000c1e1900 */
[----:B0-----:R-:W-:-:S05]  /*0bc0*/  IMAD.WIDE R24, R3, 0x4, R24 ;  /* 0x0000000403187825 */ /* 0x001fca00078e0218 */
        /* <DEDUP_REMOVED lines=15> */
.L_x_194:
[----:B------:R-:W-:Y:S05]  /*0cc0*/  BSYNC.RECONVERGENT B4 ;  /* 0x0000000000047941 */ /* 0x000fea0003800200 */
.L_x_193:
[----:B------:R-:W0:Y:S01]  /*0cd0*/  LDC.64 R24, c[0x0][0x398] ;  /* 0x0000e600ff187b82 */ /* 0x000e220000000a00 */
[----:B------:R-:W-:-:S04]  /*0ce0*/  IMAD.IADD R23, R21, 0x1, R22 ;  /* 0x0000000115177824 */ /* 0x000fc800078e0216 */
[----:B0-----:R-:W-:-:S05]  /*0cf0*/  IMAD.WIDE R24, R23, 0x4, R24 ;  /* 0x0000000417187825 */ /* 0x001fca00078e0218 */
[----:B------:R1:W-:Y:S02]  /*0d00*/  STG.E desc[UR12][R24.64], R3 ;  /* 0x0000000318007986 */ /* 0x0003e4000c10190c */
.L_x_192:
[----:B------:R-:W-:Y:S05]  /*0d10*/  BSYNC.RECONVERGENT B3 ;  /* 0x0000000000037941 */ /* 0x000fea0003800200 */
.L_x_191:
[----:B------:R-:W-:Y:S01]  /*0d20*/  IADD3 R22, PT, PT, R22, UR6, RZ ;  /* 0x0000000616167c10 */ /* 0x000fe2000fffe0ff */
[----:B------:R-:W-:Y:S03]  /*0d30*/  BSSY.RECONVERGENT B3, `(.L_x_195) ;  /* 0x000001f000037945 */ /* 0x000fe60003800200 */
[----:B------:R-:W-:-:S13]  /*0d40*/  ISETP.NE.AND P0, PT, R19, R22, PT ;  /* 0x000000161300720c */ /* 0x000fda0003f05270 */
[----:B------:R-:W-:Y:S05]  /*0d50*/  @!P0 BRA `(.L_x_196) ;  /* 0x0000000000708947 */ /* 0x000fea0003800000 */
[----:B------:R-:W2:Y:S01]  /*0d60*/  LDC.64 R26, c[0x0][0x388] ;  /* 0x0000e200ff1a7b82 */ /* 0x000ea20000000a00 */
[----:B01----:R-:W-:Y:S01]  /*0d70*/  VIADD R3, R22, UR7 ;  /* 0x0000000716037c36 */ /* 0x003fe20008000000 */
[----:B------:R-:W3:Y:S04]  /*0d80*/  LDG.E R28, desc[UR12][R14.64] ;  /* 0x0000000c0e1c7981 */ /* 0x000ee8000c1e1900 */
[----:B------:R-:W4:Y:S02]  /*0d90*/  LDG.E R23, desc[UR12][R12.64] ;  /* 0x0000000c0c177981 */ /* 0x000f24000c1e1900 */
[----:B------:R-:W0:Y:S01]  /*0da0*/  LDC.64 R24, c[0x0][0x390] ;  /* 0x0000e400ff187b82 */ /* 0x000e220000000a00 */
[----:B--2---:R-:W-:-:S06]  /*0db0*/  IMAD.WIDE R26, R3, 0x4, R26 ;  /* 0x00000004031a7825 */ /* 0x004fcc00078e021a */
[----:B------:R-:W3:Y:S01]  /*0dc0*/  LDG.E R27, desc[UR12][R26.64] ;  /* 0x0000000c1a1b7981 */ /* 0x000ee2000c1e1900 */
[----:B0-----:R-:W-:-:S05]  /*0dd0*/  IMAD.WIDE R24, R3, 0x4, R24 ;  /* 0x0000000403187825 */ /* 0x001fca00078e0218 */
[----:B------:R-:W2:Y:S01]  /*0de0*/  LDG.E R0, desc[UR12][R24.64] ;  /* 0x0000000c18007981 */ /* 0x000ea2000c1e1900 */
[----:B------:R-:W-:Y:S01]  /*0df0*/  BSSY.RECONVERGENT B4, `(.L_x_197) ;  /* 0x000000e000047945 */ /* 0x000fe20003800200 */
[----:B---3--:R-:W-:-:S04]  /*0e00*/  FADD R28, R28, -R27 ;  /* 0x8000001b1c1c7221 */ /* 0x008fc80000000000 */
[----:B----4-:R-:W-:-:S04]  /*0e10*/  FMUL R29, R23, R28 ;  /* 0x0000001c171d7220 */ /* 0x010fc80000400000 */
[----:B------:R-:W0:Y:S08]  /*0e20*/  MUFU.RCP R3, R29 ;  /* 0x0000001d00037308 */ /* 0x000e300000001000 */
[----:B--2---:R-:W1:Y:S01]  /*0e30*/  FCHK P0, R0, R29 ;  /* 0x0000001d00007302 */ /* 0x004e620000000000 */
        /* <DEDUP_REMOVED lines=9> */
.L_x_198:
[----:B------:R-:W-:Y:S05]  /*0ed0*/  BSYNC.RECONVERGENT B4 ;  /* 0x0000000000047941 */ /* 0x000fea0003800200 */
.L_x_197:
[----:B------:R-:W0:Y:S01]  /*0ee0*/  LDC.64 R24, c[0x0][0x398] ;  /* 0x0000e600ff187b82 */ /* 0x000e220000000a00 */
[----:B------:R-:W-:-:S04]  /*0ef0*/  IMAD.IADD R23, R21, 0x1, R22 ;  /* 0x0000000115177824 */ /* 0x000fc800078e0216 */
[----:B0-----:R-:W-:-:S05]  /*0f00*/  IMAD.WIDE R24, R23, 0x4, R24 ;  /* 0x0000000417187825 */ /* 0x001fca00078e0218 */
[----:B------:R2:W-:Y:S02]  /*0f10*/  STG.E desc[UR12][R24.64], R3 ;  /* 0x0000000318007986 */ /* 0x0005e4000c10190c */
.L_x_196:
[----:B------:R-:W-:Y:S05]  /*0f20*/  BSYNC.RECONVERGENT B3 ;  /* 0x0000000000037941 */ /* 0x000fea0003800200 */
.L_x_195:
[----:B------:R-:W-:Y:S01]  /*0f30*/  IADD3 R22, PT, PT, R22, UR6, RZ ;  /* 0x0000000616167c10 */ /* 0x000fe2000fffe0ff */
[----:B------:R-:W-:Y:S03]  /*0f40*/  BSSY.RECONVERGENT B3, `(.L_x_199) ;  /* 0x000001f000037945 */ /* 0x000fe60003800200 */
[----:B------:R-:W-:-:S13]  /*0f50*/  ISETP.NE.AND P0, PT, R19, R22, PT ;  /* 0x000000161300720c */ /* 0x000fda0003f05270 */
[----:B------:R-:W-:Y:S05]  /*0f60*/  @!P0 BRA `(.L_x_200) ;  /* 0x0000000000708947 */ /* 0x000fea0003800000 */
[----:B------:R-:W3:Y:S01]  /*0f70*/  LDC.64 R26, c[0x0][0x388] ;  /* 0x0000e200ff1a7b82 */ /* 0x000ee20000000a00 */
[----:B012---:R-:W-:Y:S01]  /*0f80*/  VIADD R3, R22, UR7 ;  /* 0x0000000716037c36 */ /* 0x007fe20008000000 */
[----:B------:R-:W2:Y:S04]  /*0f90*/  LDG.E R28, desc[UR12][R14.64] ;  /* 0x0000000c0e1c7981 */ /* 0x000ea8000c1e1900 */
[----:B------:R-:W4:Y:S02]  /*0fa0*/  LDG.E R23, desc[UR12][R12.64] ;  /* 0x0000000c0c177981 */ /* 0x000f24000c1e1900 */
[----:B------:R-:W0:Y:S01]  /*0fb0*/  LDC.64 R24, c[0x0][0x390] ;  /* 0x0000e400ff187b82 */ /* 0x000e220000000a00 */
[----:B---3--:R-:W-:-:S06]  /*0fc0*/  IMAD.WIDE R26, R3, 0x4, R26 ;  /* 0x00000004031a7825 */ /* 0x008fcc00078e021a */
[----:B------:R-:W2:Y:S01]  /*0fd0*/  LDG.E R27, desc[UR12][R26.64] ;  /* 0x0000000c1a1b7981 */ /* 0x000ea2000c1e1900 */
[----:B0-----:R-:W-:-:S05]  /*0fe0*/  IMAD.WIDE R24, R3, 0x4, R24 ;  /* 0x0000000403187825 */ /* 0x001fca00078e0218 */
[----:B------:R-:W3:Y:S01]  /*0ff0*/  LDG.E R0, desc[UR12][R24.64] ;  /* 0x0000000c18007981 */ /* 0x000ee2000c1e1900 */
[----:B------:R-:W-:Y:S01]  /*1000*/  BSSY.RECONVERGENT B4, `(.L_x_201) ;  /* 0x000000e000047945 */ /* 0x000fe20003800200 */
[----:B--2---:R-:W-:-:S04]  /*1010*/  FADD R28, R28, -R27 ;  /* 0x8000001b1c1c7221 */ /* 0x004fc80000000000 */
[----:B----4-:R-:W-:-:S04]  /*1020*/  FMUL R29, R23, R28 ;  /* 0x0000001c171d7220 */ /* 0x010fc80000400000 */
[----:B------:R-:W0:Y:S08]  /*1030*/  MUFU.RCP R3, R29 ;  /* 0x0000001d00037308 */ /* 0x000e300000001000 */
[----:B---3--:R-:W1:Y:S01]  /*1040*/  FCHK P0, R0, R29 ;  /* 0x0000001d00007302 */ /* 0x008e620000000000 */
        /* <DEDUP_REMOVED lines=9> */
.L_x_202:
[----:B------:R-:W-:Y:S05]  /*10e0*/  BSYNC.RECONVERGENT B4 ;  /* 0x0000000000047941 */ /* 0x000fea0003800200 */
.L_x_201:
[----:B------:R-:W0:Y:S01]  /*10f0*/  LDC.64 R24, c[0x0][0x398] ;  /* 0x0000e600ff187b82 */ /* 0x000e220000000a00 */
[----:B------:R-:W-:-:S04]  /*1100*/  IMAD.IADD R23, R21, 0x1, R22 ;  /* 0x0000000115177824 */ /* 0x000fc800078e0216 */
[----:B0-----:R-:W-:-:S05]  /*1110*/  IMAD.WIDE R24, R23, 0x4, R24 ;  /* 0x0000000417187825 */ /* 0x001fca00078e0218 */
[----:B------:R3:W-:Y:S02]  /*1120*/  STG.E desc[UR12][R24.64], R3 ;  /* 0x0000000318007986 */ /* 0x0007e4000c10190c */
.L_x_200:
[----:B------:R-:W-:Y:S05]  /*1130*/  BSYNC.RECONVERGENT B3 ;  /* 0x0000000000037941 */ /* 0x000fea0003800200 */
.L_x_199:
[----:B------:R-:W-:Y:S01]  /*1140*/  IADD3 R22, PT, PT, R22, UR6, RZ ;  /* 0x0000000616167c10 */ /* 0x000fe2000fffe0ff */
[----:B------:R-:W-:Y:S03]  /*1150*/  BSSY.RECONVERGENT B3, `(.L_x_203) ;  /* 0x000001f000037945 */ /* 0x000fe60003800200 */
[----:B------:R-:W-:-:S13]  /*1160*/  ISETP.NE.AND P0, PT, R19, R22, PT ;  /* 0x000000161300720c */ /* 0x000fda0003f05270 */
[----:B------:R-:W-:Y:S05]  /*1170*/  @!P0 BRA `(.L_x_204) ;  /* 0x0000000000708947 */ /* 0x000fea0003800000 */
[----:B------:R-:W4:Y:S01]  /*1180*/  LDC.64 R26, c[0x0][0x388] ;  /* 0x0000e200ff1a7b82 */ /* 0x000f220000000a00 */
[----:B0123--:R-:W-:Y:S01]  /*1190*/  IADD3 R3, PT, PT, R22, UR7, RZ ;  /* 0x0000000716037c10 */ /* 0x00ffe2000fffe0ff */
[----:B------:R-:W2:Y:S04]  /*11a0*/  LDG.E R28, desc[UR12][R14.64] ;  /* 0x0000000c0e1c7981 */ /* 0x000ea8000c1e1900 */
[----:B------:R-:W3:Y:S02]  /*11b0*/  LDG.E R23, desc[UR12][R12.64] ;  /* 0x0000000c0c177981 */ /* 0x000ee4000c1e1900 */
[----:B------:R-:W0:Y:S01]  /*11c0*/  LDC.64 R24, c[0x0][0x390] ;  /* 0x0000e400ff187b82 */ /* 0x000e220000000a00 */
[----:B----4-:R-:W-:-:S06]  /*11d0*/  IMAD.WIDE R26, R3, 0x4, R26 ;  /* 0x00000004031a7825 */ /* 0x010fcc00078e021a */
        /* <DEDUP_REMOVED lines=17> */
.L_x_206:
[----:B------:R-:W-:Y:S05]  /*12f0*/  BSYNC.RECONVERGENT B4 ;  /* 0x0000000000047941 */ /* 0x000fea0003800200 */
.L_x_205:
[----:B------:R-:W0:Y:S01]  /*1300*/  LDC.64 R24, c[0x0][0x398] ;  /* 0x0000e600ff187b82 */ /* 0x000e220000000a00 */
[----:B------:R-:W-:-:S05]  /*1310*/  IADD3 R23, PT, PT, R21, R22, RZ ;  /* 0x0000001615177210 */ /* 0x000fca0007ffe0ff */
[----:B0-----:R-:W-:-:S05]  /*1320*/  IMAD.WIDE R24, R23, 0x4, R24 ;  /* 0x0000000417187825 */ /* 0x001fca00078e0218 */
[----:B------:R4:W-:Y:S02]  /*1330*/  STG.E desc[UR12][R24.64], R3 ;  /* 0x0000000318007986 */ /* 0x0009e4000c10190c */
.L_x_204:
[----:B------:R-:W-:Y:S05]  /*1340*/  BSYNC.RECONVERGENT B3 ;  /* 0x0000000000037941 */ /* 0x000fea0003800200 */
.L_x_203:
[----:B------:R-:W-:-:S04]  /*1350*/  IADD3 R22, PT, PT, R22, UR6, RZ ;  /* 0x0000000616167c10 */ /* 0x000fc8000fffe0ff */
[----:B------:R-:W-:-:S13]  /*1360*/  ISETP.GT.AND P0, PT, R22, UR14, PT ;  /* 0x0000000e16007c0c */ /* 0x000fda000bf04270 */
[----:B------:R-:W-:Y:S05]  /*1370*/  @!P0 BRA `(.L_x_207) ;  /* 0xfffffff400e88947 */ /* 0x000fea000383ffff */
.L_x_178:
[----:B------:R-:W-:Y:S05]  /*1380*/  BSYNC.RECONVERGENT B0 ;  /* 0x0000000000007941 */ /* 0x000fea0003800200 */
.L_x_177:
[----:B------:R-:W5:Y:S01]  /*1390*/  LDCU UR8, c[0x0][0x380] ;  /* 0x00007000ff0877ac */ /* 0x000f620008000800 */
[----:B------:R-:W-:-:S05]  /*13a0*/  VIADD R19, R19, UR4 ;  /* 0x0000000413137c36 */ /* 0x000fca0008000000 */
[----:B-----5:R-:W-:-:S13]  /*13b0*/  ISETP.GT.AND P0, PT, R19, UR8, PT ;  /* 0x0000000813007c0c */ /* 0x020fda000bf04270 */
[----:B------:R-:W-:Y:S05]  /*13c0*/  @!P0 BRA `(.L_x_208) ;  /* 0xfffffff000188947 */ /* 0x000fea000383ffff */
[----:B------:R-:W-:Y:S05]  /*13d0*/  EXIT ;  /* 0x000000000000794d */ /* 0x000fea0003800000 */
        .weak           $__internal_2_$__cuda_sm3x_div_rn_noftz_f32_slowpath
        .type           $__internal_2_$__cuda_sm3x_div_rn_noftz_f32_slowpath,@function
        .size           $__internal_2_$__cuda_sm3x_div_rn_noftz_f32_slowpath,(.L_x_363 - $__internal_2_$__cuda_sm3x_div_rn_noftz_f32_slowpath)
$__internal_2_$__cuda_sm3x_div_rn_noftz_f32_slowpath:
[----:B------:R-:W-:Y:S01]  /*13e0*/  SHF.R.U32.HI R25, RZ, 0x17, R3 ;  /* 0x00000017ff197819 */ /* 0x000fe20000011603 */
[----:B------:R-:W-:Y:S01]  /*13f0*/  BSSY.RECONVERGENT B1, `(.L_x_209) ;  /* 0x0000062000017945 */ /* 0x000fe20003800200 */
[----:B------:R-:W-:Y:S02]  /*1400*/  SHF.R.U32.HI R23, RZ, 0x17, R0 ;  /* 0x00000017ff177819 */ /* 0x000fe40000011600 */
[----:B------:R-:W-:Y:S02]  /*1410*/  LOP3.LUT R25, R25, 0xff, RZ, 0xc0, !PT ;  /* 0x000000ff19197812 */ /* 0x000fe400078ec0ff */
[----:B------:R-:W-:Y:S02]  /*1420*/  LOP3.LUT R29, R23, 0xff, RZ, 0xc0, !PT ;  /* 0x000000ff171d7812 */ /* 0x000fe400078ec0ff */
[----:B------:R-:W-:Y:S02]  /*1430*/  IADD3 R28, PT, PT, R25, -0x1, RZ ;  /* 0xffffffff191c7810 */ /* 0x000fe40007ffe0ff */
[----:B------:R-:W-:-:S02]  /*1440*/  IADD3 R26, PT, PT, R29, -0x1, RZ ;  /* 0xffffffff1d1a7810 */ /* 0x000fc40007ffe0ff */
        /* <DEDUP_REMOVED lines=23> */
[----:B------:R-:W-:Y:S01]  /*15c0*/  @!P0 FFMA R0, R0, 1.84467440737095516160e+19, RZ ;  /* 0x5f80000000008823 */ /* 0x000fe200000000ff */
[----:B------:R-:W-:Y:S01]  /*15d0*/  @!P0 MOV R23, 0xffffffc0 ;  /* 0xffffffc000178802 */ /* 0x000fe20000000f00 */
[----:B------:R-:W-:-:S04]  /*15e0*/  @!P1 FFMA R3, R3, 1.84467440737095516160e+19, RZ ;  /* 0x5f80000003039823 */ /* 0x000fc800000000ff */
[----:B------:R-:W-:-:S07]  /*15f0*/  @!P1 VIADD R23, R23, 0x40 ;  /* 0x0000004017179836 */ /* 0x000fce0000000000 */
.L_x_210:
[----:B------:R-:W-:Y:S01]  /*1600*/  LEA R26, R25, 0xc0800000, 0x17 ;  /* 0xc0800000191a7811 */ /* 0x000fe200078eb8ff */
[----:B------:R-:W-:Y:S03]  /*1610*/  BSSY.RECONVERGENT B2, `(.L_x_215) ;  /* 0x0000036000027945 */ /* 0x000fe60003800200 */
[----:B------:R-:W-:Y:S02]  /*1620*/  IADD3 R28, PT, PT, -R26, R3, RZ ;  /* 0x000000031a1c7210 */ /* 0x000fe40007ffe1ff */
[----:B------:R-:W-:Y:S02]  /*1630*/  IADD3 R26, PT, PT, R29, -0x7f, RZ ;  /* 0xffffff811d1a7810 */ /* 0x000fe40007ffe0ff */
[----:B------:R-:W0:Y:S01]  /*1640*/  MUFU.RCP R30, R28 ;  /* 0x0000001c001e7308 */ /* 0x000e220000001000 */
[----:B------:R-:W-:Y:S02]  /*1650*/  FADD.FTZ R3, -R28, -RZ ;  /* 0x800000ff1c037221 */ /* 0x000fe40000010100 */
[C---:B------:R-:W-:Y:S01]  /*1660*/  IMAD R0, R26.reuse, -0x800000, R0 ;  /* 0xff8000001a007824 */ /* 0x040fe200078e0200 */
[----:B------:R-:W-:-:S05]  /*1670*/  IADD3 R26, PT, PT, R26, 0x7f, -R25 ;  /* 0x0000007f1a1a7810 */ /* 0x000fca0007ffe819 */
[----:B------:R-:W-:Y:S02]  /*1680*/  IMAD.IADD R23, R26, 0x1, R23 ;  /* 0x000000011a177824 */ /* 0x000fe400078e0217 */
        /* <DEDUP_REMOVED lines=20> */
[CCC-:B------:R-:W-:Y:S01]  /*17d0*/  FFMA.RP R23, R25.reuse, R29.reuse, R26.reuse ;  /* 0x0000001d19177223 */ /* 0x1c0fe2000000801a */
[CCC-:B------:R-:W-:Y:S01]  /*17e0*/  FFMA.RM R28, R25.reuse, R29.reuse, R26.reuse ;  /* 0x0000001d191c7223 */ /* 0x1c0fe2000000401a */
[----:B------:R-:W-:Y:S01]  /*17f0*/  FFMA.RZ R25, R25, R29, R26 ;  /* 0x0000001d19197223 */ /* 0x000fe2000000c01a */
[C---:B------:R-:W-:Y:S01]  /*1800*/  VIADD R26, R3.reuse, 0x20 ;  /* 0x00000020031a7836 */ /* 0x040fe20000000000 */
[----:B------:R-:W-:Y:S02]  /*1810*/  ISETP.NE.AND P2, PT, R3, RZ, PT ;  /* 0x000000ff0300720c */ /* 0x000fe40003f45270 */
[----:B------:R-:W-:Y:S02]  /*1820*/  FSETP.NEU.FTZ.AND P0, PT, R23, R28, PT ;  /* 0x0000001c1700720b */ /* 0x000fe40003f1d000 */
[----:B------:R-:W-:Y:S02]  /*1830*/  LOP3.LUT R25, R25, 0x7fffff, RZ, 0xc0, !PT ;  /* 0x007fffff19197812 */ /* 0x000fe400078ec0ff */
[----:B------:R-:W-:-:S02]  /*1840*/  ISETP.NE.AND P1, PT, R3, RZ, PT ;  /* 0x000000ff0300720c */ /* 0x000fc40003f25270 */
[----:B------:R-:W-:Y:S02]  /*1850*/  LOP3.LUT R25, R25, 0x800000, RZ, 0xfc, !PT ;  /* 0x0080000019197812 */ /* 0x000fe400078efcff */
[----:B------:R-:W-:Y:S02]  /*1860*/  IADD3 R28, PT, PT, -R3, RZ, RZ ;  /* 0x000000ff031c7210 */ /* 0x000fe40007ffe1ff */
[----:B------:R-:W-:Y:S02]  /*1870*/  SHF.L.U32 R26, R25, R26, RZ ;  /* 0x0000001a191a7219 */ /* 0x000fe400000006ff */
[----:B------:R-:W-:Y:S02]  /*1880*/  SEL R28, R28, RZ, P2 ;  /* 0x000000ff1c1c7207 */ /* 0x000fe40001000000 */
[----:B------:R-:W-:Y:S02]  /*1890*/  ISETP.NE.AND P1, PT, R26, RZ, P1 ;  /* 0x000000ff1a00720c */ /* 0x000fe40000f25270 */
[----:B------:R-:W-:-:S02]  /*18a0*/  SHF.R.U32.HI R28, RZ, R28, R25 ;  /* 0x0000001cff1c7219 */ /* 0x000fc40000011619 */
[----:B------:R-:W-:Y:S02]  /*18b0*/  PLOP3.LUT P0, PT, P0, P1, PT, 0xf8, 0x8f ;  /* 0x00000000008f781c */ /* 0x000fe40000703f70 */
[----:B------:R-:W-:Y:S02]  /*18c0*/  SHF.R.U32.HI R26, RZ, 0x1, R28 ;  /* 0x00000001ff1a7819 */ /* 0x000fe4000001161c */
[----:B------:R-:W-:-:S04]  /*18d0*/  SEL R3, RZ, 0x1, !P0 ;  /* 0x00000001ff037807 */ /* 0x000fc80004000000 */
[----:B------:R-:W-:-:S04]  /*18e0*/  LOP3.LUT R3, R3, 0x1, R26, 0xf8, !PT ;  /* 0x0000000103037812 */ /* 0x000fc800078ef81a */
[----:B------:R-:W-:-:S04]  /*18f0*/  LOP3.LUT R3, R3, R28, RZ, 0xc0, !PT ;  /* 0x0000001c03037212 */ /* 0x000fc800078ec0ff */
[----:B------:R-:W-:-:S04]  /*1900*/  IADD3 R3, PT, PT, R26, R3, RZ ;  /* 0x000000031a037210 */ /* 0x000fc80007ffe0ff */
[----:B------:R-:W-:Y:S01]  /*1910*/  LOP3.LUT R0, R3, R0, RZ, 0xfc, !PT ;  /* 0x0000000003007212 */ /* 0x000fe200078efcff */
[----:B------:R-:W-:Y:S06]  /*1920*/  BRA `(.L_x_218) ;  /* 0x0000000000107947 */ /* 0x000fec0003800000 */
.L_x_217:
[----:B------:R-:W-:-:S04]  /*1930*/  LOP3.LUT R0, R0, 0x80000000, RZ, 0xc0, !PT ;  /* 0x8000000000007812 */ /* 0x000fc800078ec0ff */
[----:B------:R-:W-:Y:S01]  /*1940*/  LOP3.LUT R0, R0, 0x7f800000, RZ, 0xfc, !PT ;  /* 0x7f80000000007812 */ /* 0x000fe200078efcff */
[----:B------:R-:W-:Y:S06]  /*1950*/  BRA `(.L_x_218) ;  /* 0x0000000000047947 */ /* 0x000fec0003800000 */
.L_x_216:
[----:B------:R-:W-:-:S07]  /*1960*/  IMAD R0, R23, 0x800000, R0 ;  /* 0x0080000017007824 */ /* 0x000fce00078e0200 */
.L_x_218:
[----:B------:R-:W-:Y:S05]  /*1970*/  BSYNC.RECONVERGENT B2 ;  /* 0x0000000000027941 */ /* 0x000fea0003800200 */
.L_x_215:
[----:B------:R-:W-:Y:S05]  /*1980*/  BRA `(.L_x_219) ;  /* 0x0000000000207947 */ /* 0x000fea0003800000 */
.L_x_214:
[----:B------:R-:W-:-:S04]  /*1990*/  LOP3.LUT R0, R3, 0x80000000, R0, 0x48, !PT ;  /* 0x8000000003007812 */ /* 0x000fc800078e4800 */
[----:B------:R-:W-:Y:S01]  /*19a0*/  LOP3.LUT R0, R0, 0x7f800000, RZ, 0xfc, !PT ;  /* 0x7f80000000007812 */ /* 0x000fe200078efcff */
[----:B------:R-:W-:Y:S06]  /*19b0*/  BRA `(.L_x_219) ;  /* 0x0000000000147947 */ /* 0x000fec0003800000 */
.L_x_213:
[----:B------:R-:W-:Y:S01]  /*19c0*/  LOP3.LUT R0, R3, 0x80000000, R0, 0x48, !PT ;  /* 0x8000000003007812 */ /* 0x000fe200078e4800 */
[----:B------:R-:W-:Y:S06]  /*19d0*/  BRA `(.L_x_219) ;  /* 0x00000000000c7947 */ /* 0x000fec0003800000 */
.L_x_212:
[----:B------:R-:W0:Y:S01]  /*19e0*/  MUFU.RSQ R0, -QNAN ;  /* 0xffc0000000007908 */ /* 0x000e220000001400 */
[----:B------:R-:W-:Y:S05]  /*19f0*/  BRA `(.L_x_219) ;  /* 0x0000000000047947 */ /* 0x000fea0003800000 */
.L_x_211:
[----:B------:R-:W-:-:S07]  /*1a00*/  FADD.FTZ R0, R0, R3 ;  /* 0x0000000300007221 */ /* 0x000fce0000010000 */
.L_x_219:
[----:B------:R-:W-:Y:S05]  /*1a10*/  BSYNC.RECONVERGENT B1 ;  /* 0x0000000000017941 */ /* 0x000fea0003800200 */
.L_x_209:
[----:B------:R-:W-:Y:S01]  /*1a20*/  HFMA2 R25, -RZ, RZ, 0, 0 ;  /* 0x00000000ff197431 */ /* 0x000fe200000001ff */
[----:B0-----:R-:W-:-:S03]  /*1a30*/  MOV R3, R0 ;  /* 0x0000000000037202 */ /* 0x001fc60000000f00 */
[----:B------:R-:W-:Y:S05]  /*1a40*/  RET.REL.NODEC R24 `(_Z30polynomial_derivative_matricesiPKfS0_Pf) ;  /* 0xffffffe4186c7950 */ /* 0x000fea0003c3ffff */
.L_x_220:
        /* <DEDUP_REMOVED lines=11> */
.L_x_363:


//--------------------- .text._Z42normalize_lagrange_integrating_polynomialsiPf --------------------------
	.section	.text._Z42normalize_lagrange_integrating_polynomialsiPf,"ax",@progbits
	.align	128
        .global         _Z42normalize_lagrange_integrating_polynomialsiPf
        .type           _Z42normalize_lagrange_integrating_polynomialsiPf,@function
        .size           _Z42normalize_lagrange_integrating_polynomialsiPf,(.L_x_364 - _Z42normalize_lagrange_integrating_polynomialsiPf)
        .other          _Z42normalize_lagrange_integrating_polynomialsiPf,@"STO_CUDA_ENTRY STV_DEFAULT"
_Z42normalize_lagrange_integrating_polynomialsiPf:
.text._Z42normalize_lagrange_integrating_polynomialsiPf:
        /* <DEDUP_REMOVED lines=11> */
[----:B------:R-:W-:Y:S01]  /*00b0*/  VIADD R8, R9, 0x1 ;  /* 0x0000000109087836 */ /* 0x000fe20000000000 */
[----:B------:R-:W-:Y:S02]  /*00c0*/  PRMT R10, RZ, 0x7610, R10 ;  /* 0x00007610ff0a7816 */ /* 0x000fe4000000000a */
[----:B------:R-:W-:Y:S01]  /*00d0*/  PRMT R11, RZ, 0x7610, R11 ;  /* 0x00007610ff0b7816 */ /* 0x000fe2000000000b */
[----:B------:R-:W-:Y:S01]  /*00e0*/  IMAD.MOV.U32 R0, RZ, RZ, R8 ;  /* 0x000000ffff007224 */ /* 0x000fe200078e0008 */
[----:B------:R-:W1:Y:S01]  /*00f0*/  LDCU.64 UR6, c[0x0][0x358] ;  /* 0x00006b00ff0677ac */ /* 0x000e620008000a00 */
[----:B0-----:R-:W-:-:S04]  /*0100*/  UIADD3 UR4, UP0, UPT, UR4, 0x20, URZ ;  /* 0x0000002004047890 */ /* 0x001fc8000ff1e0ff */
[----:B------:R-:W-:-:S12]  /*0110*/  UIADD3.X UR5, UPT, UPT, URZ, UR5, URZ, UP0, !UPT ;  /* 0x00000005ff057290 */ /* 0x000fd800087fe4ff */
.L_x_249:
[C---:B------:R-:W-:Y:S01]  /*0120*/  ISETP.GE.AND P0, PT, R9.reuse, RZ, PT ;  /* 0x000000ff0900720c */ /* 0x040fe20003f06270 */
[----:B------:R-:W-:Y:S01]  /*0130*/  IMAD R3, R9, R9, R9 ;  /* 0x0000000909037224 */ /* 0x000fe200078e0209 */
[----:B------:R-:W-:Y:S04]  /*0140*/  BSSY.RECONVERGENT B0, `(.L_x_221) ;  /* 0x000008b000007945 */ /* 0x000fe80003800200 */
[----:B------:R-:W-:Y:S01]  /*0150*/  LEA.HI R14, R3, R3, RZ, 0x1 ;  /* 0x00000003030e7211 */ /* 0x000fe200078f08ff */
[----:B------:R-:W-:-:S03]  /*0160*/  HFMA2 R3, -RZ, RZ, 0, 0 ;  /* 0x00000000ff037431 */ /* 0x000fc600000001ff */
[----:B------:R-:W-:-:S03]  /*0170*/  SHF.R.S32.HI R14, RZ, 0x1, R14 ;  /* 0x00000001ff0e7819 */ /* 0x000fc6000001140e */
[----:B01----:R-:W-:Y:S05]  /*0180*/  @!P0 BRA `(.L_x_222) ;  /* 0x0000000800188947 */ /* 0x003fea0003800000 */
[----:B------:R-:W-:Y:S01]  /*0190*/  ISETP.GE.U32.AND P0, PT, R9, 0xf, PT ;  /* 0x0000000f0900780c */ /* 0x000fe20003f06070 */
[----:B------:R-:W-:Y:S01]  /*01a0*/  BSSY.RECONVERGENT B1, `(.L_x_223) ;  /* 0x0000030000017945 */ /* 0x000fe20003800200 */
[----:B------:R-:W-:Y:S01]  /*01b0*/  LOP3.LUT P1, RZ, R0, 0xf, RZ, 0xc0, !PT ;  /* 0x0000000f00ff7812 */ /* 0x000fe2000782c0ff */
[----:B------:R-:W-:Y:S02]  /*01c0*/  IMAD.MOV.U32 R3, RZ, RZ, RZ ;  /* 0x000000ffff037224 */ /* 0x000fe400078e00ff */
[----:B------:R-:W-:-:S08]  /*01d0*/  IMAD.MOV.U32 R7, RZ, RZ, RZ ;  /* 0x000000ffff077224 */ /* 0x000fd000078e00ff */
[----:B------:R-:W-:Y:S05]  /*01e0*/  @!P0 BRA `(.L_x_224) ;  /* 0x0000000000ac8947 */ /* 0x000fea0003800000 */
[----:B------:R-:W-:Y:S01]  /*01f0*/  MOV R4, UR4 ;  /* 0x0000000400047c02 */ /* 0x000fe20008000f00 */
[----:B------:R-:W-:Y:S01]  /*0200*/  IMAD.U32 R5, RZ, RZ, UR5 ;  /* 0x00000005ff057e24 */ /* 0x000fe2000f8e00ff */
[----:B------:R-:W-:Y:S01]  /*0210*/  LOP3.LUT R7, R0, 0xfffffff0, RZ, 0xc0, !PT ;  /* 0xfffffff000077812 */ /* 0x000fe200078ec0ff */
[----:B------:R-:W-:Y:S02]  /*0220*/  IMAD.MOV.U32 R3, RZ, RZ, RZ ;  /* 0x000000ffff037224 */ /* 0x000fe400078e00ff */
[----:B------:R-:W-:Y:S01]  /*0230*/  IMAD.WIDE.U32 R4, R14, 0x4, R4 ;  /* 0x000000040e047825 */ /* 0x000fe200078e0004 */
[----:B------:R-:W-:-:S07]  /*0240*/  IADD3 R26, PT, PT, -R7, RZ, RZ ;  /* 0x000000ff071a7210 */ /* 0x000fce0007ffe1ff */
.L_x_225:
[----:B-1----:R-:W2:Y:S04]  /*0250*/  LDG.E R24, desc[UR6][R4.64+-0x20] ;  /* 0xffffe00604187981 */ /* 0x002ea8000c1e1900 */
[----:B------:R-:W3:Y:S04]  /*0260*/  LDG.E R25, desc[UR6][R4.64+-0x1c] ;  /* 0xffffe40604197981 */ /* 0x000ee8000c1e1900 */
[----:B------:R-:W4:Y:S04]  /*0270*/  LDG.E R12, desc[UR6][R4.64+-0x18] ;  /* 0xffffe806040c7981 */ /* 0x000f28000c1e1900 */
[----:B------:R-:W5:Y:S04]  /*0280*/  LDG.E R23, desc[UR6][R4.64+-0x14] ;  /* 0xffffec0604177981 */ /* 0x000f68000c1e1900 */
        /* <DEDUP_REMOVED lines=9> */
[----:B------:R-:W5:Y:S01]  /*0320*/  LDG.E R6, desc[UR6][R4.64+0x14] ;  /* 0x0000140604067981 */ /* 0x000f62000c1e1900 */
[----:B--2---:R-:W-:-:S03]  /*0330*/  FADD R24, R24, R3 ;  /* 0x0000000318187221 */ /* 0x004fc60000000000 */
[----:B------:R-:W2:Y:S01]  /*0340*/  LDG.E R3, desc[UR6][R4.64+0x18] ;  /* 0x0000180604037981 */ /* 0x000ea2000c1e1900 */
[----:B---3--:R-:W-:-:S03]  /*0350*/  FADD R25, R24, R25 ;  /* 0x0000001918197221 */ /* 0x008fc60000000000 */
[----:B------:R0:W3:Y:S01]  /*0360*/  LDG.E R24, desc[UR6][R4.64+0x1c] ;  /* 0x00001c0604187981 */ /* 0x0000e2000c1e1900 */
[----:B------:R-:W-:Y:S02]  /*0370*/  VIADD R26, R26, 0x10 ;  /* 0x000000101a1a7836 */ /* 0x000fe40000000000 */
[----:B----4-:R-:W-:-:S04]  /*0380*/  FADD R12, R25, R12 ;  /* 0x0000000c190c7221 */ /* 0x010fc80000000000 */
[----:B-----5:R-:W-:Y:S01]  /*0390*/  FADD R23, R12, R23 ;  /* 0x000000170c177221 */ /* 0x020fe20000000000 */
[----:B------:R-:W-:-:S03]  /*03a0*/  ISETP.NE.AND P0, PT, R26, RZ, PT ;  /* 0x000000ff1a00720c */ /* 0x000fc60003f05270 */
[----:B------:R-:W-:Y:S01]  /*03b0*/  FADD R22, R23, R22 ;  /* 0x0000001617167221 */ /* 0x000fe20000000000 */
[----:B0-----:R-:W-:-:S03]  /*03c0*/  IADD3 R4, P2, PT, R4, 0x40, RZ ;  /* 0x0000004004047810 */ /* 0x001fc60007f5e0ff */
[----:B------:R-:W-:Y:S02]  /*03d0*/  FADD R21, R22, R21 ;  /* 0x0000001516157221 */ /* 0x000fe40000000000 */
[----:B------:R-:W-:Y:S02]  /*03e0*/  IMAD.X R5, RZ, RZ, R5, P2 ;  /* 0x000000ffff057224 */ /* 0x000fe400010e0605 */
[----:B------:R-:W-:-:S04]  /*03f0*/  FADD R20, R21, R20 ;  /* 0x0000001415147221 */ /* 0x000fc80000000000 */
[----:B------:R-:W-:-:S04]  /*0400*/  FADD R19, R20, R19 ;  /* 0x0000001314137221 */ /* 0x000fc80000000000 */
[----:B------:R-:W-:-:S04]  /*0410*/  FADD R18, R19, R18 ;  /* 0x0000001213127221 */ /* 0x000fc80000000000 */
[----:B------:R-:W-:-:S04]  /*0420*/  FADD R17, R18, R17 ;  /* 0x0000001112117221 */ /* 0x000fc80000000000 */
[----:B------:R-:W-:-:S04]  /*0430*/  FADD R16, R17, R16 ;  /* 0x0000001011107221 */ /* 0x000fc80000000000 */
[----:B------:R-:W-:-:S04]  /*0440*/  FADD R16, R16, R15 ;  /* 0x0000000f10107221 */ /* 0x000fc80000000000 */
[----:B------:R-:W-:-:S04]  /*0450*/  FADD R13, R16, R13 ;  /* 0x0000000d100d7221 */ /* 0x000fc80000000000 */
[----:B------:R-:W-:-:S04]  /*0460*/  FADD R6, R13, R6 ;  /* 0x000000060d067221 */ /* 0x000fc80000000000 */
[----:B--2---:R-:W-:-:S04]  /*0470*/  FADD R3, R6, R3 ;  /* 0x0000000306037221 */ /* 0x004fc80000000000 */
[----:B---3--:R-:W-:Y:S01]  /*0480*/  FADD R3, R3, R24 ;  /* 0x0000001803037221 */ /* 0x008fe20000000000 */
[----:B------:R-:W-:Y:S06]  /*0490*/  @P0 BRA `(.L_x_225) ;  /* 0xfffffffc006c0947 */ /* 0x000fec000383ffff */
.L_x_224:
[----:B-1----:R-:W-:Y:S05]  /*04a0*/  BSYNC.RECONVERGENT B1 ;  /* 0x0000000000017941 */ /* 0x002fea0003800200 */
.L_x_223:
[----:B------:R-:W-:Y:S05]  /*04b0*/  @!P1 BRA `(.L_x_222) ;  /* 0x00000004004c9947 */ /* 0x000fea0003800000 */
[----:B------:R-:W-:Y:S01]  /*04c0*/  PRMT R13, R8, 0x9910, RZ ;  /* 0x00009910080d7816 */ /* 0x000fe200000000ff */
[----:B------:R-:W-:Y:S01]  /*04d0*/  BSSY.RECONVERGENT B1, `(.L_x_226) ;  /* 0x0000022000017945 */ /* 0x000fe20003800200 */
[----:B------:R-:W-:Y:S02]  /*04e0*/  PRMT R6, R2, 0x9910, RZ ;  /* 0x0000991002067816 */ /* 0x000fe400000000ff */
[----:B------:R-:W-:-:S05]  /*04f0*/  PRMT R4, R11, 0x9910, RZ ;  /* 0x000099100b047816 */ /* 0x000fca00000000ff */
[----:B------:R-:W-:-:S05]  /*0500*/  IMAD R4, R6, R4, R13 ;  /* 0x0000000406047224 */ /* 0x000fca00078e020d */
[----:B------:R-:W-:-:S04]  /*0510*/  LOP3.LUT R4, R4, 0xf, RZ, 0xc0, !PT ;  /* 0x0000000f04047812 */ /* 0x000fc800078ec0ff */
[C---:B------:R-:W-:Y:S02]  /*0520*/  IADD3 R5, PT, PT, R4.reuse, -0x1, RZ ;  /* 0xffffffff04057810 */ /* 0x040fe40007ffe0ff */
[----:B------:R-:W-:Y:S02]  /*0530*/  LOP3.LUT P1, RZ, R4, 0x7, RZ, 0xc0, !PT ;  /* 0x0000000704ff7812 */ /* 0x000fe4000782c0ff */
[----:B------:R-:W-:-:S13]  /*0540*/  ISETP.GE.U32.AND P0, PT, R5, 0x7, PT ;  /* 0x000000070500780c */ /* 0x000fda0003f06070 */
[----:B------:R-:W-:Y:S05]  /*0550*/  @!P0 BRA `(.L_x_227) ;  /* 0x0000000000648947 */ /* 0x000fea0003800000 */
[----:B------:R-:W0:Y:S01]  /*0560*/  LDC.64 R16, c[0x0][0x388] ;  /* 0x0000e200ff107b82 */ /* 0x000e220000000a00 */
[----:B------:R-:W1:Y:S01]  /*0570*/  LDCU.64 UR8, c[0x0][0x388] ;  /* 0x00007100ff0877ac */ /* 0x000e620008000a00 */
[C---:B------:R-:W-:Y:S01]  /*0580*/  IADD3 R12, P0, PT, R14.reuse, R7, RZ ;  /* 0x000000070e0c7210 */ /* 0x040fe20007f1e0ff */
[----:B------:R-:W-:-:S04]  /*0590*/  IMAD.IADD R5, R14, 0x1, R7 ;  /* 0x000000010e057824 */ /* 0x000fc800078e0207 */
[----:B------:R-:W-:Y:S01]  /*05a0*/  IMAD.X R15, RZ, RZ, RZ, P0 ;  /* 0x000000ffff0f7224 */ /* 0x000fe200000e06ff */
[----:B-1----:R-:W-:Y:S01]  /*05b0*/  LEA R4, P0, R12, UR8, 0x2 ;  /* 0x000000080c047c11 */ /* 0x002fe2000f8010ff */
[----:B0-----:R-:W-:-:S03]  /*05c0*/  IMAD.WIDE.U32 R16, R5, 0x4, R16 ;  /* 0x0000000405107825 */ /* 0x001fc600078e0010 */
[----:B------:R-:W-:-:S03]  /*05d0*/  LEA.HI.X R5, R12, UR9, R15, 0x2, P0 ;  /* 0x000000090c057c11 */ /* 0x000fc600080f140f */
[----:B------:R-:W2:Y:S04]  /*05e0*/  LDG.E R16, desc[UR6][R16.64] ;  /* 0x0000000610107981 */ /* 0x000ea8000c1e1900 */
[----:B------:R-:W3:Y:S04]  /*05f0*/  LDG.E R12, desc[UR6][R4.64+0x4] ;  /* 0x00000406040c7981 */ /* 0x000ee8000c1e1900 */
[----:B------:R-:W4:Y:S04]  /*0600*/  LDG.E R18, desc[UR6][R4.64+0x8] ;  /* 0x0000080604127981 */ /* 0x000f28000c1e1900 */
[----:B------:R-:W5:Y:S04]  /*0610*/  LDG.E R20, desc[UR6][R4.64+0xc] ;  /* 0x00000c0604147981 */ /* 0x000f68000c1e1900 */
[----:B------:R-:W5:Y:S04]  /*0620*/  LDG.E R22, desc[UR6][R4.64+0x10] ;  /* 0x0000100604167981 */ /* 0x000f68000c1e1900 */
[----:B------:R-:W5:Y:S04]  /*0630*/  LDG.E R24, desc[UR6][R4.64+0x14] ;  /* 0x0000140604187981 */ /* 0x000f68000c1e1900 */
[----:B------:R-:W5:Y:S04]  /*0640*/  LDG.E R26, desc[UR6][R4.64+0x18] ;  /* 0x00001806041a7981 */ /* 0x000f68000c1e1900 */
[----:B------:R-:W5:Y:S01]  /*0650*/  LDG.E R28, desc[UR6][R4.64+0x1c] ;  /* 0x00001c06041c7981 */ /* 0x000f62000c1e1900 */
[----:B------:R-:W-:Y:S01]  /*0660*/  IADD3 R7, PT, PT, R7, 0x8, RZ ;  /* 0x0000000807077810 */ /* 0x000fe20007ffe0ff */
[----:B--2---:R-:W-:-:S04]  /*0670*/  FADD R3, R3, R16 ;  /* 0x0000001003037221 */ /* 0x004fc80000000000 */
[----:B---3--:R-:W-:-:S04]  /*0680*/  FADD R3, R3, R12 ;  /* 0x0000000c03037221 */ /* 0x008fc80000000000 */
[----:B----4-:R-:W-:-:S04]  /*0690*/  FADD R3, R3, R18 ;  /* 0x0000001203037221 */ /* 0x010fc80000000000 */
[----:B-----5:R-:W-:-:S04]  /*06a0*/  FADD R3, R3, R20 ;  /* 0x0000001403037221 */ /* 0x020fc80000000000 */
[----:B------:R-:W-:-:S04]  /*06b0*/  FADD R3, R3, R22 ;  /* 0x0000001603037221 */ /* 0x000fc80000000000 */
[----:B------:R-:W-:-:S04]  /*06c0*/  FADD R3, R3, R24 ;  /* 0x0000001803037221 */ /* 0x000fc80000000000 */
[----:B------:R-:W-:-:S04]  /*06d0*/  FADD R3, R3, R26 ;  /* 0x0000001a03037221 */ /* 0x000fc80000000000 */
[----:B------:R-:W-:-:S07]  /*06e0*/  FADD R3, R3, R28 ;  /* 0x0000001c03037221 */ /* 0x000fce0000000000 */
.L_x_227:
[----:B------:R-:W-:Y:S05]  /*06f0*/  BSYNC.RECONVERGENT B1 ;  /* 0x0000000000017941 */ /* 0x000fea0003800200 */
.L_x_226:
[----:B------:R-:W-:Y:S05]  /*0700*/  @!P1 BRA `(.L_x_222) ;  /* 0x0000000000b89947 */ /* 0x000fea0003800000 */
[----:B------:R-:W-:Y:S01]  /*0710*/  PRMT R4, R10, 0x9910, RZ ;  /* 0x000099100a047816 */ /* 0x000fe200000000ff */
[----:B------:R-:W-:Y:S04]  /*0720*/  BSSY.RECONVERGENT B1, `(.L_x_228) ;  /* 0x000001a000017945 */ /* 0x000fe80003800200 */
[----:B------:R-:W-:-:S05]  /*0730*/  IMAD R6, R6, R4, R13 ;  /* 0x0000000406067224 */ /* 0x000fca00078e020d */
[----:B------:R-:W-:-:S04]  /*0740*/  LOP3.LUT R6, R6, 0xffff, RZ, 0xc0, !PT ;  /* 0x0000ffff06067812 */ /* 0x000fc800078ec0ff */
[C---:B------:R-:W-:Y:S02]  /*0750*/  LOP3.LUT R4, R6.reuse, 0x7, RZ, 0xc0, !PT ;  /* 0x0000000706047812 */ /* 0x040fe400078ec0ff */
[----:B------:R-:W-:-:S03]  /*0760*/  LOP3.LUT R6, R6, 0x3, RZ, 0xc0, !PT ;  /* 0x0000000306067812 */ /* 0x000fc600078ec0ff */
[----:B------:R-:W-:Y:S01]  /*0770*/  VIADD R4, R4, 0xffffffff ;  /* 0xffffffff04047836 */ /* 0x000fe20000000000 */
[----:B------:R-:W-:-:S04]  /*0780*/  ISETP.NE.AND P1, PT, R6, RZ, PT ;  /* 0x000000ff0600720c */ /* 0x000fc80003f25270 */
[----:B------:R-:W-:-:S13]  /*0790*/  ISETP.GE.U32.AND P0, PT, R4, 0x3, PT ;  /* 0x000000030400780c */ /* 0x000fda0003f06070 */
[----:B------:R-:W-:Y:S05]  /*07a0*/  @!P0 BRA `(.L_x_229) ;  /* 0x0000000000448947 */ /* 0x000fea0003800000 */
[----:B------:R-:W0:Y:S01]  /*07b0*/  LDC.64 R12, c[0x0][0x388] ;  /* 0x0000e200ff0c7b82 */ /* 0x000e220000000a00 */
[----:B------:R-:W1:Y:S01]  /*07c0*/  LDCU.64 UR8, c[0x0][0x388] ;  /* 0x00007100ff0877ac */ /* 0x000e620008000a00 */
[C---:B------:R-:W-:Y:S01]  /*07d0*/  IADD3 R15, P0, PT, R14.reuse, R7, RZ ;  /* 0x000000070e0f7210 */ /* 0x040fe20007f1e0ff */
[----:B------:R-:W-:-:S03]  /*07e0*/  IMAD.IADD R5, R14, 0x1, R7 ;  /* 0x000000010e057824 */ /* 0x000fc600078e0207 */
[----:B------:R-:W-:Y:S02]  /*07f0*/  IADD3.X R16, PT, PT, RZ, RZ, RZ, P0, !PT ;  /* 0x000000ffff107210 */ /* 0x000fe400007fe4ff */
[----:B-1----:R-:W-:Y:S01]  /*0800*/  LEA R4, P0, R15, UR8, 0x2 ;  /* 0x000000080f047c11 */ /* 0x002fe2000f8010ff */
[----:B0-----:R-:W-:-:S03]  /*0810*/  IMAD.WIDE.U32 R12, R5, 0x4, R12 ;  /* 0x00000004050c7825 */ /* 0x001fc600078e000c */
[----:B------:R-:W-:-:S03]  /*0820*/  LEA.HI.X R5, R15, UR9, R16, 0x2, P0 ;  /* 0x000000090f057c11 */ /* 0x000fc600080f1410 */
[----:B------:R-:W2:Y:S04]  /*0830*/  LDG.E R12, desc[UR6][R12.64] ;  /* 0x000000060c0c7981 */ /* 0x000ea8000c1e1900 */
[----:B------:R-:W3:Y:S04]  /*0840*/  LDG.E R16, desc[UR6][R4.64+0x4] ;  /* 0x0000040604107981 */ /* 0x000ee8000c1e1900 */
[----:B------:R-:W4:Y:S04]  /*0850*/  LDG.E R18, desc[UR6][R4.64+0x8] ;  /* 0x0000080604127981 */ /* 0x000f28000c1e1900 */
[----:B------:R-:W5:Y:S01]  /*0860*/  LDG.E R20, desc[UR6][R4.64+0xc] ;  /* 0x00000c0604147981 */ /* 0x000f62000c1e1900 */
[----:B------:R-:W-:-:S02]  /*0870*/  VIADD R7, R7, 0x4 ;  /* 0x0000000407077836 */ /* 0x000fc40000000000 */
[----:B--2---:R-:W-:-:S04]  /*0880*/  FADD R3, R3, R12 ;  /* 0x0000000c03037221 */ /* 0x004fc80000000000 */
[----:B---3--:R-:W-:-:S04]  /*0890*/  FADD R3, R3, R16 ;  /* 0x0000001003037221 */ /* 0x008fc80000000000 */
[----:B----4-:R-:W-:-:S04]  /*08a0*/  FADD R3, R3, R18 ;  /* 0x0000001203037221 */ /* 0x010fc80000000000 */
[----:B-----5:R-:W-:-:S07]  /*08b0*/  FADD R3, R3, R20 ;  /* 0x0000001403037221 */ /* 0x020fce0000000000 */
.L_x_229:
[----:B------:R-:W-:Y:S05]  /*08c0*/  BSYNC.RECONVERGENT B1 ;  /* 0x0000000000017941 */ /* 0x000fea0003800200 */
.L_x_228:
[----:B------:R-:W-:Y:S05]  /*08d0*/  @!P1 BRA `(.L_x_222) ;  /* 0x0000000000449947 */ /* 0x000fea0003800000 */
[----:B------:R-:W0:Y:S01]  /*08e0*/  LDC.64 R4, c[0x0][0x388] ;  /* 0x0000e200ff047b82 */ /* 0x000e220000000a00 */
[----:B------:R-:W-:-:S05]  /*08f0*/  IADD3 R13, PT, PT, R14, R7, RZ ;  /* 0x000000070e0d7210 */ /* 0x000fca0007ffe0ff */
[----:B0-----:R-:W-:-:S06]  /*0900*/  IMAD.WIDE.U32 R4, R13, 0x4, R4 ;  /* 0x000000040d047825 */ /* 0x001fcc00078e0004 */
[----:B------:R-:W2:Y:S01]  /*0910*/  LDG.E R4, desc[UR6][R4.64] ;  /* 0x0000000604047981 */ /* 0x000ea2000c1e1900 */
[----:B------:R-:W-:Y:S01]  /*0920*/  ISETP.NE.AND P0, PT, R6, 0x1, PT ;  /* 0x000000010600780c */ /* 0x000fe20003f05270 */
[----:B--2---:R-:W-:-:S12]  /*0930*/  FADD R3, R3, R4 ;  /* 0x0000000403037221 */ /* 0x004fd80000000000 */
[----:B------:R-:W-:Y:S05]  /*0940*/  @!P0 BRA `(.L_x_222) ;  /* 0x0000000000288947 */ /* 0x000fea0003800000 */
[----:B------:R-:W0:Y:S01]  /*0950*/  LDCU.64 UR8, c[0x0][0x388] ;  /* 0x00007100ff0877ac */ /* 0x000e220008000a00 */
[----:B------:R-:W-:-:S05]  /*0960*/  IADD3 R7, P0, PT, R14, R7, RZ ;  /* 0x000000070e077210 */ /* 0x000fca0007f1e0ff */
[----:B------:R-:W-:Y:S01]  /*0970*/  IMAD.X R12, RZ, RZ, RZ, P0 ;  /* 0x000000ffff0c7224 */ /* 0x000fe200000e06ff */
[----:B------:R-:W-:Y:S02]  /*0980*/  ISETP.NE.AND P0, PT, R6, 0x2, PT ;  /* 0x000000020600780c */ /* 0x000fe40003f05270 */
[----:B0-----:R-:W-:-:S04]  /*0990*/  LEA R4, P1, R7, UR8, 0x2 ;  /* 0x0000000807047c11 */ /* 0x001fc8000f8210ff */
[----:B------:R-:W-:-:S05]  /*09a0*/  LEA.HI.X R5, R7, UR9, R12, 0x2, P1 ;  /* 0x0000000907057c11 */ /* 0x000fca00088f140c */
[----:B------:R-:W2:Y:S04]  /*09b0*/  LDG.E R6, desc[UR6][R4.64+0x4] ;  /* 0x0000040604067981 */ /* 0x000ea8000c1e1900 */
[----:B------:R-:W3:Y:S01]  /*09c0*/  @P0 LDG.E R12, desc[UR6][R4.64+0x8] ;  /* 0x00000806040c0981 */ /* 0x000ee2000c1e1900 */
[----:B--2---:R-:W-:-:S04]  /*09d0*/  FADD R3, R3, R6 ;  /* 0x0000000603037221 */ /* 0x004fc80000000000 */
[----:B---3--:R-:W-:-:S07]  /*09e0*/  @P0 FADD R3, R3, R12 ;  /* 0x0000000c03030221 */ /* 0x008fce0000000000 */
.L_x_222:
[----:B-1----:R-:W-:Y:S05]  /*09f0*/  BSYNC.RECONVERGENT B0 ;  /* 0x0000000000007941 */ /* 0x002fea0003800200 */
.L_x_221:
[----:B------:R-:W-:Y:S01]  /*0a00*/  ISETP.GE.AND P0, PT, R9, RZ, PT ;  /* 0x000000ff0900720c */ /* 0x000fe20003f06270 */
[----:B------:R-:W-:-:S12]  /*0a10*/  BSSY.RECONVERGENT B0, `(.L_x_230) ;  /* 0x000008b000007945 */ /* 0x000fd80003800200 */
[----:B------:R-:W-:Y:S05]  /*0a20*/  @!P0 BRA `(.L_x_231) ;  /* 0x0000000800248947 */ /* 0x000fea0003800000 */
[----:B------:R-:W-:Y:S01]  /*0a30*/  ISETP.GE.U32.AND P0, PT, R9, 0x3, PT ;  /* 0x000000030900780c */ /* 0x000fe20003f06070 */
[----:B------:R-:W-:Y:S01]  /*0a40*/  BSSY.RECONVERGENT B1, `(.L_x_232) ;  /* 0x0000049000017945 */ /* 0x000fe20003800200 */
[----:B------:R-:W-:Y:S02]  /*0a50*/  LOP3.LUT R16, R0, 0x3, RZ, 0xc0, !PT ;  /* 0x0000000300107812 */ /* 0x000fe400078ec0ff */
[----:B------:R-:W-:-:S09]  /*0a60*/  MOV R15, RZ ;  /* 0x000000ff000f7202 */ /* 0x000fd20000000f00 */
[----:B------:R-:W-:Y:S05]  /*0a70*/  @!P0 BRA `(.L_x_233) ;  /* 0x0000000400148947 */ /* 0x000fea0003800000 */
[----:B------:R-:W0:Y:S01]  /*0a80*/  LDC.64 R4, c[0x0][0x388] ;  /* 0x0000e200ff047b82 */ /* 0x000e220000000a00 */
[----:B------:R-:W-:Y:S01]  /*0a90*/  LOP3.LUT R15, R0, 0xfffffffc, RZ, 0xc0, !PT ;  /* 0xfffffffc000f7812 */ /* 0x000fe200078ec0ff */
[----:B------:R-:W-:-:S07]  /*0aa0*/  IMAD.MOV.U32 R17, RZ, RZ, RZ ;  /* 0x000000ffff117224 */ /* 0x000fce00078e00ff */
.L_x_242:
[----:B-1----:R-:W-:-:S05]  /*0ab0*/  IADD3 R7, PT, PT, R14, R17, RZ ;  /* 0x000000110e077210 */ /* 0x002fca0007ffe0ff */
[----:B0-----:R-:W-:-:S05]  /*0ac0*/  IMAD.WIDE.U32 R6, R7, 0x4, R4 ;  /* 0x0000000407067825 */ /* 0x001fca00078e0004 */
[----:B------:R-:W2:Y:S01]  /*0ad0*/  LDG.E R0, desc[UR6][R6.64] ;  /* 0x0000000606007981 */ /* 0x000ea2000c1e1900 */
[----:B------:R-:W0:Y:S01]  /*0ae0*/  MUFU.RCP R12, R3 ;  /* 0x00000003000c7308 */ /* 0x000e220000001000 */
[----:B------:R-:W-:Y:S01]  /*0af0*/  VIADD R17, R17, 0x4 ;  /* 0x0000000411117836 */ /* 0x000fe20000000000 */
[----:B------:R-:W-:Y:S04]  /*0b00*/  BSSY.RECONVERGENT B2, `(.L_x_234) ;  /* 0x000000c000027945 */ /* 0x000fe80003800200 */
[----:B------:R-:W-:Y:S01]  /*0b10*/  ISETP.NE.AND P2, PT, R17, R15, PT ;  /* 0x0000000f1100720c */ /* 0x000fe20003f45270 */
[----:B0-----:R-:W-:-:S04]  /*0b20*/  FFMA R13, R12, -R3, 1 ;  /* 0x3f8000000c0d7423 */ /* 0x001fc80000000803 */
[----:B------:R-:W-:Y:S01]  /*0b30*/  FFMA R13, R12, R13, R12 ;  /* 0x0000000d0c0d7223 */ /* 0x000fe2000000000c */
[----:B--2---:R-:W0:Y:S03]  /*0b40*/  FCHK P0, R0, R3 ;  /* 0x0000000300007302 */ /* 0x004e260000000000 */
[----:B------:R-:W-:-:S04]  /*0b50*/  FFMA R12, R0, R13, RZ ;  /* 0x0000000d000c7223 */ /* 0x000fc800000000ff */
[----:B------:R-:W-:-:S04]  /*0b60*/  FFMA R18, R12, -R3, R0 ;  /* 0x800000030c127223 */ /* 0x000fc80000000000 */
[----:B------:R-:W-:Y:S01]  /*0b70*/  FFMA R13, R13, R18, R12 ;  /* 0x000000120d0d7223 */ /* 0x000fe2000000000c */
[----:B0-----:R-:W-:Y:S06]  /*0b80*/  @!P0 BRA `(.L_x_235) ;  /* 0x00000000000c8947 */ /* 0x001fec0003800000 */
[----:B------:R-:W-:-:S07]  /*0b90*/  MOV R12, 0xbb0 ;  /* 0x00000bb0000c7802 */ /* 0x000fce0000000f00 */
[----:B------:R-:W-:Y:S05]  /*0ba0*/  CALL.REL.NOINC `($__internal_3_$__cuda_sm3x_div_rn_noftz_f32_slowpath) ;  /* 0x0000000400e87944 */ /* 0x000fea0003c00000 */
[----:B------:R-:W-:-:S07]  /*0bb0*/  MOV R13, R19 ;  /* 0x00000013000d7202 */ /* 0x000fce0000000f00 */
.L_x_235:
[----:B------:R-:W-:Y:S05]  /*0bc0*/  BSYNC.RECONVERGENT B2 ;  /* 0x0000000000027941 */ /* 0x000fea0003800200 */
.L_x_234:
[----:B------:R-:W2:Y:S01]  /*0bd0*/  LDG.E R21, desc[UR6][R6.64+0x4] ;  /* 0x0000040606157981 */ /* 0x000ea2000c1e1900 */
[----:B------:R-:W0:Y:S01]  /*0be0*/  MUFU.RCP R0, R3 ;  /* 0x0000000300007308 */ /* 0x000e220000001000 */
[----:B------:R-:W-:Y:S02]  /*0bf0*/  BSSY.RECONVERGENT B2, `(.L_x_236) ;  /* 0x000000c000027945 */ /* 0x000fe40003800200 */
[----:B------:R1:W-:Y:S01]  /*0c00*/  STG.E desc[UR6][R6.64], R13 ;  /* 0x0000000d06007986 */ /* 0x0003e2000c101906 */
[----:B0-----:R-:W-:-:S04]  /*0c10*/  FFMA R19, R0, -R3, 1 ;  /* 0x3f80000000137423 */ /* 0x001fc80000000803 */
[----:B------:R-:W-:Y:S01]  /*0c20*/  FFMA R0, R0, R19, R0 ;  /* 0x0000001300007223 */ /* 0x000fe20000000000 */
[----:B--2---:R-:W0:Y:S03]  /*0c30*/  FCHK P0, R21, R3 ;  /* 0x0000000315007302 */ /* 0x004e260000000000 */
[----:B------:R-:W-:-:S04]  /*0c40*/  FFMA R12, R0, R21, RZ ;  /* 0x00000015000c7223 */ /* 0x000fc800000000ff */
[----:B------:R-:W-:-:S04]  /*0c50*/  FFMA R19, R12, -R3, R21 ;  /* 0x800000030c137223 */ /* 0x000fc80000000015 */
[----:B------:R-:W-:Y:S01]  /*0c60*/  FFMA R19, R0, R19, R12 ;  /* 0x0000001300137223 */ /* 0x000fe2000000000c */
[----:B01----:R-:W-:Y:S06]  /*0c70*/  @!P0 BRA `(.L_x_237) ;  /* 0x00000000000c8947 */ /* 0x003fec0003800000 */
[----:B------:R-:W-:Y:S01]  /*0c80*/  IMAD.MOV.U32 R0, RZ, RZ, R21 ;  /* 0x000000ffff007224 */ /* 0x000fe200078e0015 */
[----:B------:R-:W-:-:S07]  /*0c90*/  MOV R12, 0xcb0 ;  /* 0x00000cb0000c7802 */ /* 0x000fce0000000f00 */
[----:B------:R-:W-:Y:S05]  /*0ca0*/  CALL.REL.NOINC `($__internal_3_$__cuda_sm3x_div_rn_noftz_f32_slowpath) ;  /* 0x0000000400a87944 */ /* 0x000fea0003c00000 */
.L_x_237:
[----:B------:R-:W-:Y:S05]  /*0cb0*/  BSYNC.RECONVERGENT B2 ;  /* 0x0000000000027941 */ /* 0x000fea0003800200 */
.L_x_236:
        /* <DEDUP_REMOVED lines=11> */
[----:B------:R-:W-:Y:S02]  /*0d70*/  MOV R0, R21 ;  /* 0x0000001500007202 */ /* 0x000fe40000000f00 */
[----:B------:R-:W-:-:S07]  /*0d80*/  MOV R12, 0xda0 ;  /* 0x00000da0000c7802 */ /* 0x000fce0000000f00 */
[----:B------:R-:W-:Y:S05]  /*0d90*/  CALL.REL.NOINC `($__internal_3_$__cuda_sm3x_div_rn_noftz_f32_slowpath) ;  /* 0x00000004006c7944 */ /* 0x000fea0003c00000 */
[----:B------:R-:W-:-:S07]  /*0da0*/  IMAD.MOV.U32 R13, RZ, RZ, R19 ;  /* 0x000000ffff0d7224 */ /* 0x000fce00078e0013 */
.L_x_239:
[----:B------:R-:W-:Y:S05]  /*0db0*/  BSYNC.RECONVERGENT B2 ;  /* 0x0000000000027941 */ /* 0x000fea0003800200 */
.L_x_238:
        /* <DEDUP_REMOVED lines=14> */
.L_x_241:
[----:B------:R-:W-:Y:S05]  /*0ea0*/  BSYNC.RECONVERGENT B2 ;  /* 0x0000000000027941 */ /* 0x000fea0003800200 */
.L_x_240:
[----:B------:R1:W-:Y:S01]  /*0eb0*/  STG.E desc[UR6][R6.64+0xc], R19 ;  /* 0x00000c1306007986 */ /* 0x0003e2000c101906 */
[----:B------:R-:W-:Y:S05]  /*0ec0*/  @P2 BRA `(.L_x_242) ;  /* 0xfffffff800f82947 */ /* 0x000fea000383ffff */
.L_x_233:
[----:B------:R-:W-:Y:S05]  /*0ed0*/  BSYNC.RECONVERGENT B1 ;  /* 0x0000000000017941 */ /* 0x000fea0003800200 */
.L_x_232:
[----:B------:R-:W-:-:S13]  /*0ee0*/  ISETP.NE.AND P0, PT, R16, RZ, PT ;  /* 0x000000ff1000720c */ /* 0x000fda0003f05270 */
[----:B------:R-:W-:Y:S05]  /*0ef0*/  @!P0 BRA `(.L_x_231) ;  /* 0x0000000000f08947 */ /* 0x000fea0003800000 */
[----:B------:R-:W0:Y:S01]  /*0f00*/  LDC.64 R4, c[0x0][0x388] ;  /* 0x0000e200ff047b82 */ /* 0x000e220000000a00 */
[----:B-1----:R-:W-:-:S04]  /*0f10*/  IMAD.IADD R7, R14, 0x1, R15 ;  /* 0x000000010e077824 */ /* 0x002fc800078e020f */
[----:B0-----:R-:W-:-:S05]  /*0f20*/  IMAD.WIDE.U32 R4, R7, 0x4, R4 ;  /* 0x0000000407047825 */ /* 0x001fca00078e0004 */
[----:B------:R-:W2:Y:S01]  /*0f30*/  LDG.E R13, desc[UR6][R4.64] ;  /* 0x00000006040d7981 */ /* 0x000ea2000c1e1900 */
[----:B------:R-:W0:Y:S01]  /*0f40*/  MUFU.RCP R0, R3 ;  /* 0x0000000300007308 */ /* 0x000e220000001000 */
[----:B------:R-:W-:Y:S01]  /*0f50*/  BSSY.RECONVERGENT B1, `(.L_x_243) ;  /* 0x000000c000017945 */ /* 0x000fe20003800200 */
[----:B0-----:R-:W-:-:S04]  /*0f60*/  FFMA R7, R0, -R3, 1 ;  /* 0x3f80000000077423 */ /* 0x001fc80000000803 */
[----:B------:R-:W-:Y:S02]  /*0f70*/  FFMA R0, R0, R7, R0 ;  /* 0x0000000700007223 */ /* 0x000fe40000000000 */
[----:B--2---:R-:W0:Y:S02]  /*0f80*/  FCHK P0, R13, R3 ;  /* 0x000000030d007302 */ /* 0x004e240000000000 */
[----:B------:R-:W-:-:S04]  /*0f90*/  FFMA R6, R0, R13, RZ ;  /* 0x0000000d00067223 */ /* 0x000fc800000000ff */
[----:B------:R-:W-:-:S04]  /*0fa0*/  FFMA R7, R6, -R3, R13 ;  /* 0x8000000306077223 */ /* 0x000fc8000000000d */
[----:B------:R-:W-:Y:S01]  /*0fb0*/  FFMA R7, R0, R7, R6 ;  /* 0x0000000700077223 */ /* 0x000fe20000000006 */
[----:B0-----:R-:W-:Y:S06]  /*0fc0*/  @!P0 BRA `(.L_x_244) ;  /* 0x0000000000108947 */ /* 0x001fec0003800000 */
[----:B------:R-:W-:Y:S02]  /*0fd0*/  MOV R0, R13 ;  /* 0x0000000d00007202 */ /* 0x000fe40000000f00 */
[----:B------:R-:W-:-:S07]  /*0fe0*/  MOV R12, 0x1000 ;  /* 0x00001000000c7802 */ /* 0x000fce0000000f00 */
[----:B------:R-:W-:Y:S05]  /*0ff0*/  CALL.REL.NOINC `($__internal_3_$__cuda_sm3x_div_rn_noftz_f32_slowpath) ;  /* 0x0000000000d47944 */ /* 0x000fea0003c00000 */
[----:B------:R-:W-:-:S07]  /*1000*/  IMAD.MOV.U32 R7, RZ, RZ, R19 ;  /* 0x000000ffff077224 */ /* 0x000fce00078e0013 */
.L_x_244:
[----:B------:R-:W-:Y:S05]  /*1010*/  BSYNC.RECONVERGENT B1 ;  /* 0x0000000000017941 */ /* 0x000fea0003800200 */
.L_x_243:
[----:B------:R0:W-:Y:S01]  /*1020*/  STG.E desc[UR6][R4.64], R7 ;  /* 0x0000000704007986 */ /* 0x0001e2000c101906 */
[----:B------:R-:W-:-:S13]  /*1030*/  ISETP.NE.AND P0, PT, R16, 0x1, PT ;  /* 0x000000011000780c */ /* 0x000fda0003f05270 */
[----:B0-----:R-:W-:Y:S05]  /*1040*/  @!P0 BRA `(.L_x_231) ;  /* 0x00000000009c8947 */ /* 0x001fea0003800000 */
[----:B------:R-:W0:Y:S01]  /*1050*/  LDCU.64 UR8, c[0x0][0x388] ;  /* 0x00007100ff0877ac */ /* 0x000e220008000a00 */
[----:B------:R-:W-:-:S04]  /*1060*/  IADD3 R14, P0, PT, R14, R15, RZ ;  /* 0x0000000f0e0e7210 */ /* 0x000fc80007f1e0ff */
[----:B------:R-:W-:Y:S02]  /*1070*/  IADD3.X R5, PT, PT, RZ, RZ, RZ, P0, !PT ;  /* 0x000000ffff057210 */ /* 0x000fe400007fe4ff */
[----:B0-----:R-:W-:-:S04]  /*1080*/  LEA R4, P0, R14, UR8, 0x2 ;  /* 0x000000080e047c11 */ /* 0x001fc8000f8010ff */
[----:B------:R-:W-:-:S05]  /*1090*/  LEA.HI.X R5, R14, UR9, R5, 0x2, P0 ;  /* 0x000000090e057c11 */ /* 0x000fca00080f1405 */
        /* <DEDUP_REMOVED lines=10> */
[----:B------:R-:W-:Y:S01]  /*1140*/  IMAD.MOV.U32 R0, RZ, RZ, R13 ;  /* 0x000000ffff007224 */ /* 0x000fe200078e000d */
[----:B------:R-:W-:-:S07]  /*1150*/  MOV R12, 0x1170 ;  /* 0x00001170000c7802 */ /* 0x000fce0000000f00 */
[----:B------:R-:W-:Y:S05]  /*1160*/  CALL.REL.NOINC `($__internal_3_$__cuda_sm3x_div_rn_noftz_f32_slowpath) ;  /* 0x0000000000787944 */ /* 0x000fea0003c00000 */
[----:B------:R-:W-:-:S07]  /*1170*/  MOV R7, R19 ;  /* 0x0000001300077202 */ /* 0x000fce0000000f00 */
.L_x_246:
[----:B------:R-:W-:Y:S05]  /*1180*/  BSYNC.RECONVERGENT B1 ;  /* 0x0000000000017941 */ /* 0x000fea0003800200 */
.L_x_245:
[----:B------:R0:W-:Y:S01]  /*1190*/  STG.E desc[UR6][R4.64+0x4], R7 ;  /* 0x0000040704007986 */ /* 0x0001e2000c101906 */
[----:B------:R-:W-:-:S13]  /*11a0*/  ISETP.NE.AND P0, PT, R16, 0x2, PT ;  /* 0x000000021000780c */ /* 0x000fda0003f05270 */
[----:B0-----:R-:W-:Y:S05]  /*11b0*/  @!P0 BRA `(.L_x_231) ;  /* 0x0000000000408947 */ /* 0x001fea0003800000 */
        /* <DEDUP_REMOVED lines=14> */
.L_x_248:
[----:B------:R-:W-:Y:S05]  /*12a0*/  BSYNC.RECONVERGENT B1 ;  /* 0x0000000000017941 */ /* 0x000fea0003800200 */
.L_x_247:
[----:B------:R0:W-:Y:S02]  /*12b0*/  STG.E desc[UR6][R4.64+0x8], R7 ;  /* 0x0000080704007986 */ /* 0x0001e4000c101906 */
.L_x_231:
[----:B------:R-:W-:Y:S05]  /*12c0*/  BSYNC.RECONVERGENT B0 ;  /* 0x0000000000007941 */ /* 0x000fea0003800200 */
.L_x_230:
[----:B------:R-:W2:Y:S01]  /*12d0*/  LDCU UR8, c[0x0][0x380] ;  /* 0x00007000ff0877ac */ /* 0x000ea20008000800 */
[----:B------:R-:W-:Y:S01]  /*12e0*/  IMAD.IADD R9, R2, 0x1, R9 ;  /* 0x0000000102097824 */ /* 0x000fe200078e0209 */
[----:B------:R-:W-:Y:S01]  /*12f0*/  IADD3 R11, PT, PT, R11, 0x1, RZ ;  /* 0x000000010b0b7810 */ /* 0x000fe20007ffe0ff */
[----:B------:R-:W-:-:S03]  /*1300*/  VIADD R10, R10, 0x1 ;  /* 0x000000010a0a7836 */ /* 0x000fc60000000000 */
[C---:B------:R-:W-:Y:S02]  /*1310*/  IADD3 R0, PT, PT, R9.reuse, 0x1, RZ ;  /* 0x0000000109007810 */ /* 0x040fe40007ffe0ff */
[----:B--2---:R-:W-:-:S13]  /*1320*/  ISETP.GT.AND P0, PT, R9, UR8, PT ;  /* 0x0000000809007c0c */ /* 0x004fda000bf04270 */
[----:B------:R-:W-:Y:S05]  /*1330*/  @!P0 BRA `(.L_x_249) ;  /* 0xffffffec00788947 */ /* 0x000fea000383ffff */
[----:B------:R-:W-:Y:S05]  /*1340*/  EXIT ;  /* 0x000000000000794d */ /* 0x000fea0003800000 */
        .weak           $__internal_3_$__cuda_sm3x_div_rn_noftz_f32_slowpath
        .type           $__internal_3_$__cuda_sm3x_div_rn_noftz_f32_slowpath,@function
        .size           $__internal_3_$__cuda_sm3x_div_rn_noftz_f32_slowpath,(.L_x_364 - $__internal_3_$__cuda_sm3x_div_rn_noftz_f32_slowpath)
$__internal_3_$__cuda_sm3x_div_rn_noftz_f32_slowpath:
[--C-:B------:R-:W-:Y:S01]  /*1350*/  SHF.R.U32.HI R13, RZ, 0x17, R3.reuse ;  /* 0x00000017ff0d7819 */ /* 0x100fe20000011603 */
[----:B------:R-:W-:Y:S01]  /*1360*/  BSSY.RECONVERGENT B3, `(.L_x_250) ;  /* 0x0000063000037945 */ /* 0x000fe20003800200 */
[----:B------:R-:W-:Y:S01]  /*1370*/  SHF.R.U32.HI R19, RZ, 0x17, R0 ;  /* 0x00000017ff137819 */ /* 0x000fe20000011600 */
[----:B------:R-:W-:Y:S01]  /*1380*/  IMAD.MOV.U32 R21, RZ, RZ, R3 ;  /* 0x000000ffff157224 */ /* 0x000fe200078e0003 */
        /* <DEDUP_REMOVED lines=26> */
[----:B------:R-:W-:Y:S01]  /*1530*/  @P0 IMAD.MOV.U32 R18, RZ, RZ, RZ ;  /* 0x000000ffff120224 */ /* 0x000fe200078e00ff */
[----:B------:R-:W-:Y:S01]  /*1540*/  @!P0 MOV R18, 0xffffffc0 ;  /* 0xffffffc000128802 */ /* 0x000fe20000000f00 */
[----:B------:R-:W-:Y:S01]  /*1550*/  @!P0 FFMA R0, R0, 1.84467440737095516160e+19, RZ ;  /* 0x5f80000000008823 */ /* 0x000fe200000000ff */
[----:B------:R-:W-:-:S03]  /*1560*/  @!P1 FFMA R21, R3, 1.84467440737095516160e+19, RZ ;  /* 0x5f80000003159823 */ /* 0x000fc600000000ff */
[----:B------:R-:W-:-:S07]  /*1570*/  @!P1 VIADD R18, R18, 0x40 ;  /* 0x0000004012129836 */ /* 0x000fce0000000000 */
.L_x_251:
[----:B------:R-:W-:Y:S01]  /*1580*/  LEA R20, R13, 0xc0800000, 0x17 ;  /* 0xc08000000d147811 */ /* 0x000fe200078eb8ff */
[----:B------:R-:W-:Y:S03]  /*1590*/  BSSY.RECONVERGENT B4, `(.L_x_256) ;  /* 0x0000036000047945 */ /* 0x000fe60003800200 */
[----:B------:R-:W-:Y:S01]  /*15a0*/  IADD3 R22, PT, PT, -R20, R21, RZ ;  /* 0x0000001514167210 */ /* 0x000fe20007ffe1ff */
[----:B------:R-:W-:-:S03]  /*15b0*/  VIADD R21, R19, 0xffffff81 ;  /* 0xffffff8113157836 */ /* 0x000fc60000000000 */
[----:B------:R-:W0:Y:S01]  /*15c0*/  MUFU.RCP R20, R22 ;  /* 0x0000001600147308 */ /* 0x000e220000001000 */
[----:B------:R-:W-:Y:S01]  /*15d0*/  FADD.FTZ R23, -R22, -RZ ;  /* 0x800000ff16177221 */ /* 0x000fe20000010100 */
[C---:B------:R-:W-:Y:S01]  /*15e0*/  IMAD R0, R21.reuse, -0x800000, R0 ;  /* 0xff80000015007824 */ /* 0x040fe200078e0200 */
[----:B------:R-:W-:-:S04]  /*15f0*/  IADD3 R21, PT, PT, R21, 0x7f, -R13 ;  /* 0x0000007f15157810 */ /* 0x000fc80007ffe80d */
[----:B------:R-:W-:Y:S01]  /*1600*/  IADD3 R21, PT, PT, R21, R18, RZ ;  /* 0x0000001215157210 */ /* 0x000fe20007ffe0ff */
        /* <DEDUP_REMOVED lines=8> */
[----:B------:R-:W-:-:S05]  /*1690*/  LOP3.LUT R13, R13, 0xff, RZ, 0xc0, !PT ;  /* 0x000000ff0d0d7812 */ /* 0x000fca00078ec0ff */
[----:B------:R-:W-:-:S05]  /*16a0*/  IMAD.IADD R13, R13, 0x1, R21 ;  /* 0x000000010d0d7824 */ /* 0x000fca00078e0215 */
        /* <DEDUP_REMOVED lines=10> */
[-CC-:B------:R-:W-:Y:S01]  /*1750*/  FFMA.RZ R18, R19, R23.reuse, R20.reuse ;  /* 0x0000001713127223 */ /* 0x180fe2000000c014 */
[C---:B------:R-:W-:Y:S02]  /*1760*/  ISETP.NE.AND P3, PT, R13.reuse, RZ, PT ;  /* 0x000000ff0d00720c */ /* 0x040fe40003f65270 */
[----:B------:R-:W-:Y:S02]  /*1770*/  ISETP.NE.AND P1, PT, R13, RZ, PT ;  /* 0x000000ff0d00720c */ /* 0x000fe40003f25270 */
[----:B------:R-:W-:Y:S01]  /*1780*/  LOP3.LUT R21, R18, 0x7fffff, RZ, 0xc0, !PT ;  /* 0x007fffff12157812 */ /* 0x000fe200078ec0ff */
[CCC-:B------:R-:W-:Y:S01]  /*1790*/  FFMA.RP R18, R19.reuse, R23.reuse, R20.reuse ;  /* 0x0000001713127223 */ /* 0x1c0fe20000008014 */
[----:B------:R-:W-:Y:S01]  /*17a0*/  FFMA.RM R19, R19, R23, R20 ;  /* 0x0000001713137223 */ /* 0x000fe20000004014 */
[----:B------:R-:W-:Y:S01]  /*17b0*/  VIADD R20, R13, 0x20 ;  /* 0x000000200d147836 */ /* 0x000fe20000000000 */
[----:B------:R-:W-:Y:S02]  /*17c0*/  LOP3.LUT R21, R21, 0x800000, RZ, 0xfc, !PT ;  /* 0x0080000015157812 */ /* 0x000fe400078efcff */
[----:B------:R-:W-:-:S02]  /*17d0*/  IADD3 R13, PT, PT, -R13, RZ, RZ ;  /* 0x000000ff0d0d7210 */ /* 0x000fc40007ffe1ff */
[----:B------:R-:W-:Y:S02]  /*17e0*/  SHF.L.U32 R20, R21, R20, RZ ;  /* 0x0000001415147219 */ /* 0x000fe400000006ff */
[----:B------:R-:W-:Y:S02]  /*17f0*/  FSETP.NEU.FTZ.AND P0, PT, R18, R19, PT ;  /* 0x000000131200720b */ /* 0x000fe40003f1d000 */
[----:B------:R-:W-:Y:S02]  /*1800*/  SEL R18, R13, RZ, P3 ;  /* 0x000000ff0d127207 */ /* 0x000fe40001800000 */
[----:B------:R-:W-:Y:S02]  /*1810*/  ISETP.NE.AND P1, PT, R20, RZ, P1 ;  /* 0x000000ff1400720c */ /* 0x000fe40000f25270 */
[----:B------:R-:W-:Y:S02]  /*1820*/  SHF.R.U32.HI R18, RZ, R18, R21 ;  /* 0x00000012ff127219 */ /* 0x000fe40000011615 */
[----:B------:R-:W-:-:S02]  /*1830*/  PLOP3.LUT P0, PT, P0, P1, PT, 0xf8, 0x8f ;  /* 0x00000000008f781c */ /* 0x000fc40000703f70 */
[----:B------:R-:W-:Y:S02]  /*1840*/  SHF.R.U32.HI R20, RZ, 0x1, R18 ;  /* 0x00000001ff147819 */ /* 0x000fe40000011612 */
[----:B------:R-:W-:-:S04]  /*1850*/  SEL R13, RZ, 0x1, !P0 ;  /* 0x00000001ff0d7807 */ /* 0x000fc80004000000 */
[----:B------:R-:W-:-:S04]  /*1860*/  LOP3.LUT R13, R13, 0x1, R20, 0xf8, !PT ;  /* 0x000000010d0d7812 */ /* 0x000fc800078ef814 */
[----:B------:R-:W-:-:S05]  /*1870*/  LOP3.LUT R13, R13, R18, RZ, 0xc0, !PT ;  /* 0x000000120d0d7212 */ /* 0x000fca00078ec0ff */
[----:B------:R-:W-:-:S05]  /*1880*/  IMAD.IADD R13, R20, 0x1, R13 ;  /* 0x00000001140d7824 */ /* 0x000fca00078e020d */
[----:B------:R-:W-:Y:S01]  /*1890*/  LOP3.LUT R0, R13, R0, RZ, 0xfc, !PT ;  /* 0x000000000d007212 */ /* 0x000fe200078efcff */
[----:B------:R-:W-:Y:S06]  /*18a0*/  BRA `(.L_x_259) ;  /* 0x0000000000107947 */ /* 0x000fec0003800000 */
.L_x_258:
[----:B------:R-:W-:-:S04]  /*18b0*/  LOP3.LUT R0, R0, 0x80000000, RZ, 0xc0, !PT ;  /* 0x8000000000007812 */ /* 0x000fc800078ec0ff */
[----:B------:R-:W-:Y:S01]  /*18c0*/  LOP3.LUT R0, R0, 0x7f800000, RZ, 0xfc, !PT ;  /* 0x7f80000000007812 */ /* 0x000fe200078efcff */
[----:B------:R-:W-:Y:S06]  /*18d0*/  BRA `(.L_x_259) ;  /* 0x0000000000047947 */ /* 0x000fec0003800000 */
.L_x_257:
[----:B------:R-:W-:-:S07]  /*18e0*/  LEA R0, R21, R0, 0x17 ;  /* 0x0000000015007211 */ /* 0x000fce00078eb8ff */
.L_x_259:
[----:B------:R-:W-:Y:S05]  /*18f0*/  BSYNC.RECONVERGENT B4 ;  /* 0x0000000000047941 */ /* 0x000fea0003800200 */
.L_x_256:
[----:B------:R-:W-:Y:S05]  /*1900*/  BRA `(.L_x_260) ;  /* 0x0000000000207947 */ /* 0x000fea0003800000 */
.L_x_255:
[----:B------:R-:W-:-:S04]  /*1910*/  LOP3.LUT R0, R21, 0x80000000, R0, 0x48, !PT ;  /* 0x8000000015007812 */ /* 0x000fc800078e4800 */
[----:B------:R-:W-:Y:S01]  /*1920*/  LOP3.LUT R0, R0, 0x7f800000, RZ, 0xfc, !PT ;  /* 0x7f80000000007812 */ /* 0x000fe200078efcff */
[----:B------:R-:W-:Y:S06]  /*1930*/  BRA `(.L_x_260) ;  /* 0x0000000000147947 */ /* 0x000fec0003800000 */
.L_x_254:
[----:B------:R-:W-:Y:S01]  /*1940*/  LOP3.LUT R0, R21, 0x80000000, R0, 0x48, !PT ;  /* 0x8000000015007812 */ /* 0x000fe200078e4800 */
[----:B------:R-:W-:Y:S06]  /*1950*/  BRA `(.L_x_260) ;  /* 0x00000000000c7947 */ /* 0x000fec0003800000 */
.L_x_253:
[----:B------:R-:W0:Y:S01]  /*1960*/  MUFU.RSQ R0, -QNAN ;  /* 0xffc0000000007908 */ /* 0x000e220000001400 */
[----:B------:R-:W-:Y:S05]  /*1970*/  BRA `(.L_x_260) ;  /* 0x0000000000047947 */ /* 0x000fea0003800000 */
.L_x_252:
[----:B------:R-:W-:-:S07]  /*1980*/  FADD.FTZ R0, R0, R3 ;  /* 0x0000000300007221 */ /* 0x000fce0000010000 */
.L_x_260:
[----:B------:R-:W-:Y:S05]  /*1990*/  BSYNC.RECONVERGENT B3 ;  /* 0x0000000000037941 */ /* 0x000fea0003800200 */
.L_x_250:
[----:B------:R-:W-:Y:S02]  /*19a0*/  HFMA2 R13, -RZ, RZ, 0, 0 ;  /* 0x00000000ff0d7431 */ /* 0x000fe400000001ff */
[----:B0-----:R-:W-:Y:S02]  /*19b0*/  IMAD.MOV.U32 R19, RZ, RZ, R0 ;  /* 0x000000ffff137224 */ /* 0x001fe400078e0000 */
[----:B------:R-:W-:Y:S05]  /*19c0*/  RET.REL.NODEC R12 `(_Z42normalize_lagrange_integrating_polynomialsiPf) ;  /* 0xffffffe40c8c7950 */ /* 0x000fea0003c3ffff */
.L_x_261:
        /* <DEDUP_REMOVED lines=11> */
.L_x_364:


//--------------------- .text._Z32lagrange_integrating_polynomialsfiPKfS0_Pf --------------------------
	.section	.text._Z32lagrange_integrating_polynomialsfiPKfS0_Pf,"ax",@progbits
	.align	128
        .global         _Z32lagrange_integrating_polynomialsfiPKfS0_Pf
        .type           _Z32lagrange_integrating_polynomialsfiPKfS0_Pf,@function
        .size           _Z32lagrange_integrating_polynomialsfiPKfS0_Pf,(.L_x_365 - _Z32lagrange_integrating_polynomialsfiPKfS0_Pf)
        .other          _Z32lagrange_integrating_polynomialsfiPKfS0_Pf,@"STO_CUDA_ENTRY STV_DEFAULT"
_Z32lagrange_integrating_polynomialsfiPKfS0_Pf:
.text._Z32lagrange_integrating_polynomialsfiPKfS0_Pf:
[----:B------:R-:W-:Y:S01]  /*0000*/  LDC R1, c[0x0][0x37c] ;  /* 0x0000df00ff017b82 */ /* 0x000fe20000000800 */
[----:B------:R-:W0:Y:S07]  /*0010*/  S2R R23, SR_TID.X ;  /* 0x0000000000177919 */ /* 0x000e2e0000002100 */
[----:B------:R-:W1:Y:S01]  /*0020*/  S2UR UR5, SR_CTAID.X ;  /* 0x00000000000579c3 */ /* 0x000e620000002500 */
[----:B------:R-:W1:Y:S07]  /*0030*/  LDCU UR6, c[0x0][0x360] ;  /* 0x00006c00ff0677ac */ /* 0x000e6e0008000800 */
[----:B------:R-:W2:Y:S08]  /*0040*/  LDC R10, c[0x0][0x384] ;  /* 0x0000e100ff0a7b82 */ /* 0x000eb00000000800 */
[----:B------:R-:W3:Y:S01]  /*0050*/  LDC R0, c[0x0][0x370] ;  /* 0x0000dc00ff007b82 */ /* 0x000ee20000000800 */
[----:B-1----:R-:W-:-:S06]  /*0060*/  UIMAD UR4, UR5, UR6, URZ ;  /* 0x00000006050472a4 */ /* 0x002fcc000f8e02ff */
[----:B0-----:R-:W-:-:S05]  /*0070*/  VIADD R5, R23, UR4 ;  /* 0x0000000417057c36 */ /* 0x001fca0008000000 */
[----:B--2---:R-:W-:-:S13]  /*0080*/  ISETP.GT.AND P0, PT, R5, R10, PT ;  /* 0x0000000a0500720c */ /* 0x004fda0003f04270 */
[----:B---3--:R-:W-:Y:S05]  /*0090*/  @P0 EXIT ;  /* 0x000000000000094d */ /* 0x008fea0003800000 */
[----:B------:R-:W-:Y:S01]  /*00a0*/  IMAD R4, R0, UR6, RZ ;  /* 0x0000000600047c24 */ /* 0x000fe2000f8e02ff */
[----:B------:R-:W0:Y:S01]  /*00b0*/  LDCU.64 UR8, c[0x0][0x358] ;  /* 0x00006b00ff0877ac */ /* 0x000e220008000a00 */
[----:B------:R-:W-:Y:S01]  /*00c0*/  VIADD R2, R10, 0x1 ;  /* 0x000000010a027836 */ /* 0x000fe20000000000 */
[----:B------:R-:W-:Y:S02]  /*00d0*/  BSSY.RECONVERGENT B0, `(.L_x_262) ;  /* 0x0000042000007945 */ /* 0x000fe40003800200 */
[C---:B------:R-:W-:Y:S01]  /*00e0*/  VIMNMX.U32 R9, PT, PT, R4.reuse, 0x1, !PT ;  /* 0x0000000104097848 */ /* 0x040fe20007fe0000 */
[----:B------:R-:W1:Y:S01]  /*00f0*/  LDCU UR7, c[0x0][0x380] ;  /* 0x00007000ff0777ac */ /* 0x000e620008000800 */
[----:B------:R-:W-:Y:S02]  /*0100*/  IADD3 R7, PT, PT, R4, R5, RZ ;  /* 0x0000000504077210 */ /* 0x000fe40007ffe0ff */
[----:B------:R-:W2:Y:S01]  /*0110*/  I2F.U32.RP R8, R9 ;  /* 0x0000000900087306 */ /* 0x000ea20000209000 */
[----:B------:R-:W-:-:S02]  /*0120*/  IADD3 R11, PT, PT, RZ, -R9, RZ ;  /* 0x80000009ff0b7210 */ /* 0x000fc40007ffe0ff */
[----:B------:R-:W-:Y:S02]  /*0130*/  ISETP.GE.AND P0, PT, R7, R2, PT ;  /* 0x000000020700720c */ /* 0x000fe40003f06270 */
[----:B------:R-:W-:Y:S01]  /*0140*/  VIMNMX R6, PT, PT, R2, R7, !PT ;  /* 0x0000000702067248 */ /* 0x000fe20007fe0100 */
[----:B------:R-:W-:Y:S01]  /*0150*/  IMAD.MOV.U32 R2, RZ, RZ, RZ ;  /* 0x000000ffff027224 */ /* 0x000fe200078e00ff */
[----:B------:R-:W-:Y:S01]  /*0160*/  ISETP.NE.U32.AND P2, PT, R9, RZ, PT ;  /* 0x000000ff0900720c */ /* 0x000fe20003f45070 */
[----:B--2---:R-:W2:Y:S02]  /*0170*/  MUFU.RCP R8, R8 ;  /* 0x0000000800087308 */ /* 0x004ea40000001000 */
[----:B--2---:R-:W-:Y:S01]  /*0180*/  VIADD R3, R8, 0xffffffe ;  /* 0x0ffffffe08037836 */ /* 0x004fe20000000000 */
[----:B------:R-:W-:-:S04]  /*0190*/  SEL R8, RZ, 0x1, P0 ;  /* 0x00000001ff087807 */ /* 0x000fc80000000000 */
[----:B------:R-:W-:Y:S01]  /*01a0*/  IADD3 R6, PT, PT, R6, -R7, -R8 ;  /* 0x8000000706067210 */ /* 0x000fe20007ffe808 */
[----:B------:R-:W2:Y:S02]  /*01b0*/  F2I.FTZ.U32.TRUNC.NTZ R3, R3 ;  /* 0x0000000300037305 */ /* 0x000ea4000021f000 */
[----:B--2---:R-:W-:-:S04]  /*01c0*/  IMAD R11, R11, R3, RZ ;  /* 0x000000030b0b7224 */ /* 0x004fc800078e02ff */
[----:B------:R-:W-:-:S06]  /*01d0*/  IMAD.HI.U32 R3, R3, R11, R2 ;  /* 0x0000000b03037227 */ /* 0x000fcc00078e0002 */
[----:B------:R-:W-:-:S05]  /*01e0*/  IMAD.HI.U32 R3, R3, R6, RZ ;  /* 0x0000000603037227 */ /* 0x000fca00078e00ff */
[----:B------:R-:W-:-:S05]  /*01f0*/  IADD3 R2, PT, PT, -R3, RZ, RZ ;  /* 0x000000ff03027210 */ /* 0x000fca0007ffe1ff */
[----:B------:R-:W-:Y:S02]  /*0200*/  IMAD R6, R9, R2, R6 ;  /* 0x0000000209067224 */ /* 0x000fe400078e0206 */
[----:B------:R-:W-:-:S03]  /*0210*/  IMAD R2, R10, R10, R10 ;  /* 0x0000000a0a027224 */ /* 0x000fc600078e020a */
[----:B------:R-:W-:-:S13]  /*0220*/  ISETP.GE.U32.AND P0, PT, R6, R9, PT ;  /* 0x000000090600720c */ /* 0x000fda0003f06070 */
[----:B------:R-:W-:Y:S01]  /*0230*/  @P0 IMAD.IADD R6, R6, 0x1, -R9 ;  /* 0x0000000106060824 */ /* 0x000fe200078e0a09 */
[----:B------:R-:W-:-:S04]  /*0240*/  @P0 IADD3 R3, PT, PT, R3, 0x1, RZ ;  /* 0x0000000103030810 */ /* 0x000fc80007ffe0ff */
[----:B------:R-:W-:-:S13]  /*0250*/  ISETP.GE.U32.AND P1, PT, R6, R9, PT ;  /* 0x000000090600720c */ /* 0x000fda0003f26070 */
[----:B------:R-:W-:Y:S01]  /*0260*/  @P1 VIADD R3, R3, 0x1 ;  /* 0x0000000103031836 */ /* 0x000fe20000000000 */
[----:B------:R-:W-:-:S04]  /*0270*/  @!P2 LOP3.LUT R3, RZ, R9, RZ, 0x33, !PT ;  /* 0x00000009ff03a212 */ /* 0x000fc800078e33ff */
[----:B------:R-:W-:Y:S02]  /*0280*/  IADD3 R6, PT, PT, R8, R3, RZ ;  /* 0x0000000308067210 */ /* 0x000fe40007ffe0ff */
[----:B------:R-:W-:Y:S02]  /*0290*/  LEA.HI R8, R2, R2, RZ, 0x1 ;  /* 0x0000000202087211 */ /* 0x000fe400078f08ff */
[----:B------:R-:W-:Y:S02]  /*02a0*/  LOP3.LUT R3, R6, 0x3, RZ, 0xc0, !PT ;  /* 0x0000000306037812 */ /* 0x000fe400078ec0ff */
[----:B------:R-:W-:Y:S02]  /*02b0*/  SHF.R.S32.HI R8, RZ, 0x1, R8 ;  /* 0x00000001ff087819 */ /* 0x000fe40000011408 */
[----:B------:R-:W-:-:S13]  /*02c0*/  ISETP.NE.AND P0, PT, R3, 0x3, PT ;  /* 0x000000030300780c */ /* 0x000fda0003f05270 */
[----:B01----:R-:W-:Y:S05]  /*02d0*/  @!P0 BRA `(.L_x_263) ;  /* 0x0000000000848947 */ /* 0x003fea0003800000 */
[----:B------:R-:W0:Y:S01]  /*02e0*/  LDC.64 R16, c[0x0][0x388] ;  /* 0x0000e200ff107b82 */ /* 0x000e220000000a00 */
[----:B------:R-:W-:-:S05]  /*02f0*/  VIADD R2, R6, 0x1 ;  /* 0x0000000106027836 */ /* 0x000fca0000000000 */
[----:B------:R-:W-:Y:S02]  /*0300*/  LOP3.LUT R21, R2, 0x3, RZ, 0xc0, !PT ;  /* 0x0000000302157812 */ /* 0x000fe400078ec0ff */
[----:B------:R-:W1:Y:S03]  /*0310*/  LDC.64 R14, c[0x0][0x390] ;  /* 0x0000e400ff0e7b82 */ /* 0x000e660000000a00 */
[C---:B------:R-:W-:Y:S01]  /*0320*/  IMAD R0, R21.reuse, R0, UR5 ;  /* 0x0000000515007e24 */ /* 0x040fe2000f8e0200 */
[----:B------:R-:W-:-:S03]  /*0330*/  IADD3 R21, PT, PT, -R21, RZ, RZ ;  /* 0x000000ff15157210 */ /* 0x000fc60007ffe1ff */
[----:B------:R-:W-:Y:S01]  /*0340*/  IMAD R5, R0, UR6, R23 ;  /* 0x0000000600057c24 */ /* 0x000fe2000f8e0217 */
[----:B------:R-:W2:Y:S01]  /*0350*/  LDC.64 R12, c[0x0][0x398] ;  /* 0x0000e600ff0c7b82 */ /* 0x000ea20000000a00 */
[----:B------:R-:W-:-:S07]  /*0360*/  IADD3 R23, PT, PT, R23, UR4, R8 ;  /* 0x0000000417177c10 */ /* 0x000fce000fffe008 */
.L_x_266:
[----:B0--3--:R-:W-:-:S06]  /*0370*/  IMAD.WIDE R10, R23, 0x4, R16 ;  /* 0x00000004170a7825 */ /* 0x009fcc00078e0210 */
[----:B------:R-:W3:Y:S01]  /*0380*/  LDG.E R10, desc[UR8][R10.64] ;  /* 0x000000080a0a7981 */ /* 0x000ee2000c1e1900 */
[----:B-1----:R-:W-:-:S06]  /*0390*/  IMAD.WIDE R2, R23, 0x4, R14 ;  /* 0x0000000417027825 */ /* 0x002fcc00078e020e */
[----:B------:R-:W4:Y:S01]  /*03a0*/  LDG.E R3, desc[UR8][R2.64] ;  /* 0x0000000802037981 */ /* 0x000f22000c1e1900 */
[----:B------:R-:W-:Y:S01]  /*03b0*/  VIADD R21, R21, 0x1 ;  /* 0x0000000115157836 */ /* 0x000fe20000000000 */
[----:B------:R-:W-:Y:S04]  /*03c0*/  BSSY.RECONVERGENT B1, `(.L_x_264) ;  /* 0x000000f000017945 */ /* 0x000fe80003800200 */
[----:B------:R-:W-:Y:S01]  /*03d0*/  ISETP.NE.AND P2, PT, R21, RZ, PT ;  /* 0x000000ff1500720c */ /* 0x000fe20003f45270 */
[----:B---3--:R-:W-:Y:S01]  /*03e0*/  FADD R18, -R10, UR7 ;  /* 0x000000070a127e21 */ /* 0x008fe20008000100 */
[----:B--2---:R-:W-:-:S03]  /*03f0*/  IMAD.WIDE R10, R23, 0x4, R12 ;  /* 0x00000004170a7825 */ /* 0x004fc600078e020c */
        /* <DEDUP_REMOVED lines=10> */
[----:B------:R-:W-:Y:S05]  /*04a0*/  CALL.REL.NOINC `($__internal_4_$__cuda_sm3x_div_rn_noftz_f32_slowpath) ;  /* 0x0000000400847944 */ /* 0x000fea0003c00000 */
.L_x_265:
[----:B------:R-:W-:Y:S05]  /*04b0*/  BSYNC.RECONVERGENT B1 ;  /* 0x0000000000017941 */ /* 0x000fea0003800200 */
.L_x_264:
[----:B------:R3:W-:Y:S01]  /*04c0*/  STG.E desc[UR8][R10.64], R0 ;  /* 0x000000000a007986 */ /* 0x0007e2000c101908 */
[----:B------:R-:W-:Y:S01]  /*04d0*/  IMAD.IADD R23, R4, 0x1, R23 ;  /* 0x0000000104177824 */ /* 0x000fe200078e0217 */
[----:B------:R-:W-:Y:S06]  /*04e0*/  @P2 BRA `(.L_x_266) ;  /* 0xfffffffc00a02947 */ /* 0x000fec000383ffff */
.L_x_263:
[----:B------:R-:W-:Y:S05]  /*04f0*/  BSYNC.RECONVERGENT B0 ;  /* 0x0000000000007941 */ /* 0x000fea0003800200 */
.L_x_262:
[----:B------:R-:W0:Y:S01]  /*0500*/  LDC.64 R14, c[0x0][0x388] ;  /* 0x0000e200ff0e7b82 */ /* 0x000e220000000a00 */
[----:B------:R-:W-:Y:S01]  /*0510*/  ISETP.GE.U32.AND P0, PT, R6, 0x3, PT ;  /* 0x000000030600780c */ /* 0x000fe20003f06070 */
[----:B------:R-:W1:Y:S01]  /*0520*/  LDCU UR10, c[0x0][0x380] ;  /* 0x00007000ff0a77ac */ /* 0x000e620008000800 */
[----:B------:R-:W2:Y:S05]  /*0530*/  LDCU UR11, c[0x0][0x384] ;  /* 0x00007080ff0b77ac */ /* 0x000eaa0008000800 */
[----:B------:R-:W4:Y:S08]  /*0540*/  LDC.64 R12, c[0x0][0x390] ;  /* 0x0000e400ff0c7b82 */ /* 0x000f300000000a00 */
[----:B---3--:R-:W3:Y:S01]  /*0550*/  LDC.64 R10, c[0x0][0x398] ;  /* 0x0000e600ff0a7b82 */ /* 0x008ee20000000a00 */
[----:B-12---:R-:W-:Y:S05]  /*0560*/  @!P0 EXIT ;  /* 0x000000000000894d */ /* 0x006fea0003800000 */
.L_x_275:
[----:B------:R-:W-:-:S05]  /*0570*/  IADD3 R17, PT, PT, R5, R8, RZ ;  /* 0x0000000805117210 */ /* 0x000fca0007ffe0ff */
[----:B0-----:R-:W-:-:S05]  /*0580*/  IMAD.WIDE R22, R17, 0x4, R14 ;  /* 0x0000000411167825 */ /* 0x001fca00078e020e */
[----:B------:R-:W2:Y:S01]  /*0590*/  LDG.E R0, desc[UR8][R22.64] ;  /* 0x0000000816007981 */ /* 0x000ea2000c1e1900 */
[----:B----4-:R-:W-:-:S05]  /*05a0*/  IMAD.WIDE R26, R17, 0x4, R12 ;  /* 0x00000004111a7825 */ /* 0x010fca00078e020c */
[----:B------:R-:W4:Y:S01]  /*05b0*/  LDG.E R3, desc[UR8][R26.64] ;  /* 0x000000081a037981 */ /* 0x000f22000c1e1900 */
[----:B------:R-:W-:Y:S01]  /*05c0*/  BSSY.RECONVERGENT B0, `(.L_x_267) ;  /* 0x000000d000007945 */ /* 0x000fe20003800200 */
[----:B--2---:R-:W-:-:S04]  /*05d0*/  FADD R6, -R0, UR10 ;  /* 0x0000000a00067e21 */ /* 0x004fc80008000100 */
        /* <DEDUP_REMOVED lines=10> */
[----:B---3--:R-:W-:Y:S05]  /*0680*/  CALL.REL.NOINC `($__internal_4_$__cuda_sm3x_div_rn_noftz_f32_slowpath) ;  /* 0x00000004000c7944 */ /* 0x008fea0003c00000 */
.L_x_268:
[----:B------:R-:W-:Y:S05]  /*0690*/  BSYNC.RECONVERGENT B0 ;  /* 0x0000000000007941 */ /* 0x000fea0003800200 */
.L_x_267:
[----:B---3--:R-:W-:-:S04]  /*06a0*/  IMAD.WIDE R16, R17, 0x4, R10 ;  /* 0x0000000411107825 */ /* 0x008fc800078e020a */
[C---:B------:R-:W-:Y:S01]  /*06b0*/  IMAD.WIDE R22, R4.reuse, 0x4, R22 ;  /* 0x0000000404167825 */ /* 0x040fe200078e0216 */
[----:B------:R0:W-:Y:S04]  /*06c0*/  STG.E desc[UR8][R16.64], R0 ;  /* 0x0000000010007986 */ /* 0x0001e8000c101908 */
[----:B------:R-:W2:Y:S01]  /*06d0*/  LDG.E R2, desc[UR8][R22.64] ;  /* 0x0000000816027981 */ /* 0x000ea2000c1e1900 */
[----:B------:R-:W-:-:S05]  /*06e0*/  IMAD.WIDE R26, R4, 0x4, R26 ;  /* 0x00000004041a7825 */ /* 0x000fca00078e021a */
[----:B------:R-:W3:Y:S01]  /*06f0*/  LDG.E R3, desc[UR8][R26.64] ;  /* 0x000000081a037981 */ /* 0x000ee2000c1e1900 */
[----:B------:R-:W-:Y:S01]  /*0700*/  BSSY.RECONVERGENT B0, `(.L_x_269) ;  /* 0x000000d000007945 */ /* 0x000fe20003800200 */
[----:B--2---:R-:W-:-:S04]  /*0710*/  FADD R18, -R2, UR10 ;  /* 0x0000000a02127e21 */ /* 0x004fc80008000100 */
[----:B------:R-:W1:Y:S08]  /*0720*/  MUFU.RCP R2, R18 ;  /* 0x0000001200027308 */ /* 0x000e700000001000 */
[----:B---3--:R-:W2:Y:S01]  /*0730*/  FCHK P0, R3, R18 ;  /* 0x0000001203007302 */ /* 0x008ea20000000000 */
[----:B-1----:R-:W-:-:S04]  /*0740*/  FFMA R7, -R18, R2, 1 ;  /* 0x3f80000012077423 */ /* 0x002fc80000000102 */
[----:B------:R-:W-:-:S04]  /*0750*/  FFMA R2, R2, R7, R2 ;  /* 0x0000000702027223 */ /* 0x000fc80000000002 */
[----:B------:R-:W-:-:S04]  /*0760*/  FFMA R7, R3, R2, RZ ;  /* 0x0000000203077223 */ /* 0x000fc800000000ff */
[----:B------:R-:W-:-:S04]  /*0770*/  FFMA R6, -R18, R7, R3 ;  /* 0x0000000712067223 */ /* 0x000fc80000000103 */
[----:B0-----:R-:W-:Y:S01]  /*0780*/  FFMA R0, R2, R6, R7 ;  /* 0x0000000602007223 */ /* 0x001fe20000000007 */
[----:B--2---:R-:W-:Y:S06]  /*0790*/  @!P0 BRA `(.L_x_270) ;  /* 0x00000000000c8947 */ /* 0x004fec0003800000 */
[----:B------:R-:W-:Y:S02]  /*07a0*/  MOV R0, R18 ;  /* 0x0000001200007202 */ /* 0x000fe40000000f00 */
[----:B------:R-:W-:-:S07]  /*07b0*/  MOV R2, 0x7d0 ;  /* 0x000007d000027802 */ /* 0x000fce0000000f00 */
[----:B------:R-:W-:Y:S05]  /*07c0*/  CALL.REL.NOINC `($__internal_4_$__cuda_sm3x_div_rn_noftz_f32_slowpath) ;  /* 0x0000000000bc7944 */ /* 0x000fea0003c00000 */
.L_x_270:
[----:B------:R-:W-:Y:S05]  /*07d0*/  BSYNC.RECONVERGENT B0 ;  /* 0x0000000000007941 */ /* 0x000fea0003800200 */
.L_x_269:
[----:B------:R-:W-:-:S04]  /*07e0*/  IMAD.WIDE R16, R4, 0x4, R16 ;  /* 0x0000000404107825 */ /* 0x000fc800078e0210 */
        /* <DEDUP_REMOVED lines=15> */
[----:B------:R-:W-:Y:S01]  /*08e0*/  IMAD.MOV.U32 R0, RZ, RZ, R18 ;  /* 0x000000ffff007224 */ /* 0x000fe200078e0012 */
[----:B------:R-:W-:-:S07]  /*08f0*/  MOV R2, 0x910 ;  /* 0x0000091000027802 */ /* 0x000fce0000000f00 */
[----:B------:R-:W-:Y:S05]  /*0900*/  CALL.REL.NOINC `($__internal_4_$__cuda_sm3x_div_rn_noftz_f32_slowpath) ;  /* 0x00000000006c7944 */ /* 0x000fea0003c00000 */
.L_x_272:
[----:B------:R-:W-:Y:S05]  /*0910*/  BSYNC.RECONVERGENT B0 ;  /* 0x0000000000007941 */ /* 0x000fea0003800200 */
.L_x_271:
[----:B------:R-:W-:-:S04]  /*0920*/  IMAD.WIDE R16, R4, 0x4, R16 ;  /* 0x0000000404107825 */ /* 0x000fc800078e0210 */
[C---:B------:R-:W-:Y:S01]  /*0930*/  IMAD.WIDE R22, R4.reuse, 0x4, R22 ;  /* 0x0000000404167825 */ /* 0x040fe200078e0216 */
[----:B------:R0:W-:Y:S05]  /*0940*/  STG.E desc[UR8][R16.64], R0 ;  /* 0x0000000010007986 */ /* 0x0001ea000c101908 */
        /* <DEDUP_REMOVED lines=16> */
.L_x_274:
[----:B------:R-:W-:Y:S05]  /*0a50*/  BSYNC.RECONVERGENT B0 ;  /* 0x0000000000007941 */ /* 0x000fea0003800200 */
.L_x_273:
[----:B------:R-:W-:-:S04]  /*0a60*/  IMAD.WIDE R16, R4, 0x4, R16 ;  /* 0x0000000404107825 */ /* 0x000fc800078e0210 */
[----:B------:R-:W-:Y:S01]  /*0a70*/  IMAD R5, R4, 0x4, R5 ;  /* 0x0000000404057824 */ /* 0x000fe200078e0205 */
[----:B------:R1:W-:Y:S04]  /*0a80*/  STG.E desc[UR8][R16.64], R0 ;  /* 0x0000000010007986 */ /* 0x0003e8000c101908 */
[----:B------:R-:W-:-:S13]  /*0a90*/  ISETP.GT.AND P0, PT, R5, UR11, PT ;  /* 0x0000000b05007c0c */ /* 0x000fda000bf04270 */
[----:B-1----:R-:W-:Y:S05]  /*0aa0*/  @!P0 BRA `(.L_x_275) ;  /* 0xfffffff800b08947 */ /* 0x002fea000383ffff */
[----:B------:R-:W-:Y:S05]  /*0ab0*/  EXIT ;  /* 0x000000000000794d */ /* 0x000fea0003800000 */
        .weak           $__internal_4_$__cuda_sm3x_div_rn_noftz_f32_slowpath
        .type           $__internal_4_$__cuda_sm3x_div_rn_noftz_f32_slowpath,@function
        .size           $__internal_4_$__cuda_sm3x_div_rn_noftz_f32_slowpath,(.L_x_365 - $__internal_4_$__cuda_sm3x_div_rn_noftz_f32_slowpath)
$__internal_4_$__cuda_sm3x_div_rn_noftz_f32_slowpath:
[----:B------:R-:W-:Y:S01]  /*0ac0*/  SHF.R.U32.HI R7, RZ, 0x17, R0 ;  /* 0x00000017ff077819 */ /* 0x000fe20000011600 */
[----:B------:R-:W-:Y:S01]  /*0ad0*/  BSSY.RECONVERGENT B2, `(.L_x_276) ;  /* 0x0000063000027945 */ /* 0x000fe20003800200 */
[----:B------:R-:W-:Y:S02]  /*0ae0*/  SHF.R.U32.HI R18, RZ, 0x17, R3 ;  /* 0x00000017ff127819 */ /* 0x000fe40000011603 */
[----:B------:R-:W-:Y:S02]  /*0af0*/  LOP3.LUT R7, R7, 0xff, RZ, 0xc0, !PT ;  /* 0x000000ff07077812 */ /* 0x000fe400078ec0ff */
[----:B------:R-:W-:Y:S02]  /*0b00*/  LOP3.LUT R18, R18, 0xff, RZ, 0xc0, !PT ;  /* 0x000000ff12127812 */ /* 0x000fe400078ec0ff */
[----:B------:R-:W-:-:S03]  /*0b10*/  IADD3 R19, PT, PT, R7, -0x1, RZ ;  /* 0xffffffff07137810 */ /* 0x000fc60007ffe0ff */
[----:B------:R-:W-:Y:S01]  /*0b20*/  VIADD R9, R18, 0xffffffff ;  /* 0xffffffff12097836 */ /* 0x000fe20000000000 */
        /* <DEDUP_REMOVED lines=20> */
[----:B------:R-:W-:Y:S01]  /*0c70*/  VIADD R9, R18, 0xffffffff ;  /* 0xffffffff12097836 */ /* 0x000fe20000000000 */
[----:B------:R-:W-:-:S04]  /*0c80*/  ISETP.GE.AND P1, PT, R19, RZ, PT ;  /* 0x000000ff1300720c */ /* 0x000fc80003f26270 */
[----:B------:R-:W-:-:S09]  /*0c90*/  ISETP.GE.AND P0, PT, R9, RZ, PT ;  /* 0x000000ff0900720c */ /* 0x000fd20003f06270 */
[----:B------:R-:W-:-:S04]  /*0ca0*/  @!P1 FFMA R0, R0, 1.84467440737095516160e+19, RZ ;  /* 0x5f80000000009823 */ /* 0x000fc800000000ff */
[----:B------:R-:W-:Y:S01]  /*0cb0*/  @P0 MOV R9, RZ ;  /* 0x000000ff00090202 */ /* 0x000fe20000000f00 */
[----:B------:R-:W-:Y:S02]  /*0cc0*/  @!P0 IMAD.MOV.U32 R9, RZ, RZ, -0x40 ;  /* 0xffffffc0ff098424 */ /* 0x000fe400078e00ff */
[----:B------:R-:W-:-:S03]  /*0cd0*/  @!P0 FFMA R3, R3, 1.84467440737095516160e+19, RZ ;  /* 0x5f80000003038823 */ /* 0x000fc600000000ff */
[----:B------:R-:W-:-:S07]  /*0ce0*/  @!P1 IADD3 R9, PT, PT, R9, 0x40, RZ ;  /* 0x0000004009099810 */ /* 0x000fce0007ffe0ff */
.L_x_277:
[----:B------:R-:W-:Y:S01]  /*0cf0*/  LEA R19, R7, 0xc0800000, 0x17 ;  /* 0xc080000007137811 */ /* 0x000fe200078eb8ff */
[----:B------:R-:W-:Y:S01]  /*0d00*/  BSSY.RECONVERGENT B3, `(.L_x_282) ;  /* 0x0000036000037945 */ /* 0x000fe20003800200 */
[----:B------:R-:W-:-:S03]  /*0d10*/  IADD3 R18, PT, PT, R18, -0x7f, RZ ;  /* 0xffffff8112127810 */ /* 0x000fc60007ffe0ff */
[----:B------:R-:W-:Y:S02]  /*0d20*/  IMAD.IADD R24, R0, 0x1, -R19 ;  /* 0x0000000100187824 */ /* 0x000fe400078e0a13 */
[C---:B------:R-:W-:Y:S01]  /*0d30*/  IMAD R0, R18.reuse, -0x800000, R3 ;  /* 0xff80000012007824 */ /* 0x040fe200078e0203 */
[----:B------:R-:W-:Y:S01]  /*0d40*/  IADD3 R18, PT, PT, R18, 0x7f, -R7 ;  /* 0x0000007f12127810 */ /* 0x000fe20007ffe807 */
[----:B------:R-:W0:Y:S01]  /*0d50*/  MUFU.RCP R20, R24 ;  /* 0x0000001800147308 */ /* 0x000e220000001000 */
[----:B------:R-:W-:-:S03]  /*0d60*/  FADD.FTZ R19, -R24, -RZ ;  /* 0x800000ff18137221 */ /* 0x000fc60000010100 */
        /* <DEDUP_REMOVED lines=22> */
[----:B------:R-:W-:Y:S01]  /*0ed0*/  IADD3 R18, PT, PT, R3, 0x20, RZ ;  /* 0x0000002003127810 */ /* 0x000fe20007ffe0ff */
[CCC-:B------:R-:W-:Y:S01]  /*0ee0*/  FFMA.RP R9, R25.reuse, R19.reuse, R20.reuse ;  /* 0x0000001319097223 */ /* 0x1c0fe20000008014 */
[----:B------:R-:W-:Y:S01]  /*0ef0*/  FFMA.RM R20, R25, R19, R20 ;  /* 0x0000001319147223 */ /* 0x000fe20000004014 */
[----:B------:R-:W-:Y:S02]  /*0f00*/  ISETP.NE.AND P3, PT, R3, RZ, PT ;  /* 0x000000ff0300720c */ /* 0x000fe40003f65270 */
[----:B------:R-:W-:Y:S02]  /*0f10*/  LOP3.LUT R7, R7, 0x7fffff, RZ, 0xc0, !PT ;  /* 0x007fffff07077812 */ /* 0x000fe400078ec0ff */
[----:B------:R-:W-:Y:S01]  /*0f20*/  ISETP.NE.AND P1, PT, R3, RZ, PT ;  /* 0x000000ff0300720c */ /* 0x000fe20003f25270 */
[----:B------:R-:W-:Y:S01]  /*0f30*/  IMAD.MOV R3, RZ, RZ, -R3 ;  /* 0x000000ffff037224 */ /* 0x000fe200078e0a03 */
[----:B------:R-:W-:-:S02]  /*0f40*/  LOP3.LUT R7, R7, 0x800000, RZ, 0xfc, !PT ;  /* 0x0080000007077812 */ /* 0x000fc400078efcff */
[----:B------:R-:W-:Y:S02]  /*0f50*/  FSETP.NEU.FTZ.AND P0, PT, R9, R20, PT ;  /* 0x000000140900720b */ /* 0x000fe40003f1d000 */
[----:B------:R-:W-:Y:S02]  /*0f60*/  SHF.L.U32 R18, R7, R18, RZ ;  /* 0x0000001207127219 */ /* 0x000fe400000006ff */
[----:B------:R-:W-:Y:S02]  /*0f70*/  SEL R20, R3, RZ, P3 ;  /* 0x000000ff03147207 */ /* 0x000fe40001800000 */
[----:B------:R-:W-:Y:S02]  /*0f80*/  ISETP.NE.AND P1, PT, R18, RZ, P1 ;  /* 0x000000ff1200720c */ /* 0x000fe40000f25270 */
[----:B------:R-:W-:Y:S02]  /*0f90*/  SHF.R.U32.HI R18, RZ, R20, R7 ;  /* 0x00000014ff127219 */ /* 0x000fe40000011607 */
[----:B------:R-:W-:-:S02]  /*0fa0*/  PLOP3.LUT P0, PT, P0, P1, PT, 0xf8, 0x8f ;  /* 0x00000000008f781c */ /* 0x000fc40000703f70 */
[----:B------:R-:W-:Y:S02]  /*0fb0*/  SHF.R.U32.HI R7, RZ, 0x1, R18 ;  /* 0x00000001ff077819 */ /* 0x000fe40000011612 */
[----:B------:R-:W-:-:S04]  /*0fc0*/  SEL R20, RZ, 0x1, !P0 ;  /* 0x00000001ff147807 */ /* 0x000fc80004000000 */
[----:B------:R-:W-:-:S04]  /*0fd0*/  LOP3.LUT R3, R20, 0x1, R7, 0xf8, !PT ;  /* 0x0000000114037812 */ /* 0x000fc800078ef807 */
[----:B------:R-:W-:-:S04]  /*0fe0*/  LOP3.LUT R18, R3, R18, RZ, 0xc0, !PT ;  /* 0x0000001203127212 */ /* 0x000fc800078ec0ff */
[----:B------:R-:W-:-:S04]  /*0ff0*/  IADD3 R7, PT, PT, R7, R18, RZ ;  /* 0x0000001207077210 */ /* 0x000fc80007ffe0ff */
[----:B------:R-:W-:Y:S01]  /*1000*/  LOP3.LUT R0, R7, R0, RZ, 0xfc, !PT ;  /* 0x0000000007007212 */ /* 0x000fe200078efcff */
[----:B------:R-:W-:Y:S06]  /*1010*/  BRA `(.L_x_285) ;  /* 0x0000000000107947 */ /* 0x000fec0003800000 */
.L_x_284:
[----:B------:R-:W-:-:S04]  /*1020*/  LOP3.LUT R0, R0, 0x80000000, RZ, 0xc0, !PT ;  /* 0x8000000000007812 */ /* 0x000fc800078ec0ff */
[----:B------:R-:W-:Y:S01]  /*1030*/  LOP3.LUT R0, R0, 0x7f800000, RZ, 0xfc, !PT ;  /* 0x7f80000000007812 */ /* 0x000fe200078efcff */
[----:B------:R-:W-:Y:S06]  /*1040*/  BRA `(.L_x_285) ;  /* 0x0000000000047947 */ /* 0x000fec0003800000 */
.L_x_283:
[----:B------:R-:W-:-:S07]  /*1050*/  IMAD R0, R9, 0x800000, R0 ;  /* 0x0080000009007824 */ /* 0x000fce00078e0200 */
.L_x_285:
[----:B------:R-:W-:Y:S05]  /*1060*/  BSYNC.RECONVERGENT B3 ;  /* 0x0000000000037941 */ /* 0x000fea0003800200 */
.L_x_282:
[----:B------:R-:W-:Y:S05]  /*1070*/  BRA `(.L_x_286) ;  /* 0x0000000000207947 */ /* 0x000fea0003800000 */
.L_x_281:
[----:B------:R-:W-:-:S04]  /*1080*/  LOP3.LUT R0, R0, 0x80000000, R3, 0x48, !PT ;  /* 0x8000000000007812 */ /* 0x000fc800078e4803 */
[----:B------:R-:W-:Y:S01]  /*1090*/  LOP3.LUT R0, R0, 0x7f800000, RZ, 0xfc, !PT ;  /* 0x7f80000000007812 */ /* 0x000fe200078efcff */
[----:B------:R-:W-:Y:S06]  /*10a0*/  BRA `(.L_x_286) ;  /* 0x0000000000147947 */ /* 0x000fec0003800000 */
.L_x_280:
[----:B------:R-:W-:Y:S01]  /*10b0*/  LOP3.LUT R0, R0, 0x80000000, R3, 0x48, !PT ;  /* 0x8000000000007812 */ /* 0x000fe200078e4803 */
[----:B------:R-:W-:Y:S06]  /*10c0*/  BRA `(.L_x_286) ;  /* 0x00000000000c7947 */ /* 0x000fec0003800000 */
.L_x_279:
[----:B------:R-:W0:Y:S01]  /*10d0*/  MUFU.RSQ R0, -QNAN ;  /* 0xffc0000000007908 */ /* 0x000e220000001400 */
[----:B------:R-:W-:Y:S05]  /*10e0*/  BRA `(.L_x_286) ;  /* 0x0000000000047947 */ /* 0x000fea0003800000 */
.L_x_278:
[----:B------:R-:W-:-:S07]  /*10f0*/  FADD.FTZ R0, R3, R0 ;  /* 0x0000000003007221 */ /* 0x000fce0000010000 */
.L_x_286:
[----:B------:R-:W-:Y:S05]  /*1100*/  BSYNC.RECONVERGENT B2 ;  /* 0x0000000000027941 */ /* 0x000fea0003800200 */
.L_x_276:
[----:B------:R-:W-:-:S04]  /*1110*/  HFMA2 R3, -RZ, RZ, 0, 0 ;  /* 0x00000000ff037431 */ /* 0x000fc800000001ff */
[----:B0-----:R-:W-:Y:S05]  /*1120*/  RET.REL.NODEC R2 `(_Z32lagrange_integrating_polynomialsfiPKfS0_Pf) ;  /* 0xffffffec02b47950 */ /* 0x001fea0003c3ffff */
.L_x_287:
        /* <DEDUP_REMOVED lines=13> */
.L_x_365:


//--------------------- .text._Z29calculate_barycentric_weightsiPKfPf --------------------------
	.section	.text._Z29calculate_barycentric_weightsiPKfPf,"ax",@progbits
	.align	128
        .global         _Z29calculate_barycentric_weightsiPKfPf
        .type           _Z29calculate_barycentric_weightsiPKfPf,@function
        .size           _Z29calculate_barycentric_weightsiPKfPf,(.L_x_366 - _Z29calculate_barycentric_weightsiPKfPf)
        .other          _Z29calculate_barycentric_weightsiPKfPf,@"STO_CUDA_ENTRY STV_DEFAULT"
_Z29calculate_barycentric_weightsiPKfPf:
.text._Z29calculate_barycentric_weightsiPKfPf:
[----:B------:R-:W-:Y:S01]  /*0000*/  LDC R1, c[0x0][0x37c] ;  /* 0x0000df00ff017b82 */ /* 0x000fe20000000800 */
[----:B------:R-:W0:Y:S07]  /*0010*/  S2R R0, SR_TID.X ;  /* 0x0000000000007919 */ /* 0x000e2e0000002100 */
[----:B------:R-:W0:Y:S08]  /*0020*/  S2UR UR4, SR_CTAID.X ;  /* 0x00000000000479c3 */ /* 0x000e300000002500 */
[----:B------:R-:W0:Y:S01]  /*0030*/  LDC R3, c[0x0][0x360] ;  /* 0x0000d800ff037b82 */ /* 0x000e220000000800 */
[----:B------:R-:W1:Y:S07]  /*0040*/  LDCU UR5, c[0x0][0x370] ;  /* 0x00006e00ff0577ac */ /* 0x000e6e0008000800 */
[----:B------:R-:W2:Y:S01]  /*0050*/  LDC R5, c[0x0][0x380] ;  /* 0x0000e000ff057b82 */ /* 0x000ea20000000800 */
[----:B0-----:R-:W-:-:S02]  /*0060*/  IMAD R0, R3, UR4, R0 ;  /* 0x0000000403007c24 */ /* 0x001fc4000f8e0200 */
[----:B-1----:R-:W-:-:S03]  /*0070*/  IMAD R3, R3, UR5, RZ ;  /* 0x0000000503037c24 */ /* 0x002fc6000f8e02ff */
[----:B--2---:R-:W-:-:S13]  /*0080*/  ISETP.GT.AND P0, PT, R0, R5, PT ;  /* 0x000000050000720c */ /* 0x004fda0003f04270 */
[----:B------:R-:W-:Y:S05]  /*0090*/  @P0 EXIT ;  /* 0x000000000000094d */ /* 0x000fea0003800000 */
[----:B------:R-:W0:Y:S01]  /*00a0*/  LDCU.64 UR4, c[0x0][0x388] ;  /* 0x00007100ff0477ac */ /* 0x000e220008000a00 */
[-C--:B------:R-:W-:Y:S02]  /*00b0*/  IMAD R2, R5, R5.reuse, R5 ;  /* 0x0000000505027224 */ /* 0x080fe400078e0205 */
[----:B------:R-:W-:Y:S01]  /*00c0*/  HFMA2 R6, -RZ, RZ, 0, 0 ;  /* 0x00000000ff067431 */ /* 0x000fe200000001ff */
[----:B------:R-:W-:Y:S01]  /*00d0*/  IADD3 R4, PT, PT, -R0, R5, RZ ;  /* 0x0000000500047210 */ /* 0x000fe20007ffe1ff */
[----:B------:R-:W1:Y:S01]  /*00e0*/  LDCU.64 UR6, c[0x0][0x358] ;  /* 0x00006b00ff0677ac */ /* 0x000e620008000a00 */
[----:B------:R-:W-:Y:S02]  /*00f0*/  IADD3 R5, PT, PT, -R3, RZ, RZ ;  /* 0x000000ff03057210 */ /* 0x000fe40007ffe1ff */
[----:B------:R-:W-:Y:S01]  /*0100*/  LEA.HI R2, R2, R2, RZ, 0x1 ;  /* 0x0000000202027211 */ /* 0x000fe200078f08ff */
[----:B------:R-:W2:Y:S01]  /*0110*/  LDCU.64 UR8, c[0x0][0x388] ;  /* 0x00007100ff0877ac */ /* 0x000ea20008000a00 */
[----:B------:R-:W-:-:S02]  /*0120*/  PRMT R7, RZ, 0x7610, R7 ;  /* 0x00007610ff077816 */ /* 0x000fc40000000007 */
[----:B------:R-:W-:Y:S02]  /*0130*/  SHF.R.S32.HI R2, RZ, 0x1, R2 ;  /* 0x00000001ff027819 */ /* 0x000fe40000011402 */
[----:B------:R-:W-:Y:S02]  /*0140*/  PRMT R8, RZ, 0x7610, R8 ;  /* 0x00007610ff087816 */ /* 0x000fe40000000008 */
[----:B------:R-:W-:Y:S02]  /*0150*/  MOV R9, R0 ;  /* 0x0000000000097202 */ /* 0x000fe40000000f00 */
[----:B------:R-:W-:Y:S01]  /*0160*/  IADD3 R10, PT, PT, R2, 0x1, RZ ;  /* 0x00000001020a7810 */ /* 0x000fe20007ffe0ff */
[----:B0-----:R-:W-:-:S04]  /*0170*/  UIADD3 UR4, UP0, UPT, UR4, 0x20, URZ ;  /* 0x0000002004047890 */ /* 0x001fc8000ff1e0ff */
[----:B-1----:R-:W-:-:S12]  /*0180*/  UIADD3.X UR5, UPT, UPT, URZ, UR5, URZ, UP0, !UPT ;  /* 0x00000005ff057290 */ /* 0x002fd800087fe4ff */
.L_x_310:
[----:B0-----:R-:W0:Y:S01]  /*0190*/  LDC.64 R12, c[0x0][0x388] ;  /* 0x0000e200ff0c7b82 */ /* 0x001e220000000a00 */
[----:B------:R-:W-:Y:S01]  /*01a0*/  ISETP.GE.AND P0, PT, R9, 0x1, PT ;  /* 0x000000010900780c */ /* 0x000fe20003f06270 */
[----:B------:R-:W-:Y:S01]  /*01b0*/  BSSY.RECONVERGENT B0, `(.L_x_288) ;  /* 0x000009e000007945 */ /* 0x000fe20003800200 */
[----:B------:R-:W-:Y:S02]  /*01c0*/  IADD3 R21, PT, PT, -R3, RZ, RZ ;  /* 0x000000ff03157210 */ /* 0x000fe40007ffe1ff */
[----:B------:R-:W-:Y:S02]  /*01d0*/  IADD3 R11, PT, PT, R2, R9, RZ ;  /* 0x00000009020b7210 */ /* 0x000fe40007ffe0ff */
[----:B------:R-:W-:Y:S01]  /*01e0*/  MOV R18, 0x3f800000 ;  /* 0x3f80000000127802 */ /* 0x000fe20000000f00 */
[----:B------:R-:W-:-:S05]  /*01f0*/  IMAD R21, R6, R21, RZ ;  /* 0x0000001506157224 */ /* 0x000fca00078e02ff */
[----:B------:R-:W-:Y:S01]  /*0200*/  IADD3 R19, PT, PT, R4, R21, RZ ;  /* 0x0000001504137210 */ /* 0x000fe20007ffe0ff */
[----:B0-----:R-:W-:Y:S01]  /*0210*/  IMAD.WIDE R14, R11, 0x4, R12 ;  /* 0x000000040b0e7825 */ /* 0x001fe200078e020c */
[----:B-----5:R-:W-:Y:S06]  /*0220*/  @!P0 BRA `(.L_x_289) ;  /* 0x0000000800588947 */ /* 0x020fec0003800000 */
[----:B------:R0:W5:Y:S01]  /*0230*/  LDG.E R20, desc[UR6][R14.64] ;  /* 0x000000060e147981 */ /* 0x000162000c1e1900 */
[----:B------:R-:W-:Y:S01]  /*0240*/  IMAD R16, R3, R6, R0 ;  /* 0x0000000603107224 */ /* 0x000fe200078e0200 */
[----:B------:R-:W-:Y:S01]  /*0250*/  BSSY.RECONVERGENT B1, `(.L_x_290) ;  /* 0x0000042000017945 */ /* 0x000fe20003800200 */
[----:B------:R-:W-:Y:S01]  /*0260*/  HFMA2 R18, -RZ, RZ, 1.875, 0 ;  /* 0x3f800000ff127431 */ /* 0x000fe200000001ff */
[----:B------:R-:W-:Y:S02]  /*0270*/  LOP3.LUT P1, RZ, R9, 0xf, RZ, 0xc0, !PT ;  /* 0x0000000f09ff7812 */ /* 0x000fe4000782c0ff */
[----:B------:R-:W-:Y:S02]  /*0280*/  IADD3 R16, PT, PT, R16, -0x1, RZ ;  /* 0xffffffff10107810 */ /* 0x000fe40007ffe0ff */
[----:B------:R-:W-:Y:S02]  /*0290*/  MOV R23, RZ ;  /* 0x000000ff00177202 */ /* 0x000fe40000000f00 */
[----:B------:R-:W-:-:S13]  /*02a0*/  ISETP.GE.U32.AND P0, PT, R16, 0xf, PT ;  /* 0x0000000f1000780c */ /* 0x000fda0003f06070 */
[----:B0-----:R-:W-:Y:S05]  /*02b0*/  @!P0 BRA `(.L_x_291) ;  /* 0x0000000000ec8947 */ /* 0x001fea0003800000 */
[----:B------:R-:W-:Y:S02]  /*02c0*/  LOP3.LUT R23, R9, 0x7ffffff0, RZ, 0xc0, !PT ;  /* 0x7ffffff009177812 */ /* 0x000fe400078ec0ff */
[----:B------:R-:W-:Y:S02]  /*02d0*/  MOV R18, 0x3f800000 ;  /* 0x3f80000000127802 */ /* 0x000fe40000000f00 */
[----:B------:R-:W-:Y:S02]  /*02e0*/  MOV R25, R2 ;  /* 0x0000000200197202 */ /* 0x000fe40000000f00 */
[----:B------:R-:W-:-:S07]  /*02f0*/  IADD3 R22, PT, PT, -R23, RZ, RZ ;  /* 0x000000ff17167210 */ /* 0x000fce0007ffe1ff */
.L_x_292:
[----:B------:R-:W-:Y:S02]  /*0300*/  MOV R16, UR4 ;  /* 0x0000000400107c02 */ /* 0x000fe40008000f00 */
[----:B------:R-:W-:-:S03]  /*0310*/  MOV R17, UR5 ;  /* 0x0000000500117c02 */ /* 0x000fc60008000f00 */
[----:B------:R-:W-:-:S05]  /*0320*/  IMAD.WIDE R16, R25, 0x4, R16 ;  /* 0x0000000419107825 */ /* 0x000fca00078e0210 */
[----:B------:R-:W3:Y:S04]  /*0330*/  LDG.E R27, desc[UR6][R16.64+-0x20] ;  /* 0xffffe006101b7981 */ /* 0x000ee8000c1e1900 */
[----:B------:R-:W4:Y:S01]  /*0340*/  LDG.E R24, desc[UR6][R16.64+-0x18] ;  /* 0xffffe80610187981 */ /* 0x000f22000c1e1900 */
[----:B---3-5:R-:W-:-:S03]  /*0350*/  FADD R29, R20, -R27 ;  /* 0x8000001b141d7221 */ /* 0x028fc60000000000 */
[----:B------:R-:W3:Y:S01]  /*0360*/  LDG.E R27, desc[UR6][R16.64+-0x1c] ;  /* 0xffffe406101b7981 */ /* 0x000ee2000c1e1900 */
[----:B------:R-:W-:-:S03]  /*0370*/  FMUL R26, R29, R18 ;  /* 0x000000121d1a7220 */ /* 0x000fc60000400000 */
[----:B------:R-:W2:Y:S04]  /*0380*/  LDG.E R18, desc[UR6][R16.64+-0x14] ;  /* 0xffffec0610127981 */ /* 0x000ea8000c1e1900 */
[----:B------:R-:W2:Y:S01]  /*0390*/  LDG.E R29, desc[UR6][R16.64+-0x10] ;  /* 0xfffff006101d7981 */ /* 0x000ea2000c1e1900 */
[----:B---3--:R-:W-:-:S04]  /*03a0*/  FADD R27, R20, -R27 ;  /* 0x8000001b141b7221 */ /* 0x008fc80000000000 */
[----:B------:R-:W-:Y:S01]  /*03b0*/  FMUL R26, R26, R27 ;  /* 0x0000001b1a1a7220 */ /* 0x000fe20000400000 */
[----:B----4-:R-:W-:Y:S02]  /*03c0*/  FADD R27, R20, -R24 ;  /* 0x80000018141b7221 */ /* 0x010fe40000000000 */
[----:B------:R-:W3:Y:S02]  /*03d0*/  LDG.E R24, desc[UR6][R16.64+-0x8] ;  /* 0xfffff80610187981 */ /* 0x000ee4000c1e1900 */
[----:B------:R-:W-:Y:S01]  /*03e0*/  FMUL R26, R26, R27 ;  /* 0x0000001b1a1a7220 */ /* 0x000fe20000400000 */
[----:B--2---:R-:W-:Y:S02]  /*03f0*/  FADD R27, R20, -R18 ;  /* 0x80000012141b7221 */ /* 0x004fe40000000000 */
[----:B------:R-:W2:Y:S02]  /*0400*/  LDG.E R18, desc[UR6][R16.64+-0x4] ;  /* 0xfffffc0610127981 */ /* 0x000ea4000c1e1900 */
[----:B------:R-:W-:-:S02]  /*0410*/  FMUL R26, R26, R27 ;  /* 0x0000001b1a1a7220 */ /* 0x000fc40000400000 */
[----:B------:R-:W4:Y:S01]  /*0420*/  LDG.E R27, desc[UR6][R16.64+-0xc] ;  /* 0xfffff406101b7981 */ /* 0x000f22000c1e1900 */
[----:B------:R-:W-:-:S04]  /*0430*/  FADD R29, R20, -R29 ;  /* 0x8000001d141d7221 */ /* 0x000fc80000000000 */
[----:B------:R-:W-:Y:S02]  /*0440*/  FMUL R26, R26, R29 ;  /* 0x0000001d1a1a7220 */ /* 0x000fe40000400000 */
[----:B------:R-:W2:Y:S01]  /*0450*/  LDG.E R29, desc[UR6][R16.64] ;  /* 0x00000006101d7981 */ /* 0x000ea2000c1e1900 */
[----:B----4-:R-:W-:-:S04]  /*0460*/  FADD R27, R20, -R27 ;  /* 0x8000001b141b7221 */ /* 0x010fc80000000000 */
[----:B------:R-:W-:Y:S01]  /*0470*/  FMUL R26, R26, R27 ;  /* 0x0000001b1a1a7220 */ /* 0x000fe20000400000 */
[----:B---3--:R-:W-:Y:S02]  /*0480*/  FADD R27, R20, -R24 ;  /* 0x80000018141b7221 */ /* 0x008fe40000000000 */
[----:B------:R-:W3:Y:S02]  /*0490*/  LDG.E R24, desc[UR6][R16.64+0x8] ;  /* 0x0000080610187981 */ /* 0x000ee4000c1e1900 */
[----:B------:R-:W-:Y:S01]  /*04a0*/  FMUL R26, R26, R27 ;  /* 0x0000001b1a1a7220 */ /* 0x000fe20000400000 */
[C---:B--2---:R-:W-:Y:S01]  /*04b0*/  FADD R27, R20.reuse, -R18 ;  /* 0x80000012141b7221 */ /* 0x044fe20000000000 */
[----:B------:R-:W-:Y:S01]  /*04c0*/  FADD R29, R20, -R29 ;  /* 0x8000001d141d7221 */ /* 0x000fe20000000000 */
[----:B------:R-:W2:Y:S02]  /*04d0*/  LDG.E R18, desc[UR6][R16.64+0xc] ;  /* 0x00000c0610127981 */ /* 0x000ea4000c1e1900 */
[----:B------:R-:W-:-:S02]  /*04e0*/  FMUL R26, R26, R27 ;  /* 0x0000001b1a1a7220 */ /* 0x000fc40000400000 */
[----:B------:R-:W4:Y:S02]  /*04f0*/  LDG.E R27, desc[UR6][R16.64+0x4] ;  /* 0x00000406101b7981 */ /* 0x000f24000c1e1900 */
[----:B------:R-:W-:Y:S02]  /*0500*/  FMUL R26, R26, R29 ;  /* 0x0000001d1a1a7220 */ /* 0x000fe40000400000 */
[----:B------:R-:W2:Y:S01]  /*0510*/  LDG.E R29, desc[UR6][R16.64+0x10] ;  /* 0x00001006101d7981 */ /* 0x000ea2000c1e1900 */
[----:B----4-:R-:W-:-:S04]  /*0520*/  FADD R27, R20, -R27 ;  /* 0x8000001b141b7221 */ /* 0x010fc80000000000 */
[----:B------:R-:W-:Y:S01]  /*0530*/  FMUL R26, R26, R27 ;  /* 0x0000001b1a1a7220 */ /* 0x000fe20000400000 */
[----:B---3--:R-:W-:-:S04]  /*0540*/  FADD R27, R20, -R24 ;  /* 0x80000018141b7221 */ /* 0x008fc80000000000 */
[----:B------:R-:W-:Y:S01]  /*0550*/  FMUL R26, R26, R27 ;  /* 0x0000001b1a1a7220 */ /* 0x000fe20000400000 */
[C---:B--2---:R-:W-:Y:S01]  /*0560*/  FADD R27, R20.reuse, -R18 ;  /* 0x80000012141b7221 */ /* 0x044fe20000000000 */
[----:B------:R-:W-:Y:S01]  /*0570*/  FADD R29, R20, -R29 ;  /* 0x8000001d141d7221 */ /* 0x000fe20000000000 */
[----:B------:R-:W2:Y:S02]  /*0580*/  LDG.E R18, desc[UR6][R16.64+0x1c] ;  /* 0x00001c0610127981 */ /* 0x000ea4000c1e1900 */
[----:B------:R-:W-:Y:S02]  /*0590*/  FMUL R26, R26, R27 ;  /* 0x0000001b1a1a7220 */ /* 0x000fe40000400000 */
[----:B------:R-:W3:Y:S02]  /*05a0*/  LDG.E R27, desc[UR6][R16.64+0x14] ;  /* 0x00001406101b7981 */ /* 0x000ee4000c1e1900 */
[----:B------:R-:W-:Y:S02]  /*05b0*/  FMUL R26, R26, R29 ;  /* 0x0000001d1a1a7220 */ /* 0x000fe40000400000 */
[----:B------:R-:W4:Y:S01]  /*05c0*/  LDG.E R29, desc[UR6][R16.64+0x18] ;  /* 0x00001806101d7981 */ /* 0x000f22000c1e1900 */
[----:B------:R-:W-:-:S04]  /*05d0*/  IADD3 R22, PT, PT, R22, 0x10, RZ ;  /* 0x0000001016167810 */ /* 0x000fc80007ffe0ff */
[----:B------:R-:W-:Y:S02]  /*05e0*/  ISETP.NE.AND P0, PT, R22, RZ, PT ;  /* 0x000000ff1600720c */ /* 0x000fe40003f05270 */
[----:B------:R-:W-:Y:S01]  /*05f0*/  IADD3 R25, PT, PT, R25, 0x10, RZ ;  /* 0x0000001019197810 */ /* 0x000fe20007ffe0ff */
[----:B---3--:R-:W-:-:S04]  /*0600*/  FADD R27, R20, -R27 ;  /* 0x8000001b141b7221 */ /* 0x008fc80000000000 */
[----:B------:R-:W-:Y:S01]  /*0610*/  FMUL R26, R26, R27 ;  /* 0x0000001b1a1a7220 */ /* 0x000fe20000400000 */
[C---:B----4-:R-:W-:Y:S01]  /*0620*/  FADD R29, R20.reuse, -R29 ;  /* 0x8000001d141d7221 */ /* 0x050fe20000000000 */
[----:B--2---:R-:W-:-:S03]  /*0630*/  FADD R27, R20, -R18 ;  /* 0x80000012141b7221 */ /* 0x004fc60000000000 */
[----:B------:R-:W-:-:S04]  /*0640*/  FMUL R26, R26, R29 ;  /* 0x0000001d1a1a7220 */ /* 0x000fc80000400000 */
[----:B------:R-:W-:Y:S01]  /*0650*/  FMUL R18, R26, R27 ;  /* 0x0000001b1a127220 */ /* 0x000fe20000400000 */
[----:B------:R-:W-:Y:S06]  /*0660*/  @P0 BRA `(.L_x_292) ;  /* 0xfffffffc00240947 */ /* 0x000fec000383ffff */
.L_x_291:
[----:B--2---:R-:W-:Y:S05]  /*0670*/  BSYNC.RECONVERGENT B1 ;  /* 0x0000000000017941 */ /* 0x004fea0003800200 */
.L_x_290:
        /* <DEDUP_REMOVED lines=11> */
[----:B------:R-:W-:-:S05]  /*0730*/  IADD3 R17, PT, PT, R2, R23, RZ ;  /* 0x0000001702117210 */ /* 0x000fca0007ffe0ff */
[----:B------:R-:W-:-:S05]  /*0740*/  IMAD.WIDE R16, R17, 0x4, R12 ;  /* 0x0000000411107825 */ /* 0x000fca00078e020c */
[----:B------:R-:W2:Y:S04]  /*0750*/  LDG.E R27, desc[UR6][R16.64] ;  /* 0x00000006101b7981 */ /* 0x000ea8000c1e1900 */
[----:B------:R-:W3:Y:S01]  /*0760*/  LDG.E R24, desc[UR6][R16.64+0x8] ;  /* 0x0000080610187981 */ /* 0x000ee2000c1e1900 */
[----:B--2--5:R-:W-:-:S03]  /*0770*/  FADD R29, R20, -R27 ;  /* 0x8000001b141d7221 */ /* 0x024fc60000000000 */
[----:B------:R-:W2:Y:S01]  /*0780*/  LDG.E R27, desc[UR6][R16.64+0x4] ;  /* 0x00000406101b7981 */ /* 0x000ea2000c1e1900 */
[----:B------:R-:W-:-:S03]  /*0790*/  FMUL R26, R18, R29 ;  /* 0x0000001d121a7220 */ /* 0x000fc60000400000 */
[----:B------:R-:W4:Y:S04]  /*07a0*/  LDG.E R18, desc[UR6][R16.64+0xc] ;  /* 0x00000c0610127981 */ /* 0x000f28000c1e1900 */
[----:B------:R-:W4:Y:S01]  /*07b0*/  LDG.E R29, desc[UR6][R16.64+0x10] ;  /* 0x00001006101d7981 */ /* 0x000f22000c1e1900 */
[----:B--2---:R-:W-:-:S04]  /*07c0*/  FADD R27, R20, -R27 ;  /* 0x8000001b141b7221 */ /* 0x004fc80000000000 */
[----:B------:R-:W-:Y:S01]  /*07d0*/  FMUL R26, R26, R27 ;  /* 0x0000001b1a1a7220 */ /* 0x000fe20000400000 */
[----:B---3--:R-:W-:-:S04]  /*07e0*/  FADD R27, R20, -R24 ;  /* 0x80000018141b7221 */ /* 0x008fc80000000000 */
[----:B------:R-:W-:Y:S01]  /*07f0*/  FMUL R26, R26, R27 ;  /* 0x0000001b1a1a7220 */ /* 0x000fe20000400000 */
[C---:B----4-:R-:W-:Y:S01]  /*0800*/  FADD R27, R20.reuse, -R18 ;  /* 0x80000012141b7221 */ /* 0x050fe20000000000 */
[----:B------:R-:W-:Y:S01]  /*0810*/  FADD R29, R20, -R29 ;  /* 0x8000001d141d7221 */ /* 0x000fe20000000000 */
[----:B------:R-:W2:Y:S02]  /*0820*/  LDG.E R18, desc[UR6][R16.64+0x1c] ;  /* 0x00001c0610127981 */ /* 0x000ea4000c1e1900 */
[----:B------:R-:W-:Y:S02]  /*0830*/  FMUL R26, R26, R27 ;  /* 0x0000001b1a1a7220 */ /* 0x000fe40000400000 */
[----:B------:R-:W3:Y:S02]  /*0840*/  LDG.E R27, desc[UR6][R16.64+0x14] ;  /* 0x00001406101b7981 */ /* 0x000ee4000c1e1900 */
[----:B------:R-:W-:Y:S02]  /*0850*/  FMUL R26, R26, R29 ;  /* 0x0000001d1a1a7220 */ /* 0x000fe40000400000 */
[----:B------:R-:W4:Y:S01]  /*0860*/  LDG.E R29, desc[UR6][R16.64+0x18] ;  /* 0x00001806101d7981 */ /* 0x000f22000c1e1900 */
[----:B------:R-:W-:Y:S01]  /*0870*/  IADD3 R23, PT, PT, R23, 0x8, RZ ;  /* 0x0000000817177810 */ /* 0x000fe20007ffe0ff */
[----:B---3--:R-:W-:-:S04]  /*0880*/  FADD R27, R20, -R27 ;  /* 0x8000001b141b7221 */ /* 0x008fc80000000000 */
[----:B------:R-:W-:Y:S01]  /*0890*/  FMUL R26, R26, R27 ;  /* 0x0000001b1a1a7220 */ /* 0x000fe20000400000 */
[C---:B----4-:R-:W-:Y:S01]  /*08a0*/  FADD R29, R20.reuse, -R29 ;  /* 0x8000001d141d7221 */ /* 0x050fe20000000000 */
[----:B--2---:R-:W-:-:S03]  /*08b0*/  FADD R27, R20, -R18 ;  /* 0x80000012141b7221 */ /* 0x004fc60000000000 */
[----:B------:R-:W-:-:S04]  /*08c0*/  FMUL R26, R26, R29 ;  /* 0x0000001d1a1a7220 */ /* 0x000fc80000400000 */
[----:B------:R-:W-:-:S07]  /*08d0*/  FMUL R18, R26, R27 ;  /* 0x0000001b1a127220 */ /* 0x000fce0000400000 */
.L_x_294:
[----:B------:R-:W-:Y:S05]  /*08e0*/  BSYNC.RECONVERGENT B1 ;  /* 0x0000000000017941 */ /* 0x000fea0003800200 */
.L_x_293:
[----:B------:R-:W-:Y:S05]  /*08f0*/  @!P1 BRA `(.L_x_289) ;  /* 0x0000000000a49947 */ /* 0x000fea0003800000 */
[----:B------:R-:W-:Y:S01]  /*0900*/  PRMT R16, R7, 0x9910, RZ ;  /* 0x0000991007107816 */ /* 0x000fe200000000ff */
[----:B------:R-:W-:Y:S04]  /*0910*/  BSSY.RECONVERGENT B1, `(.L_x_295) ;  /* 0x0000018000017945 */ /* 0x000fe80003800200 */
[----:B------:R-:W-:-:S05]  /*0920*/  IMAD R22, R22, R16, R25 ;  /* 0x0000001016167224 */ /* 0x000fca00078e0219 */
[----:B------:R-:W-:-:S04]  /*0930*/  LOP3.LUT R22, R22, 0xffff, RZ, 0xc0, !PT ;  /* 0x0000ffff16167812 */ /* 0x000fc800078ec0ff */
[C---:B------:R-:W-:Y:S02]  /*0940*/  LOP3.LUT R16, R22.reuse, 0x7, RZ, 0xc0, !PT ;  /* 0x0000000716107812 */ /* 0x040fe400078ec0ff */
[----:B------:R-:W-:Y:S02]  /*0950*/  LOP3.LUT R22, R22, 0x3, RZ, 0xc0, !PT ;  /* 0x0000000316167812 */ /* 0x000fe400078ec0ff */
[----:B------:R-:W-:Y:S02]  /*0960*/  IADD3 R16, PT, PT, R16, -0x1, RZ ;  /* 0xffffffff10107810 */ /* 0x000fe40007ffe0ff */
[----:B------:R-:W-:Y:S02]  /*0970*/  ISETP.NE.AND P1, PT, R22, RZ, PT ;  /* 0x000000ff1600720c */ /* 0x000fe40003f25270 */
[----:B------:R-:W-:-:S13]  /*0980*/  ISETP.GE.U32.AND P0, PT, R16, 0x3, PT ;  /* 0x000000031000780c */ /* 0x000fda0003f06070 */
[----:B------:R-:W-:Y:S05]  /*0990*/  @!P0 BRA `(.L_x_296) ;  /* 0x00000000003c8947 */ /* 0x000fea0003800000 */
[----:B------:R-:W-:-:S05]  /*09a0*/  IADD3 R17, PT, PT, R2, R23, RZ ;  /* 0x0000001702117210 */ /* 0x000fca0007ffe0ff */
[----:B------:R-:W-:-:S05]  /*09b0*/  IMAD.WIDE R16, R17, 0x4, R12 ;  /* 0x0000000411107825 */ /* 0x000fca00078e020c */
[----:B------:R-:W2:Y:S04]  /*09c0*/  LDG.E R29, desc[UR6][R16.64] ;  /* 0x00000006101d7981 */ /* 0x000ea8000c1e1900 */
[----:B------:R-:W3:Y:S04]  /*09d0*/  LDG.E R24, desc[UR6][R16.64+0x4] ;  /* 0x0000040610187981 */ /* 0x000ee8000c1e1900 */
[----:B------:R-:W4:Y:S04]  /*09e0*/  LDG.E R25, desc[UR6][R16.64+0x8] ;  /* 0x0000080610197981 */ /* 0x000f28000c1e1900 */
[----:B------:R-:W4:Y:S01]  /*09f0*/  LDG.E R27, desc[UR6][R16.64+0xc] ;  /* 0x00000c06101b7981 */ /* 0x000f22000c1e1900 */
[----:B------:R-:W-:Y:S01]  /*0a00*/  IADD3 R23, PT, PT, R23, 0x4, RZ ;  /* 0x0000000417177810 */ /* 0x000fe20007ffe0ff */
[----:B--2--5:R-:W-:-:S04]  /*0a10*/  FADD R29, R20, -R29 ;  /* 0x8000001d141d7221 */ /* 0x024fc80000000000 */
[----:B------:R-:W-:Y:S01]  /*0a20*/  FMUL R29, R18, R29 ;  /* 0x0000001d121d7220 */ /* 0x000fe20000400000 */
[C---:B---3--:R-:W-:Y:S01]  /*0a30*/  FADD R24, R20.reuse, -R24 ;  /* 0x8000001814187221 */ /* 0x048fe20000000000 */
[----:B----4-:R-:W-:-:S03]  /*0a40*/  FADD R25, R20, -R25 ;  /* 0x8000001914197221 */ /* 0x010fc60000000000 */
[----:B------:R-:W-:Y:S01]  /*0a50*/  FMUL R24, R29, R24 ;  /* 0x000000181d187220 */ /* 0x000fe20000400000 */
[----:B------:R-:W-:-:S03]  /*0a60*/  FADD R27, R20, -R27 ;  /* 0x8000001b141b7221 */ /* 0x000fc60000000000 */
[----:B------:R-:W-:-:S04]  /*0a70*/  FMUL R24, R24, R25 ;  /* 0x0000001918187220 */ /* 0x000fc80000400000 */
[----:B------:R-:W-:-:S07]  /*0a80*/  FMUL R18, R24, R27 ;  /* 0x0000001b18127220 */ /* 0x000fce0000400000 */
.L_x_296:
[----:B------:R-:W-:Y:S05]  /*0a90*/  BSYNC.RECONVERGENT B1 ;  /* 0x0000000000017941 */ /* 0x000fea0003800200 */
.L_x_295:
[----:B------:R-:W-:Y:S05]  /*0aa0*/  @!P1 BRA `(.L_x_289) ;  /* 0x0000000000389947 */ /* 0x000fea0003800000 */
[----:B------:R-:W-:-:S05]  /*0ab0*/  IADD3 R17, PT, PT, R2, R23, RZ ;  /* 0x0000001702117210 */ /* 0x000fca0007ffe0ff */
[----:B------:R-:W-:-:S05]  /*0ac0*/  IMAD.WIDE R16, R17, 0x4, R12 ;  /* 0x0000000411107825 */ /* 0x000fca00078e020c */
[----:B------:R-:W2:Y:S01]  /*0ad0*/  LDG.E R23, desc[UR6][R16.64] ;  /* 0x0000000610177981 */ /* 0x000ea2000c1e1900 */
[----:B------:R-:W-:Y:S01]  /*0ae0*/  ISETP.NE.AND P0, PT, R22, 0x1, PT ;  /* 0x000000011600780c */ /* 0x000fe20003f05270 */
[----:B--2--5:R-:W-:-:S04]  /*0af0*/  FADD R23, R20, -R23 ;  /* 0x8000001714177221 */ /* 0x024fc80000000000 */
[----:B------:R-:W-:-:S08]  /*0b00*/  FMUL R18, R18, R23 ;  /* 0x0000001712127220 */ /* 0x000fd00000400000 */
[----:B------:R-:W-:Y:S05]  /*0b10*/  @!P0 BRA `(.L_x_289) ;  /* 0x00000000001c8947 */ /* 0x000fea0003800000 */
[----:B------:R-:W-:Y:S01]  /*0b20*/  ISETP.NE.AND P0, PT, R22, 0x2, PT ;  /* 0x000000021600780c */ /* 0x000fe20003f05270 */
[----:B------:R-:W2:-:S12]  /*0b30*/  LDG.E R23, desc[UR6][R16.64+0x4] ;  /* 0x0000040610177981 */ /* 0x000e98000c1e1900 */
[----:B------:R-:W3:Y:S01]  /*0b40*/  @P0 LDG.E R25, desc[UR6][R16.64+0x8] ;  /* 0x0000080610190981 */ /* 0x000ee2000c1e1900 */
[----:B--2---:R-:W-:-:S04]  /*0b50*/  FADD R23, R20, -R23 ;  /* 0x8000001714177221 */ /* 0x004fc80000000000 */
[----:B------:R-:W-:Y:S01]  /*0b60*/  FMUL R18, R18, R23 ;  /* 0x0000001712127220 */ /* 0x000fe20000400000 */
[----:B---3--:R-:W-:-:S04]  /*0b70*/  @P0 FADD R25, R20, -R25 ;  /* 0x8000001914190221 */ /* 0x008fc80000000000 */
[----:B------:R-:W-:-:S07]  /*0b80*/  @P0 FMUL R18, R18, R25 ;  /* 0x0000001912120220 */ /* 0x000fce0000400000 */
.L_x_289:
[----:B--2---:R-:W-:Y:S05]  /*0b90*/  BSYNC.RECONVERGENT B0 ;  /* 0x0000000000007941 */ /* 0x004fea0003800200 */
.L_x_288:
[----:B------:R-:W0:Y:S01]  /*0ba0*/  LDC R16, c[0x0][0x380] ;  /* 0x0000e000ff107b82 */ /* 0x000e220000000800 */
[----:B------:R-:W-:Y:S01]  /*0bb0*/  BSSY.RECONVERGENT B0, `(.L_x_297) ;  /* 0x00000a9000007945 */ /* 0x000fe20003800200 */
[----:B0-----:R-:W-:-:S13]  /*0bc0*/  ISETP.GE.AND P0, PT, R9, R16, PT ;  /* 0x000000100900720c */ /* 0x001fda0003f06270 */
[----:B------:R-:W-:Y:S05]  /*0bd0*/  @P0 BRA `(.L_x_298) ;  /* 0x0000000800980947 */ /* 0x000fea0003800000 */
[----:B-----5:R0:W5:Y:S01]  /*0be0*/  LDG.E R20, desc[UR6][R14.64] ;  /* 0x000000060e147981 */ /* 0x020162000c1e1900 */
[----:B------:R-:W-:Y:S01]  /*0bf0*/  IADD3 R21, PT, PT, R0, -R16, -R21 ;  /* 0x8000001000157210 */ /* 0x000fe20007ffe815 */
[----:B------:R-:W-:Y:S03]  /*0c00*/  BSSY.RECONVERGENT B1, `(.L_x_299) ;  /* 0x0000045000017945 */ /* 0x000fe60003800200 */
[----:B------:R-:W-:Y:S02]  /*0c10*/  ISETP.GT.U32.AND P0, PT, R21, -0x10, PT ;  /* 0xfffffff01500780c */ /* 0x000fe40003f04070 */
[----:B------:R-:W-:-:S11]  /*0c20*/  MOV R21, R9 ;  /* 0x0000000900157202 */ /* 0x000fd60000000f00 */
[----:B0-----:R-:W-:Y:S05]  /*0c30*/  @P0 BRA `(.L_x_300) ;  /* 0x0000000400040947 */ /* 0x001fea0003800000 */
[----:B------:R-:W-:Y:S01]  /*0c40*/  HFMA2 R22, -RZ, RZ, 0, 0 ;  /* 0x00000000ff167431 */ /* 0x000fe200000001ff */
[----:B------:R-:W-:Y:S01]  /*0c50*/  BSSY.RECONVERGENT B2, `(.L_x_301) ;  /* 0x000003e000027945 */ /* 0x000fe20003800200 */
[----:B------:R-:W-:Y:S02]  /*0c60*/  LOP3.LUT R21, R19, 0xfffffff0, RZ, 0xc0, !PT ;  /* 0xfffffff013157812 */ /* 0x000fe400078ec0ff */
[----:B------:R-:W-:-:S07]  /*0c70*/  MOV R23, R9 ;  /* 0x0000000900177202 */ /* 0x000fce0000000f00 */
.L_x_302:
[----:B------:R-:W-:-:S05]  /*0c80*/  IADD3 R15, PT, PT, R10, R23, RZ ;  /* 0x000000170a0f7210 */ /* 0x000fca0007ffe0ff */
[----:B------:R-:W-:-:S05]  /*0c90*/  IMAD.WIDE R14, R15, 0x4, R12 ;  /* 0x000000040f0e7825 */ /* 0x000fca00078e020c */
[----:B------:R-:W2:Y:S04]  /*0ca0*/  LDG.E R25, desc[UR6][R14.64] ;  /* 0x000000060e197981 */ /* 0x000ea8000c1e1900 */
[----:B------:R-:W3:Y:S04]  /*0cb0*/  LDG.E R16, desc[UR6][R14.64+0x4] ;  /* 0x000004060e107981 */ /* 0x000ee8000c1e1900 */
[----:B------:R-:W4:Y:S04]  /*0cc0*/  LDG.E R17, desc[UR6][R14.64+0x8] ;  /* 0x000008060e117981 */ /* 0x000f28000c1e1900 */
[----:B------:R-:W4:Y:S01]  /*0cd0*/  LDG.E R29, desc[UR6][R14.64+0x10] ;  /* 0x000010060e1d7981 */ /* 0x000f22000c1e1900 */
[----:B--2--5:R-:W-:-:S03]  /*0ce0*/  FADD R27, R20, -R25 ;  /* 0x80000019141b7221 */ /* 0x024fc60000000000 */
[----:B------:R-:W2:Y:S01]  /*0cf0*/  LDG.E R25, desc[UR6][R14.64+0xc] ;  /* 0x00000c060e197981 */ /* 0x000ea2000c1e1900 */
[----:B------:R-:W-:-:S03]  /*0d00*/  FMUL R18, R27, R18 ;  /* 0x000000121b127220 */ /* 0x000fc60000400000 */
[----:B------:R-:W2:Y:S01]  /*0d10*/  LDG.E R27, desc[UR6][R14.64+0x14] ;  /* 0x000014060e1b7981 */ /* 0x000ea2000c1e1900 */
[C---:B---3--:R-:W-:Y:S01]  /*0d20*/  FADD R16, R20.reuse, -R16 ;  /* 0x8000001014107221 */ /* 0x048fe20000000000 */
[----:B----4-:R-:W-:-:S03]  /*0d30*/  FADD R17, R20, -R17 ;  /* 0x8000001114117221 */ /* 0x010fc60000000000 */
[----:B------:R-:W-:Y:S01]  /*0d40*/  FMUL R16, R18, R16 ;  /* 0x0000001012107220 */ /* 0x000fe20000400000 */
[----:B------:R-:W-:Y:S01]  /*0d50*/  FADD R29, R20, -R29 ;  /* 0x8000001d141d7221 */ /* 0x000fe20000000000 */
[----:B------:R-:W3:Y:S02]  /*0d60*/  LDG.E R18, desc[UR6][R14.64+0x1c] ;  /* 0x00001c060e127981 */ /* 0x000ee4000c1e1900 */
[----:B------:R-:W-:Y:S01]  /*0d70*/  FMUL R16, R16, R17 ;  /* 0x0000001110107220 */ /* 0x000fe20000400000 */
[----:B------:R-:W-:Y:S01]  /*0d80*/  IADD3 R17, P0, PT, R2, R23, RZ ;  /* 0x0000001702117210 */ /* 0x000fe20007f1e0ff */
[----:B--2---:R-:W-:-:S04]  /*0d90*/  FADD R25, R20, -R25 ;  /* 0x8000001914197221 */ /* 0x004fc80000000000 */
[----:B------:R-:W-:Y:S01]  /*0da0*/  FMUL R16, R16, R25 ;  /* 0x0000001910107220 */ /* 0x000fe20000400000 */
[----:B------:R-:W-:Y:S02]  /*0db0*/  FADD R25, R20, -R27 ;  /* 0x8000001b14197221 */ /* 0x000fe40000000000 */
[----:B------:R-:W2:Y:S01]  /*0dc0*/  LDG.E R27, desc[UR6][R14.64+0x18] ;  /* 0x000018060e1b7981 */ /* 0x000ea2000c1e1900 */
[----:B------:R-:W-:Y:S01]  /*0dd0*/  FMUL R16, R16, R29 ;  /* 0x0000001d10107220 */ /* 0x000fe20000400000 */
[----:B------:R-:W-:-:S04]  /*0de0*/  SHF.R.S32.HI R29, RZ, 0x1f, R23 ;  /* 0x0000001fff1d7819 */ /* 0x000fc80000011417 */
[----:B------:R-:W-:Y:S02]  /*0df0*/  LEA.HI.X.SX32 R26, R2, R29, 0x1, P0 ;  /* 0x0000001d021a7211 */ /* 0x000fe400000f0eff */
[----:B------:R-:W4:Y:S01]  /*0e00*/  LDG.E R29, desc[UR6][R14.64+0x20] ;  /* 0x000020060e1d7981 */ /* 0x000f22000c1e1900 */
[----:B------:R-:W-:-:S03]  /*0e10*/  FMUL R24, R16, R25 ;  /* 0x0000001910187220 */ /* 0x000fc60000400000 */
[----:B------:R-:W4:Y:S01]  /*0e20*/  LDG.E R25, desc[UR6][R14.64+0x24] ;  /* 0x000024060e197981 */ /* 0x000f22000c1e1900 */
[----:B------:R-:W-:-:S04]  /*0e30*/  LEA R16, P0, R17, UR8, 0x2 ;  /* 0x0000000811107c11 */ /* 0x000fc8000f8010ff */
[----:B------:R-:W-:-:S06]  /*0e40*/  LEA.HI.X R17, R17, UR9, R26, 0x2, P0 ;  /* 0x0000000911117c11 */ /* 0x000fcc00080f141a */
[----:B------:R-:W4:Y:S01]  /*0e50*/  LDG.E R17, desc[UR6][R16.64+0x40] ;  /* 0x0000400610117981 */ /* 0x000f22000c1e1900 */
[----:B--2---:R-:W-:-:S04]  /*0e60*/  FADD R27, R20, -R27 ;  /* 0x8000001b141b7221 */ /* 0x004fc80000000000 */
[----:B------:R-:W-:Y:S01]  /*0e70*/  FMUL R24, R24, R27 ;  /* 0x0000001b18187220 */ /* 0x000fe20000400000 */
[C---:B---3--:R-:W-:Y:S01]  /*0e80*/  FADD R27, R20.reuse, -R18 ;  /* 0x80000012141b7221 */ /* 0x048fe20000000000 */
[----:B----4-:R-:W-:-:S03]  /*0e90*/  FADD R29, R20, -R29 ;  /* 0x8000001d141d7221 */ /* 0x010fc60000000000 */
[----:B------:R-:W-:Y:S02]  /*0ea0*/  FMUL R24, R24, R27 ;  /* 0x0000001b18187220 */ /* 0x000fe40000400000 */
[----:B------:R-:W2:Y:S02]  /*0eb0*/  LDG.E R27, desc[UR6][R14.64+0x28] ;  /* 0x000028060e1b7981 */ /* 0x000ea4000c1e1900 */
[----:B------:R-:W-:Y:S02]  /*0ec0*/  FMUL R24, R24, R29 ;  /* 0x0000001d18187220 */ /* 0x000fe40000400000 */
[----:B------:R-:W3:Y:S01]  /*0ed0*/  LDG.E R29, desc[UR6][R14.64+0x2c] ;  /* 0x00002c060e1d7981 */ /* 0x000ee2000c1e1900 */
[----:B------:R-:W-:-:S03]  /*0ee0*/  FADD R18, R20, -R25 ;  /* 0x8000001914127221 */ /* 0x000fc60000000000 */
[----:B------:R-:W4:Y:S01]  /*0ef0*/  LDG.E R25, desc[UR6][R14.64+0x30] ;  /* 0x000030060e197981 */ /* 0x000f22000c1e1900 */
[----:B------:R-:W-:-:S03]  /*0f00*/  FMUL R26, R24, R18 ;  /* 0x00000012181a7220 */ /* 0x000fc60000400000 */
[----:B------:R-:W4:Y:S04]  /*0f10*/  LDG.E R18, desc[UR6][R14.64+0x34] ;  /* 0x000034060e127981 */ /* 0x000f28000c1e1900 */
[----:B------:R-:W4:Y:S01]  /*0f20*/  LDG.E R24, desc[UR6][R14.64+0x38] ;  /* 0x000038060e187981 */ /* 0x000f22000c1e1900 */
[----:B------:R-:W-:-:S04]  /*0f30*/  IADD3 R22, PT, PT, R22, 0x10, RZ ;  /* 0x0000001016167810 */ /* 0x000fc80007ffe0ff */
[----:B------:R-:W-:Y:S01]  /*0f40*/  ISETP.NE.AND P0, PT, R22, R21, PT ;  /* 0x000000151600720c */ /* 0x000fe20003f05270 */
[C---:B------:R-:W-:Y:S01]  /*0f50*/  FADD R17, R20.reuse, -R17 ;  /* 0x8000001114117221 */ /* 0x040fe20000000000 */
[----:B------:R-:W-:Y:S01]  /*0f60*/  IADD3 R23, PT, PT, R23, 0x10, RZ ;  /* 0x0000001017177810 */ /* 0x000fe20007ffe0ff */
[----:B--2---:R-:W-:-:S04]  /*0f70*/  FADD R27, R20, -R27 ;  /* 0x8000001b141b7221 */ /* 0x004fc80000000000 */
[----:B------:R-:W-:Y:S01]  /*0f80*/  FMUL R26, R26, R27 ;  /* 0x0000001b1a1a7220 */ /* 0x000fe20000400000 */
[C---:B---3--:R-:W-:Y:S01]  /*0f90*/  FADD R29, R20.reuse, -R29 ;  /* 0x8000001d141d7221 */ /* 0x048fe20000000000 */
[----:B----4-:R-:W-:-:S03]  /*0fa0*/  FADD R25, R20, -R25 ;  /* 0x8000001914197221 */ /* 0x010fc60000000000 */
[----:B------:R-:W-:Y:S01]  /*0fb0*/  FMUL R26, R26, R29 ;  /* 0x0000001d1a1a7220 */ /* 0x000fe20000400000 */
[----:B------:R-:W-:-:S03]  /*0fc0*/  FADD R18, R20, -R18 ;  /* 0x8000001214127221 */ /* 0x000fc60000000000 */
[----:B------:R-:W-:-:S04]  /*0fd0*/  FMUL R25, R26, R25 ;  /* 0x000000191a197220 */ /* 0x000fc80000400000 */
[----:B------:R-:W-:Y:S01]  /*0fe0*/  FMUL R18, R25, R18 ;  /* 0x0000001219127220 */ /* 0x000fe20000400000 */
[----:B------:R-:W-:-:S04]  /*0ff0*/  FADD R25, R20, -R24 ;  /* 0x8000001814197221 */ /* 0x000fc80000000000 */
[----:B------:R-:W-:-:S04]  /*1000*/  FMUL R18, R18, R25 ;  /* 0x0000001912127220 */ /* 0x000fc80000400000 */
[----:B------:R-:W-:Y:S01]  /*1010*/  FMUL R18, R18, R17 ;  /* 0x0000001112127220 */ /* 0x000fe20000400000 */
[----:B------:R-:W-:Y:S06]  /*1020*/  @P0 BRA `(.L_x_302) ;  /* 0xfffffffc00140947 */ /* 0x000fec000383ffff */
[----:B------:R-:W-:Y:S05]  /*1030*/  BSYNC.RECONVERGENT B2 ;  /* 0x0000000000027941 */ /* 0x000fea0003800200 */
.L_x_301:
[----:B------:R-:W-:-:S07]  /*1040*/  MOV R21, R23 ;  /* 0x0000001700157202 */ /* 0x000fce0000000f00 */
.L_x_300:
[----:B------:R-:W-:Y:S05]  /*1050*/  BSYNC.RECONVERGENT B1 ;  /* 0x0000000000017941 */ /* 0x000fea0003800200 */
.L_x_299:
[----:B------:R-:W-:-:S13]  /*1060*/  LOP3.LUT P0, RZ, R19, 0xf, RZ, 0xc0, !PT ;  /* 0x0000000f13ff7812 */ /* 0x000fda000780c0ff */
        /* <DEDUP_REMOVED lines=11> */
[----:B------:R-:W-:Y:S01]  /*1120*/  IADD3 R17, PT, PT, R10, R21, RZ ;  /* 0x000000150a117210 */ /* 0x000fe20007ffe0ff */
[----:B------:R-:W0:Y:S04]  /*1130*/  LDCU.64 UR10, c[0x0][0x388] ;  /* 0x00007100ff0a77ac */ /* 0x000e280008000a00 */
[----:B------:R-:W-:-:S05]  /*1140*/  IMAD.WIDE R16, R17, 0x4, R12 ;  /* 0x0000000411107825 */ /* 0x000fca00078e020c */
[----:B------:R-:W2:Y:S01]  /*1150*/  LDG.E R29, desc[UR6][R16.64] ;  /* 0x00000006101d7981 */ /* 0x000ea2000c1e1900 */
[C---:B------:R-:W-:Y:S02]  /*1160*/  IADD3 R24, P1, PT, R2.reuse, R21, RZ ;  /* 0x0000001502187210 */ /* 0x040fe40007f3e0ff */
[----:B------:R-:W-:Y:S01]  /*1170*/  SHF.R.S32.HI R15, RZ, 0x1f, R21 ;  /* 0x0000001fff0f7819 */ /* 0x000fe20000011415 */
[----:B------:R-:W3:Y:S03]  /*1180*/  LDG.E R23, desc[UR6][R16.64+0x4] ;  /* 0x0000040610177981 */ /* 0x000ee6000c1e1900 */
[----:B------:R-:W-:Y:S01]  /*1190*/  LEA.HI.X.SX32 R15, R2, R15, 0x1, P1 ;  /* 0x0000000f020f7211 */ /* 0x000fe200008f0eff */
[----:B------:R-:W4:Y:S01]  /*11a0*/  LDG.E R25, desc[UR6][R16.64+0x8] ;  /* 0x0000080610197981 */ /* 0x000f22000c1e1900 */
[----:B0-----:R-:W-:-:S03]  /*11b0*/  LEA R14, P1, R24, UR10, 0x2 ;  /* 0x0000000a180e7c11 */ /* 0x001fc6000f8210ff */
[----:B------:R-:W4:Y:S01]  /*11c0*/  LDG.E R27, desc[UR6][R16.64+0xc] ;  /* 0x00000c06101b7981 */ /* 0x000f22000c1e1900 */
[----:B------:R-:W-:-:S06]  /*11d0*/  LEA.HI.X R15, R24, UR11, R15, 0x2, P1 ;  /* 0x0000000b180f7c11 */ /* 0x000fcc00088f140f */
[----:B------:R0:W4:Y:S01]  /*11e0*/  LDG.E R15, desc[UR6][R14.64+0x20] ;  /* 0x000020060e0f7981 */ /* 0x000122000c1e1900 */
[----:B--2--5:R-:W-:-:S03]  /*11f0*/  FADD R24, R20, -R29 ;  /* 0x8000001d14187221 */ /* 0x024fc60000000000 */
[----:B------:R-:W2:Y:S01]  /*1200*/  LDG.E R29, desc[UR6][R16.64+0x10] ;  /* 0x00001006101d7981 */ /* 0x000ea2000c1e1900 */
[----:B------:R-:W-:-:S03]  /*1210*/  FMUL R26, R18, R24 ;  /* 0x00000018121a7220 */ /* 0x000fc60000400000 */
[----:B------:R-:W2:Y:S04]  /*1220*/  LDG.E R18, desc[UR6][R16.64+0x14] ;  /* 0x0000140610127981 */ /* 0x000ea8000c1e1900 */
[----:B------:R-:W2:Y:S01]  /*1230*/  LDG.E R24, desc[UR6][R16.64+0x18] ;  /* 0x0000180610187981 */ /* 0x000ea2000c1e1900 */
[----:B---3--:R-:W-:-:S04]  /*1240*/  FADD R23, R20, -R23 ;  /* 0x8000001714177221 */ /* 0x008fc80000000000 */
[----:B------:R-:W-:Y:S01]  /*1250*/  FMUL R23, R26, R23 ;  /* 0x000000171a177220 */ /* 0x000fe20000400000 */
[C---:B----4-:R-:W-:Y:S01]  /*1260*/  FADD R26, R20.reuse, -R25 ;  /* 0x80000019141a7221 */ /* 0x050fe20000000000 */
[----:B0-----:R-:W-:-:S03]  /*1270*/  FADD R14, R20, -R27 ;  /* 0x8000001b140e7221 */ /* 0x001fc60000000000 */
[----:B------:R-:W-:-:S04]  /*1280*/  FMUL R23, R23, R26 ;  /* 0x0000001a17177220 */ /* 0x000fc80000400000 */
[----:B------:R-:W-:Y:S01]  /*1290*/  FMUL R14, R23, R14 ;  /* 0x0000000e170e7220 */ /* 0x000fe20000400000 */
[C---:B------:R-:W-:Y:S01]  /*12a0*/  FADD R15, R20.reuse, -R15 ;  /* 0x8000000f140f7221 */ /* 0x040fe20000000000 */
[----:B------:R-:W-:Y:S01]  /*12b0*/  IADD3 R21, PT, PT, R21, 0x8, RZ ;  /* 0x0000000815157810 */ /* 0x000fe20007ffe0ff */
[----:B--2---:R-:W-:-:S04]  /*12c0*/  FADD R29, R20, -R29 ;  /* 0x8000001d141d7221 */ /* 0x004fc80000000000 */
[----:B------:R-:W-:Y:S01]  /*12d0*/  FMUL R14, R14, R29 ;  /* 0x0000001d0e0e7220 */ /* 0x000fe20000400000 */
[C---:B------:R-:W-:Y:S01]  /*12e0*/  FADD R23, R20.reuse, -R18 ;  /* 0x8000001214177221 */ /* 0x040fe20000000000 */
[----:B------:R-:W-:-:S03]  /*12f0*/  FADD R25, R20, -R24 ;  /* 0x8000001814197221 */ /* 0x000fc60000000000 */
[----:B------:R-:W-:-:S04]  /*1300*/  FMUL R14, R14, R23 ;  /* 0x000000170e0e7220 */ /* 0x000fc80000400000 */
[----:B------:R-:W-:-:S04]  /*1310*/  FMUL R14, R14, R25 ;  /* 0x000000190e0e7220 */ /* 0x000fc80000400000 */
[----:B------:R-:W-:-:S07]  /*1320*/  FMUL R18, R14, R15 ;  /* 0x0000000f0e127220 */ /* 0x000fce0000400000 */
.L_x_304:
[----:B------:R-:W-:Y:S05]  /*1330*/  BSYNC.RECONVERGENT B1 ;  /* 0x0000000000017941 */ /* 0x000fea0003800200 */
.L_x_303:
        /* <DEDUP_REMOVED lines=11> */
[----:B------:R-:W0:Y:S01]  /*13f0*/  LDCU.64 UR10, c[0x0][0x388] ;  /* 0x00007100ff0a77ac */ /* 0x000e220008000a00 */
[-C--:B------:R-:W-:Y:S02]  /*1400*/  IADD3 R15, PT, PT, R10, R21.reuse, RZ ;  /* 0x000000150a0f7210 */ /* 0x080fe40007ffe0ff */
[----:B------:R-:W-:Y:S02]  /*1410*/  IADD3 R22, P1, PT, R2, R21, RZ ;  /* 0x0000001502167210 */ /* 0x000fe40007f3e0ff */
[----:B------:R-:W-:Y:S01]  /*1420*/  SHF.R.S32.HI R17, RZ, 0x1f, R21 ;  /* 0x0000001fff117819 */ /* 0x000fe20000011415 */
[----:B------:R-:W-:-:S03]  /*1430*/  IMAD.WIDE R14, R15, 0x4, R12 ;  /* 0x000000040f0e7825 */ /* 0x000fc600078e020c */
[----:B------:R-:W-:Y:S02]  /*1440*/  LEA.HI.X.SX32 R17, R2, R17, 0x1, P1 ;  /* 0x0000001102117211 */ /* 0x000fe400008f0eff */
[----:B------:R-:W2:Y:S04]  /*1450*/  LDG.E R23, desc[UR6][R14.64] ;  /* 0x000000060e177981 */ /* 0x000ea8000c1e1900 */
[----:B------:R-:W3:Y:S01]  /*1460*/  LDG.E R25, desc[UR6][R14.64+0x4] ;  /* 0x000004060e197981 */ /* 0x000ee2000c1e1900 */
[----:B0-----:R-:W-:-:S03]  /*1470*/  LEA R16, P1, R22, UR10, 0x2 ;  /* 0x0000000a16107c11 */ /* 0x001fc6000f8210ff */
[----:B------:R-:W4:Y:S01]  /*1480*/  LDG.E R27, desc[UR6][R14.64+0x8] ;  /* 0x000008060e1b7981 */ /* 0x000f22000c1e1900 */
[----:B------:R-:W-:-:S06]  /*1490*/  LEA.HI.X R17, R22, UR11, R17, 0x2, P1 ;  /* 0x0000000b16117c11 */ /* 0x000fcc00088f1411 */
[----:B------:R-:W4:Y:S01]  /*14a0*/  LDG.E R17, desc[UR6][R16.64+0x10] ;  /* 0x0000100610117981 */ /* 0x000f22000c1e1900 */
[----:B------:R-:W-:Y:S01]  /*14b0*/  IADD3 R21, PT, PT, R21, 0x4, RZ ;  /* 0x0000000415157810 */ /* 0x000fe20007ffe0ff */
[----:B--2--5:R-:W-:-:S04]  /*14c0*/  FADD R23, R20, -R23 ;  /* 0x8000001714177221 */ /* 0x024fc80000000000 */
[----:B------:R-:W-:Y:S01]  /*14d0*/  FMUL R23, R18, R23 ;  /* 0x0000001712177220 */ /* 0x000fe20000400000 */
[C---:B---3--:R-:W-:Y:S01]  /*14e0*/  FADD R18, R20.reuse, -R25 ;  /* 0x8000001914127221 */ /* 0x048fe20000000000 */
[----:B----4-:R-:W-:-:S03]  /*14f0*/  FADD R22, R20, -R27 ;  /* 0x8000001b14167221 */ /* 0x010fc60000000000 */
[----:B------:R-:W-:-:S04]  /*1500*/  FMUL R23, R23, R18 ;  /* 0x0000001217177220 */ /* 0x000fc80000400000 */
[----:B------:R-:W-:Y:S01]  /*1510*/  FMUL R23, R23, R22 ;  /* 0x0000001617177220 */ /* 0x000fe20000400000 */
[----:B------:R-:W-:-:S04]  /*1520*/  FADD R18, R20, -R17 ;  /* 0x8000001114127221 */ /* 0x000fc80000000000 */
[----:B------:R-:W-:-:S07]  /*1530*/  FMUL R18, R23, R18 ;  /* 0x0000001217127220 */ /* 0x000fce0000400000 */
.L_x_306:
[----:B------:R-:W-:Y:S05]  /*1540*/  BSYNC.RECONVERGENT B1 ;  /* 0x0000000000017941 */ /* 0x000fea0003800200 */
.L_x_305:
        /* <DEDUP_REMOVED lines=15> */
.L_x_298:
[----:B------:R-:W-:Y:S05]  /*1640*/  BSYNC.RECONVERGENT B0 ;  /* 0x0000000000007941 */ /* 0x000fea0003800200 */
.L_x_297:
[----:B------:R-:W-:Y:S01]  /*1650*/  IADD3 R12, PT, PT, R18, 0x1800000, RZ ;  /* 0x01800000120c7810 */ /* 0x000fe20007ffe0ff */
[----:B------:R-:W-:Y:S03]  /*1660*/  BSSY.RECONVERGENT B0, `(.L_x_307) ;  /* 0x000000c000007945 */ /* 0x000fe60003800200 */
[----:B------:R-:W-:-:S04]  /*1670*/  LOP3.LUT R12, R12, 0x7f800000, RZ, 0xc0, !PT ;  /* 0x7f8000000c0c7812 */ /* 0x000fc800078ec0ff */
[----:B------:R-:W-:-:S13]  /*1680*/  ISETP.GT.U32.AND P0, PT, R12, 0x1ffffff, PT ;  /* 0x01ffffff0c00780c */ /* 0x000fda0003f04070 */
[----:B------:R-:W-:Y:S05]  /*1690*/  @P0 BRA `(.L_x_308) ;  /* 0x0000000000100947 */ /* 0x000fea0003800000 */
[----:B------:R-:W-:-:S07]  /*16a0*/  MOV R14, 0x16c0 ;  /* 0x000016c0000e7802 */ /* 0x000fce0000000f00 */
[----:B-----5:R-:W-:Y:S05]  /*16b0*/  CALL.REL.NOINC `($__internal_5_$__cuda_sm20_rcp_rn_f32_slowpath) ;  /* 0x0000000000487944 */ /* 0x020fea0003c00000 */
[----:B------:R-:W-:Y:S01]  /*16c0*/  MOV R15, R13 ;  /* 0x0000000d000f7202 */ /* 0x000fe20000000f00 */
[----:B------:R-:W-:Y:S06]  /*16d0*/  BRA `(.L_x_309) ;  /* 0x0000000000107947 */ /* 0x000fec0003800000 */
.L_x_308:
[----:B------:R-:W0:Y:S02]  /*16e0*/  MUFU.RCP R15, R18 ;  /* 0x00000012000f7308 */ /* 0x000e240000001000 */
[----:B0-----:R-:W-:-:S04]  /*16f0*/  FFMA R12, R15, R18, -1 ;  /* 0xbf8000000f0c7423 */ /* 0x001fc80000000012 */
[----:B------:R-:W-:-:S04]  /*1700*/  FADD.FTZ R12, -R12, -RZ ;  /* 0x800000ff0c0c7221 */ /* 0x000fc80000010100 */
[----:B------:R-:W-:-:S07]  /*1710*/  FFMA R15, R15, R12, R15 ;  /* 0x0000000c0f0f7223 */ /* 0x000fce000000000f */
.L_x_309:
[----:B------:R-:W-:Y:S05]  /*1720*/  BSYNC.RECONVERGENT B0 ;  /* 0x0000000000007941 */ /* 0x000fea0003800200 */
.L_x_307:
[----:B------:R-:W0:Y:S01]  /*1730*/  LDC.64 R12, c[0x0][0x390] ;  /* 0x0000e400ff0c7b82 */ /* 0x000e220000000a00 */
[----:B------:R-:W1:Y:S01]  /*1740*/  LDCU UR10, c[0x0][0x380] ;  /* 0x00007000ff0a77ac */ /* 0x000e620008000800 */
[----:B------:R-:W-:Y:S02]  /*1750*/  IADD3 R9, PT, PT, R3, R9, RZ ;  /* 0x0000000903097210 */ /* 0x000fe40007ffe0ff */
[----:B------:R-:W-:Y:S02]  /*1760*/  IADD3 R8, PT, PT, R8, 0x1, RZ ;  /* 0x0000000108087810 */ /* 0x000fe40007ffe0ff */
[----:B------:R-:W-:Y:S02]  /*1770*/  IADD3 R7, PT, PT, R7, 0x1, RZ ;  /* 0x0000000107077810 */ /* 0x000fe40007ffe0ff */
[----:B------:R-:W-:Y:S02]  /*1780*/  IADD3 R6, PT, PT, R6, 0x1, RZ ;  /* 0x0000000106067810 */ /* 0x000fe40007ffe0ff */
[----:B-1----:R-:W-:Y:S01]  /*1790*/  ISETP.GT.AND P0, PT, R9, UR10, PT ;  /* 0x0000000a09007c0c */ /* 0x002fe2000bf04270 */
[----:B0-----:R-:W-:-:S05]  /*17a0*/  IMAD.WIDE R12, R11, 0x4, R12 ;  /* 0x000000040b0c7825 */ /* 0x001fca00078e020c */
[----:B------:R0:W-:Y:S07]  /*17b0*/  STG.E desc[UR6][R12.64], R15 ;  /* 0x0000000f0c007986 */ /* 0x0001ee000c101906 */
[----:B------:R-:W-:Y:S05]  /*17c0*/  @!P0 BRA `(.L_x_310) ;  /* 0xffffffe800708947 */ /* 0x000fea000383ffff */
[----:B------:R-:W-:Y:S05]  /*17d0*/  EXIT ;  /* 0x000000000000794d */ /* 0x000fea0003800000 */
        .weak           $__internal_5_$__cuda_sm20_rcp_rn_f32_slowpath
        .type           $__internal_5_$__cuda_sm20_rcp_rn_f32_slowpath,@function
        .size           $__internal_5_$__cuda_sm20_rcp_rn_f32_slowpath,(.L_x_366 - $__internal_5_$__cuda_sm20_rcp_rn_f32_slowpath)
$__internal_5_$__cuda_sm20_rcp_rn_f32_slowpath:
[----:B------:R-:W-:Y:S01]  /*17e0*/  SHF.L.U32 R12, R18, 0x1, RZ ;  /* 0x00000001120c7819 */ /* 0x000fe200000006ff */
[----:B------:R-:W-:Y:S03]  /*17f0*/  BSSY.RECONVERGENT B1, `(.L_x_311) ;  /* 0x0000030000017945 */ /* 0x000fe60003800200 */
[----:B------:R-:W-:-:S04]  /*1800*/  SHF.R.U32.HI R12, RZ, 0x18, R12 ;  /* 0x00000018ff0c7819 */ /* 0x000fc8000001160c */
[----:B------:R-:W-:-:S13]  /*1810*/  ISETP.NE.U32.AND P0, PT, R12, RZ, PT ;  /* 0x000000ff0c00720c */ /* 0x000fda0003f05070 */
[----:B------:R-:W-:Y:S05]  /*1820*/  @P0 BRA `(.L_x_312) ;  /* 0x0000000000280947 */ /* 0x000fea0003800000 */
[----:B------:R-:W-:-:S04]  /*1830*/  SHF.L.U32 R12, R18, 0x1, RZ ;  /* 0x00000001120c7819 */ /* 0x000fc800000006ff */
[----:B------:R-:W-:-:S13]  /*1840*/  ISETP.NE.AND P0, PT, R12, RZ, PT ;  /* 0x000000ff0c00720c */ /* 0x000fda0003f05270 */
[----:B------:R-:W-:Y:S01]  /*1850*/  @P0 FFMA R15, R18, 1.84467440737095516160e+19, RZ ;  /* 0x5f800000120f0823 */ /* 0x000fe200000000ff */
[----:B------:R-:W-:Y:S08]  /*1860*/  @!P0 MUFU.RCP R13, R18 ;  /* 0x00000012000d8308 */ /* 0x000ff00000001000 */
[----:B------:R-:W0:Y:S02]  /*1870*/  @P0 MUFU.RCP R12, R15 ;  /* 0x0000000f000c0308 */ /* 0x000e240000001000 */
[----:B0-----:R-:W-:-:S04]  /*1880*/  @P0 FFMA R16, R15, R12, -1 ;  /* 0xbf8000000f100423 */ /* 0x001fc8000000000c */
[----:B------:R-:W-:-:S04]  /*1890*/  @P0 FADD.FTZ R17, -R16, -RZ ;  /* 0x800000ff10110221 */ /* 0x000fc80000010100 */
[----:B------:R-:W-:-:S04]  /*18a0*/  @P0 FFMA R12, R12, R17, R12 ;  /* 0x000000110c0c0223 */ /* 0x000fc8000000000c */
[----:B------:R-:W-:Y:S01]  /*18b0*/  @P0 FFMA R13, R12, 1.84467440737095516160e+19, RZ ;  /* 0x5f8000000c0d0823 */ /* 0x000fe200000000ff */
[----:B------:R-:W-:Y:S06]  /*18c0*/  BRA `(.L_x_313) ;  /* 0x0000000000887947 */ /* 0x000fec0003800000 */
.L_x_312:
[----:B------:R-:W-:-:S04]  /*18d0*/  IADD3 R13, PT, PT, R12, -0xfd, RZ ;  /* 0xffffff030c0d7810 */ /* 0x000fc80007ffe0ff */
[----:B------:R-:W-:-:S13]  /*18e0*/  ISETP.GT.U32.AND P0, PT, R13, 0x1, PT ;  /* 0x000000010d00780c */ /* 0x000fda0003f04070 */
[----:B------:R-:W-:Y:S05]  /*18f0*/  @P0 BRA `(.L_x_314) ;  /* 0x0000000000780947 */ /* 0x000fea0003800000 */
[----:B------:R-:W-:Y:S01]  /*1900*/  LOP3.LUT R15, R18, 0x7fffff, RZ, 0xc0, !PT ;  /* 0x007fffff120f7812 */ /* 0x000fe200078ec0ff */
[----:B------:R-:W-:-:S03]  /*1910*/  HFMA2 R22, -RZ, RZ, 0, 1.78813934326171875e-07 ;  /* 0x00000003ff167431 */ /* 0x000fc600000001ff */
[----:B------:R-:W-:-:S04]  /*1920*/  LOP3.LUT R15, R15, 0x3f800000, RZ, 0xfc, !PT ;  /* 0x3f8000000f0f7812 */ /* 0x000fc800078efcff */
[----:B------:R-:W0:Y:S01]  /*1930*/  MUFU.RCP R16, R15 ;  /* 0x0000000f00107308 */ /* 0x000e220000001000 */
[----:B------:R-:W-:Y:S01]  /*1940*/  SHF.L.U32 R21, R22, R13, RZ ;  /* 0x0000000d16157219 */ /* 0x000fe200000006ff */
[----:B0-----:R-:W-:-:S04]  /*1950*/  FFMA R17, R15, R16, -1 ;  /* 0xbf8000000f117423 */ /* 0x001fc80000000010 */
[----:B------:R-:W-:-:S04]  /*1960*/  FADD.FTZ R17, -R17, -RZ ;  /* 0x800000ff11117221 */ /* 0x000fc80000010100 */
[CCC-:B------:R-:W-:Y:S01]  /*1970*/  FFMA.RM R19, R16.reuse, R17.reuse, R16.reuse ;  /* 0x0000001110137223 */ /* 0x1c0fe20000004010 */
[----:B------:R-:W-:-:S04]  /*1980*/  FFMA.RP R20, R16, R17, R16 ;  /* 0x0000001110147223 */ /* 0x000fc80000008010 */
[C---:B------:R-:W-:Y:S02]  /*1990*/  LOP3.LUT R16, R19.reuse, 0x7fffff, RZ, 0xc0, !PT ;  /* 0x007fffff13107812 */ /* 0x040fe400078ec0ff */
[----:B------:R-:W-:Y:S02]  /*19a0*/  FSETP.NEU.FTZ.AND P0, PT, R19, R20, PT ;  /* 0x000000141300720b */ /* 0x000fe40003f1d000 */
[----:B------:R-:W-:Y:S02]  /*19b0*/  LOP3.LUT R16, R16, 0x800000, RZ, 0xfc, !PT ;  /* 0x0080000010107812 */ /* 0x000fe400078efcff */
[----:B------:R-:W-:Y:S02]  /*19c0*/  SEL R17, RZ, 0xffffffff, !P0 ;  /* 0xffffffffff117807 */ /* 0x000fe40004000000 */
[----:B------:R-:W-:Y:S02]  /*19d0*/  LOP3.LUT R20, R21, R16, RZ, 0xc0, !PT ;  /* 0x0000001015147212 */ /* 0x000fe400078ec0ff */
[----:B------:R-:W-:-:S02]  /*19e0*/  IADD3 R17, PT, PT, -R17, RZ, RZ ;  /* 0x000000ff11117210 */ /* 0x000fc40007ffe1ff */
[-C--:B------:R-:W-:Y:S02]  /*19f0*/  SHF.R.U32.HI R20, RZ, R13.reuse, R20 ;  /* 0x0000000dff147219 */ /* 0x080fe40000011614 */
[----:B------:R-:W-:Y:S02]  /*1a00*/  LOP3.LUT P1, RZ, R17, R13, R16, 0xf8, !PT ;  /* 0x0000000d11ff7212 */ /* 0x000fe4000782f810 */
[C---:B------:R-:W-:Y:S02]  /*1a10*/  LOP3.LUT P0, RZ, R20.reuse, 0x1, RZ, 0xc0, !PT ;  /* 0x0000000114ff7812 */ /* 0x040fe4000780c0ff */
[----:B------:R-:W-:-:S04]  /*1a20*/  LOP3.LUT P2, RZ, R20, 0x2, RZ, 0xc0, !PT ;  /* 0x0000000214ff7812 */ /* 0x000fc8000784c0ff */
[----:B------:R-:W-:Y:S02]  /*1a30*/  PLOP3.LUT P0, PT, P0, P1, P2, 0xe0, 0x0 ;  /* 0x000000000000781c */ /* 0x000fe40000703c20 */
[----:B------:R-:W-:Y:S02]  /*1a40*/  LOP3.LUT P1, RZ, R18, 0x7fffff, RZ, 0xc0, !PT ;  /* 0x007fffff12ff7812 */ /* 0x000fe4000782c0ff */
[----:B------:R-:W-:-:S04]  /*1a50*/  SEL R13, RZ, 0x1, !P0 ;  /* 0x00000001ff0d7807 */ /* 0x000fc80004000000 */
[----:B------:R-:W-:-:S04]  /*1a60*/  IADD3 R13, PT, PT, -R13, RZ, RZ ;  /* 0x000000ff0d0d7210 */ /* 0x000fc80007ffe1ff */
[----:B------:R-:W-:Y:S02]  /*1a70*/  ISETP.GE.AND P0, PT, R13, RZ, PT ;  /* 0x000000ff0d00720c */ /* 0x000fe40003f06270 */
[----:B------:R-:W-:-:S04]  /*1a80*/  IADD3 R13, PT, PT, R12, -0xfc, RZ ;  /* 0xffffff040c0d7810 */ /* 0x000fc80007ffe0ff */
[----:B------:R-:W-:-:S07]  /*1a90*/  SHF.R.U32.HI R13, RZ, R13, R16 ;  /* 0x0000000dff0d7219 */ /* 0x000fce0000011610 */
[----:B------:R-:W-:-:S04]  /*1aa0*/  @!P0 IADD3 R13, PT, PT, R13, 0x1, RZ ;  /* 0x000000010d0d8810 */ /* 0x000fc80007ffe0ff */
[----:B------:R-:W-:-:S04]  /*1ab0*/  @!P1 SHF.L.U32 R13, R13, 0x1, RZ ;  /* 0x000000010d0d9819 */ /* 0x000fc800000006ff */
[----:B------:R-:W-:Y:S01]  /*1ac0*/  LOP3.LUT R13, R13, 0x80000000, R18, 0xf8, !PT ;  /* 0x800000000d0d7812 */ /* 0x000fe200078ef812 */
[----:B------:R-:W-:Y:S06]  /*1ad0*/  BRA `(.L_x_313) ;  /* 0x0000000000047947 */ /* 0x000fec0003800000 */
.L_x_314:
[----:B------:R0:W1:Y:S02]  /*1ae0*/  MUFU.RCP R13, R18 ;  /* 0x00000012000d7308 */ /* 0x0000640000001000 */
.L_x_313:
[----:B------:R-:W-:Y:S05]  /*1af0*/  BSYNC.RECONVERGENT B1 ;  /* 0x0000000000017941 */ /* 0x000fea0003800200 */
.L_x_311:
[----:B------:R-:W-:-:S04]  /*1b00*/  MOV R15, 0x0 ;  /* 0x00000000000f7802 */ /* 0x000fc80000000f00 */
[----:B01----:R-:W-:Y:S05]  /*1b10*/  RET.REL.NODEC R14 `(_Z29calculate_barycentric_weightsiPKfPf) ;  /* 0xffffffe40e387950 */ /* 0x003fea0003c3ffff */
.L_x_315:
        /* <DEDUP_REMOVED lines=14> */
.L_x_366:


//--------------------- .text._Z33chebyshev_gauss_nodes_and_weightsiPfS_ --------------------------
	.section	.text._Z33chebyshev_gauss_nodes_and_weightsiPfS_,"ax",@progbits
	.align	128
        .global         _Z33chebyshev_gauss_nodes_and_weightsiPfS_
        .type           _Z33chebyshev_gauss_nodes_and_weightsiPfS_,@function
        .size           _Z33chebyshev_gauss_nodes_and_weightsiPfS_,(.L_x_367 - _Z33chebyshev_gauss_nodes_and_weightsiPfS_)
        .other          _Z33chebyshev_gauss_nodes_and_weightsiPfS_,@"STO_CUDA_ENTRY STV_DEFAULT"
_Z33chebyshev_gauss_nodes_and_weightsiPfS_:
.text._Z33chebyshev_gauss_nodes_and_weightsiPfS_:
[----:B------:R-:W0:Y:S01]  /*0000*/  LDC R1, c[0x0][0x37c] ;  /* 0x0000df00ff017b82 */ /* 0x000e220000000800 */
[----:B------:R-:W1:Y:S07]  /*0010*/  S2R R5, SR_TID.X ;  /* 0x0000000000057919 */ /* 0x000e6e0000002100 */
[----:B------:R-:W1:Y:S01]  /*0020*/  S2UR UR5, SR_CTAID.X ;  /* 0x00000000000579c3 */ /* 0x000e620000002500 */
[----:B------:R-:W2:Y:S01]  /*0030*/  LDCU UR4, c[0x0][0x380] ;  /* 0x00007000ff0477ac */ /* 0x000ea20008000800 */
[----:B0-----:R-:W-:-:S06]  /*0040*/  VIADD R1, R1, 0xffffffe0 ;  /* 0xffffffe001017836 */ /* 0x001fcc0000000000 */
[----:B------:R-:W1:Y:S02]  /*0050*/  LDC R10, c[0x0][0x360] ;  /* 0x0000d800ff0a7b82 */ /* 0x000e640000000800 */
[----:B-1----:R-:W-:-:S05]  /*0060*/  IMAD R5, R10, UR5, R5 ;  /* 0x000000050a057c24 */ /* 0x002fca000f8e0205 */
[----:B--2---:R-:W-:-:S13]  /*0070*/  ISETP.GT.AND P0, PT, R5, UR4, PT ;  /* 0x0000000405007c0c */ /* 0x004fda000bf04270 */
[----:B------:R-:W-:Y:S05]  /*0080*/  @P0 EXIT ;  /* 0x000000000000094d */ /* 0x000fea0003800000 */
[----:B------:R-:W-:-:S06]  /*0090*/  UIADD3 UR4, UPT, UPT, UR4, 0x1, URZ ;  /* 0x0000000104047890 */ /* 0x000fcc000fffe0ff */
[----:B------:R-:W-:Y:S01]  /*00a0*/  I2FP.F32.S32 R3, UR4 ;  /* 0x0000000400037c45 */ /* 0x000fe20008201400 */
[----:B------:R-:W-:Y:S02]  /*00b0*/  UMOV UR4, 0x40490fdb ;  /* 0x40490fdb00047882 */ /* 0x000fe40000000000 */
[----:B------:R-:W-:Y:S01]  /*00c0*/  IMAD.U32 R4, RZ, RZ, UR4 ;  /* 0x00000004ff047e24 */ /* 0x000fe2000f8e00ff */
[----:B------:R-:W0:Y:S08]  /*00d0*/  MUFU.RCP R0, R3 ;  /* 0x0000000300007308 */ /* 0x000e300000001000 */
[----:B------:R-:W1:Y:S01]  /*00e0*/  FCHK P0, R4, R3 ;  /* 0x0000000304007302 */ /* 0x000e620000000000 */
[----:B0-----:R-:W-:-:S04]  /*00f0*/  FFMA R7, -R3, R0, 1 ;  /* 0x3f80000003077423 */ /* 0x001fc80000000100 */
[----:B------:R-:W-:-:S04]  /*0100*/  FFMA R0, R0, R7, R0 ;  /* 0x0000000700007223 */ /* 0x000fc80000000000 */
[----:B------:R-:W-:-:S04]  /*0110*/  FFMA R7, R0, 3.1415927410125732422, RZ ;  /* 0x40490fdb00077823 */ /* 0x000fc800000000ff */
[----:B------:R-:W-:-:S04]  /*0120*/  FFMA R2, -R3, R7, 3.1415927410125732422 ;  /* 0x40490fdb03027423 */ /* 0x000fc80000000107 */
[----:B------:R-:W-:Y:S01]  /*0130*/  FFMA R7, R0, R2, R7 ;  /* 0x0000000200077223 */ /* 0x000fe20000000007 */
[----:B-1----:R-:W-:Y:S06]  /*0140*/  @!P0 BRA `(.L_x_316) ;  /* 0x0000000000108947 */ /* 0x002fec0003800000 */
[----:B------:R-:W-:Y:S01]  /*0150*/  IMAD.MOV.U32 R0, RZ, RZ, 0x40490fdb ;  /* 0x40490fdbff007424 */ /* 0x000fe200078e00ff */
[----:B------:R-:W-:-:S07]  /*0160*/  MOV R2, 0x180 ;  /* 0x0000018000027802 */ /* 0x000fce0000000f00 */
[----:B------:R-:W-:Y:S05]  /*0170*/  CALL.REL.NOINC `($__internal_6_$__cuda_sm3x_div_rn_noftz_f32_slowpath) ;  /* 0x0000000400f07944 */ /* 0x000fea0003c00000 */
[----:B------:R-:W-:-:S07]  /*0180*/  IMAD.MOV.U32 R7, RZ, RZ, R0 ;  /* 0x000000ffff077224 */ /* 0x000fce00078e0000 */
.L_x_316:
[----:B------:R-:W0:Y:S01]  /*0190*/  LDCU UR5, c[0x0][0x380] ;  /* 0x00007000ff0577ac */ /* 0x000e220008000800 */
[----:B------:R-:W1:Y:S01]  /*01a0*/  LDCU UR7, c[0x0][0x370] ;  /* 0x00006e00ff0777ac */ /* 0x000e620008000800 */
[----:B------:R-:W2:Y:S01]  /*01b0*/  LDCU.64 UR8, c[0x0][0x358] ;  /* 0x00006b00ff0877ac */ /* 0x000ea20008000a00 */
[----:B0-----:R-:W-:Y:S02]  /*01c0*/  UIMAD UR4, UR5, UR5, UR5 ;  /* 0x00000005050472a4 */ /* 0x001fe4000f8e0205 */
[----:B------:R-:W-:Y:S02]  /*01d0*/  UIADD3 UR5, UPT, UPT, UR5, 0x1, URZ ;  /* 0x0000000105057890 */ /* 0x000fe4000fffe0ff */
[----:B------:R-:W-:Y:S01]  /*01e0*/  ULEA.HI UR4, UR4, UR4, URZ, 0x1 ;  /* 0x0000000404047291 */ /* 0x000fe2000f8f08ff */
[----:B-1----:R-:W-:Y:S01]  /*01f0*/  IMAD R10, R10, UR7, RZ ;  /* 0x000000070a0a7c24 */ /* 0x002fe2000f8e02ff */
[----:B------:R-:W-:Y:S02]  /*0200*/  USHF.L.U32 UR5, UR5, 0x1, URZ ;  /* 0x0000000105057899 */ /* 0x000fe400080006ff */
[----:B------:R-:W-:-:S04]  /*0210*/  USHF.R.S32.HI UR6, URZ, 0x1, UR4 ;  /* 0x00000001ff067899 */ /* 0x000fc80008011404 */
[----:B--2---:R-:W-:-:S08]  /*0220*/  I2FP.F32.S32 R11, UR5 ;  /* 0x00000005000b7c45 */ /* 0x004fd00008201400 */
.L_x_322:
[----:B0-----:R-:W0:Y:S01]  /*0230*/  MUFU.RCP R2, R11 ;  /* 0x0000000b00027308 */ /* 0x001e220000001000 */
[----:B------:R-:W-:Y:S01]  /*0240*/  LEA R0, R5, 0x1, 0x1 ;  /* 0x0000000105007811 */ /* 0x000fe200078e08ff */
[----:B------:R-:W-:Y:S03]  /*0250*/  BSSY.RECONVERGENT B0, `(.L_x_317) ;  /* 0x000000e000007945 */ /* 0x000fe60003800200 */
[----:B------:R-:W-:-:S05]  /*0260*/  I2FP.F32.S32 R0, R0 ;  /* 0x0000000000007245 */ /* 0x000fca0000201400 */
[----:B------:R-:W-:-:S04]  /*0270*/  FMUL R0, R0, 3.1415927410125732422 ;  /* 0x40490fdb00007820 */ /* 0x000fc80000400000 */
[----:B------:R-:W1:Y:S01]  /*0280*/  FCHK P0, R0, R11 ;  /* 0x0000000b00007302 */ /* 0x000e620000000000 */
[----:B0-----:R-:W-:-:S04]  /*0290*/  FFMA R3, R2, -R11, 1 ;  /* 0x3f80000002037423 */ /* 0x001fc8000000080b */
[----:B------:R-:W-:-:S04]  /*02a0*/  FFMA R3, R2, R3, R2 ;  /* 0x0000000302037223 */ /* 0x000fc80000000002 */
[----:B------:R-:W-:-:S04]  /*02b0*/  FFMA R2, R0, R3, RZ ;  /* 0x0000000300027223 */ /* 0x000fc800000000ff */
[----:B------:R-:W-:-:S04]  /*02c0*/  FFMA R13, R2, -R11, R0 ;  /* 0x8000000b020d7223 */ /* 0x000fc80000000000 */
[----:B------:R-:W-:Y:S01]  /*02d0*/  FFMA R13, R3, R13, R2 ;  /* 0x0000000d030d7223 */ /* 0x000fe20000000002 */
[----:B-1----:R-:W-:Y:S06]  /*02e0*/  @!P0 BRA `(.L_x_318) ;  /* 0x0000000000108947 */ /* 0x002fec0003800000 */
[----:B------:R-:W-:Y:S01]  /*02f0*/  IMAD.MOV.U32 R3, RZ, RZ, R11 ;  /* 0x000000ffff037224 */ /* 0x000fe200078e000b */
[----:B------:R-:W-:-:S07]  /*0300*/  MOV R2, 0x320 ;  /* 0x0000032000027802 */ /* 0x000fce0000000f00 */
[----:B------:R-:W-:Y:S05]  /*0310*/  CALL.REL.NOINC `($__internal_6_$__cuda_sm3x_div_rn_noftz_f32_slowpath) ;  /* 0x0000000400887944 */ /* 0x000fea0003c00000 */
[----:B------:R-:W-:-:S07]  /*0320*/  IMAD.MOV.U32 R13, RZ, RZ, R0 ;  /* 0x000000ffff0d7224 */ /* 0x000fce00078e0000 */
.L_x_318:
[----:B------:R-:W-:Y:S05]  /*0330*/  BSYNC.RECONVERGENT B0 ;  /* 0x0000000000007941 */ /* 0x000fea0003800200 */
.L_x_317:
[C---:B------:R-:W-:Y:S01]  /*0340*/  FMUL R0, R13.reuse, 0.63661974668502807617 ;  /* 0x3f22f9830d007820 */ /* 0x040fe20000400000 */
[----:B------:R-:W-:Y:S01]  /*0350*/  FSETP.GE.AND P0, PT, |R13|, 105615, PT ;  /* 0x47ce47800d00780b */ /* 0x000fe20003f06200 */
[----:B------:R-:W-:Y:S04]  /*0360*/  BSSY.RECONVERGENT B0, `(.L_x_319) ;  /* 0x000003e000007945 */ /* 0x000fe80003800200 */
[----:B------:R-:W0:Y:S02]  /*0370*/  F2I.NTZ R0, R0 ;  /* 0x0000000000007305 */ /* 0x000e240000203100 */
[----:B0-----:R-:W-:-:S05]  /*0380*/  I2FP.F32.S32 R2, R0 ;  /* 0x0000000000027245 */ /* 0x001fca0000201400 */
[----:B------:R-:W-:-:S04]  /*0390*/  FFMA R3, R2, -1.5707962512969970703, R13 ;  /* 0xbfc90fda02037823 */ /* 0x000fc8000000000d */
[----:B------:R-:W-:-:S04]  /*03a0*/  FFMA R3, R2, -7.5497894158615963534e-08, R3 ;  /* 0xb3a2216802037823 */ /* 0x000fc80000000003 */
[----:B------:R-:W-:Y:S01]  /*03b0*/  FFMA R4, R2, -5.3903029534742383927e-15, R3 ;  /* 0xa7c234c502047823 */ /* 0x000fe20000000003 */
[----:B------:R-:W-:Y:S06]  /*03c0*/  @!P0 BRA `(.L_x_320) ;  /* 0x0000000000dc8947 */ /* 0x000fec0003800000 */
[----:B------:R-:W-:-:S13]  /*03d0*/  FSETP.NEU.AND P0, PT, |R13|, +INF , PT ;  /* 0x7f8000000d00780b */ /* 0x000fda0003f0d200 */
[----:B------:R-:W-:Y:S01]  /*03e0*/  @!P0 FMUL R4, RZ, R13 ;  /* 0x0000000dff048220 */ /* 0x000fe20000400000 */
[----:B------:R-:W-:Y:S01]  /*03f0*/  @!P0 IMAD.MOV.U32 R0, RZ, RZ, RZ ;  /* 0x000000ffff008224 */ /* 0x000fe200078e00ff */
[----:B------:R-:W-:Y:S06]  /*0400*/  @!P0 BRA `(.L_x_320) ;  /* 0x0000000000cc8947 */ /* 0x000fec0003800000 */
[----:B------:R-:W-:Y:S01]  /*0410*/  IMAD.SHL.U32 R2, R13, 0x100, RZ ;  /* 0x000001000d027824 */ /* 0x000fe200078e00ff */
[----:B------:R-:W0:Y:S01]  /*0420*/  LDCU.64 UR10, c[0x4][URZ] ;  /* 0x01000000ff0a77ac */ /* 0x000e220008000a00 */
[----:B------:R-:W-:Y:S02]  /*0430*/  IMAD.MOV.U32 R6, RZ, RZ, RZ ;  /* 0x000000ffff067224 */ /* 0x000fe400078e00ff */
[----:B------:R-:W-:Y:S01]  /*0440*/  IMAD.MOV.U32 R0, RZ, RZ, R1 ;  /* 0x000000ffff007224 */ /* 0x000fe200078e0001 */
[----:B------:R-:W-:Y:S01]  /*0450*/  LOP3.LUT R17, R2, 0x80000000, RZ, 0xfc, !PT ;  /* 0x8000000002117812 */ /* 0x000fe200078efcff */
[----:B------:R-:W-:Y:S01]  /*0460*/  UMOV UR5, URZ ;  /* 0x000000ff00057c82 */ /* 0x000fe20008000000 */
[----:B------:R-:W-:-:S05]  /*0470*/  UMOV UR4, URZ ;  /* 0x000000ff00047c82 */ /* 0x000fca0008000000 */
.L_x_321:
[----:B0-----:R-:W-:Y:S02]  /*0480*/  IMAD.U32 R8, RZ, RZ, UR10 ;  /* 0x0000000aff087e24 */ /* 0x001fe4000f8e00ff */
[----:B------:R-:W-:-:S05]  /*0490*/  IMAD.U32 R9, RZ, RZ, UR11 ;  /* 0x0000000bff097e24 */ /* 0x000fca000f8e00ff */
[----:B------:R-:W2:Y:S01]  /*04a0*/  LDG.E.CONSTANT R2, desc[UR8][R8.64] ;  /* 0x0000000808027981 */ /* 0x000ea2000c1e9900 */
[----:B------:R-:W-:Y:S02]  /*04b0*/  UIADD3 UR10, UP0, UPT, UR10, 0x4, URZ ;  /* 0x000000040a0a7890 */ /* 0x000fe4000ff1e0ff */
[----:B------:R-:W-:Y:S02]  /*04c0*/  UIADD3 UR4, UPT, UPT, UR4, 0x1, URZ ;  /* 0x0000000104047890 */ /* 0x000fe4000fffe0ff */
[----:B------:R-:W-:Y:S02]  /*04d0*/  UIADD3.X UR11, UPT, UPT, URZ, UR11, URZ, UP0, !UPT ;  /* 0x0000000bff0b7290 */ /* 0x000fe400087fe4ff */
[----:B------:R-:W-:Y:S01]  /*04e0*/  UISETP.NE.AND UP0, UPT, UR4, 0x6, UPT ;  /* 0x000000060400788c */ /* 0x000fe2000bf05270 */
[----:B--2---:R-:W-:-:S03]  /*04f0*/  IMAD.WIDE.U32 R2, R2, R17, RZ ;  /* 0x0000001102027225 */ /* 0x004fc600078e00ff */
[----:B------:R-:W-:-:S04]  /*0500*/  IADD3 R15, P0, PT, R2, R6, RZ ;  /* 0x00000006020f7210 */ /* 0x000fc80007f1e0ff */
[----:B------:R-:W-:Y:S01]  /*0510*/  IADD3.X R6, PT, PT, R3, UR5, RZ, P0, !PT ;  /* 0x0000000503067c10 */ /* 0x000fe200087fe4ff */
[----:B------:R0:W-:Y:S02]  /*0520*/  STL [R0], R15 ;  /* 0x0000000f00007387 */ /* 0x0001e40000100800 */
[----:B0-----:R-:W-:Y:S01]  /*0530*/  VIADD R0, R0, 0x4 ;  /* 0x0000000400007836 */ /* 0x001fe20000000000 */
[----:B------:R-:W-:Y:S06]  /*0540*/  BRA.U UP0, `(.L_x_321) ;  /* 0xfffffffd00cc7547 */ /* 0x000fec000b83ffff */
[----:B------:R-:W-:Y:S01]  /*0550*/  SHF.R.U32.HI R4, RZ, 0x17, R13 ;  /* 0x00000017ff047819 */ /* 0x000fe2000001160d */
[----:B------:R0:W-:Y:S03]  /*0560*/  STL [R1+0x18], R6 ;  /* 0x0000180601007387 */ /* 0x0001e60000100800 */
[C---:B------:R-:W-:Y:S02]  /*0570*/  LOP3.LUT R0, R4.reuse, 0xe0, RZ, 0xc0, !PT ;  /* 0x000000e004007812 */ /* 0x040fe400078ec0ff */
[----:B------:R-:W-:-:S03]  /*0580*/  LOP3.LUT P0, RZ, R4, 0x1f, RZ, 0xc0, !PT ;  /* 0x0000001f04ff7812 */ /* 0x000fc6000780c0ff */
[----:B------:R-:W-:-:S05]  /*0590*/  VIADD R0, R0, 0xffffff80 ;  /* 0xffffff8000007836 */ /* 0x000fca0000000000 */
[----:B------:R-:W-:-:S05]  /*05a0*/  SHF.R.U32.HI R0, RZ, 0x5, R0 ;  /* 0x00000005ff007819 */ /* 0x000fca0000011600 */
[----:B------:R-:W-:-:S05]  /*05b0*/  IMAD R12, R0, -0x4, R1 ;  /* 0xfffffffc000c7824 */ /* 0x000fca00078e0201 */
[----:B------:R-:W2:Y:S04]  /*05c0*/  LDL R0, [R12+0x18] ;  /* 0x000018000c007983 */ /* 0x000ea80000100800 */
[----:B------:R-:W2:Y:S04]  /*05d0*/  LDL R3, [R12+0x14] ;  /* 0x000014000c037983 */ /* 0x000ea80000100800 */
[----:B------:R-:W3:Y:S01]  /*05e0*/  @P0 LDL R2, [R12+0x10] ;  /* 0x000010000c020983 */ /* 0x000ee20000100800 */
[----:B------:R-:W-:Y:S01]  /*05f0*/  LOP3.LUT R4, R4, 0x1f, RZ, 0xc0, !PT ;  /* 0x0000001f04047812 */ /* 0x000fe200078ec0ff */
[----:B------:R-:W-:Y:S01]  /*0600*/  UMOV UR4, 0x54442d19 ;  /* 0x54442d1900047882 */ /* 0x000fe20000000000 */
[----:B------:R-:W-:-:S02]  /*0610*/  UMOV UR5, 0x3bf921fb ;  /* 0x3bf921fb00057882 */ /* 0x000fc40000000000 */
[-C--:B--2---:R-:W-:Y:S02]  /*0620*/  @P0 SHF.L.W.U32.HI R0, R3, R4.reuse, R0 ;  /* 0x0000000403000219 */ /* 0x084fe40000010e00 */
[----:B---3--:R-:W-:Y:S02]  /*0630*/  @P0 SHF.L.W.U32.HI R3, R2, R4, R3 ;  /* 0x0000000402030219 */ /* 0x008fe40000010e03 */
[----:B------:R-:W-:Y:S02]  /*0640*/  ISETP.GE.AND P0, PT, R13, RZ, PT ;  /* 0x000000ff0d00720c */ /* 0x000fe40003f06270 */
[C---:B------:R-:W-:Y:S01]  /*0650*/  SHF.L.W.U32.HI R2, R3.reuse, 0x2, R0 ;  /* 0x0000000203027819 */ /* 0x040fe20000010e00 */
[----:B------:R-:W-:-:S03]  /*0660*/  IMAD.SHL.U32 R3, R3, 0x4, RZ ;  /* 0x0000000403037824 */ /* 0x000fc600078e00ff */
[----:B------:R-:W-:Y:S02]  /*0670*/  SHF.R.S32.HI R4, RZ, 0x1f, R2 ;  /* 0x0000001fff047819 */ /* 0x000fe40000011402 */
[----:B------:R-:W-:Y:S02]  /*0680*/  LOP3.LUT R13, R2, R13, RZ, 0x3c, !PT ;  /* 0x0000000d020d7212 */ /* 0x000fe400078e3cff */
[C---:B------:R-:W-:Y:S02]  /*0690*/  LOP3.LUT R8, R4.reuse, R3, RZ, 0x3c, !PT ;  /* 0x0000000304087212 */ /* 0x040fe400078e3cff */
[----:B------:R-:W-:Y:S02]  /*06a0*/  LOP3.LUT R9, R4, R2, RZ, 0x3c, !PT ;  /* 0x0000000204097212 */ /* 0x000fe400078e3cff */
[----:B------:R-:W-:Y:S02]  /*06b0*/  SHF.R.U32.HI R3, RZ, 0x1e, R0 ;  /* 0x0000001eff037819 */ /* 0x000fe40000011600 */
[----:B------:R-:W-:-:S02]  /*06c0*/  ISETP.GE.AND P1, PT, R13, RZ, PT ;  /* 0x000000ff0d00720c */ /* 0x000fc40003f26270 */
[----:B------:R-:W1:Y:S01]  /*06d0*/  I2F.F64.S64 R8, R8 ;  /* 0x0000000800087312 */ /* 0x000e620000301c00 */
[----:B------:R-:W-:-:S05]  /*06e0*/  LEA.HI R0, R2, R3, RZ, 0x1 ;  /* 0x0000000302007211 */ /* 0x000fca00078f08ff */
[----:B------:R-:W-:-:S04]  /*06f0*/  IMAD.MOV R2, RZ, RZ, -R0 ;  /* 0x000000ffff027224 */ /* 0x000fc800078e0a00 */
[----:B------:R-:W-:Y:S01]  /*0700*/  @!P0 IMAD.MOV.U32 R0, RZ, RZ, R2 ;  /* 0x000000ffff008224 */ /* 0x000fe200078e0002 */
[----:B-1----:R-:W-:-:S10]  /*0710*/  DMUL R14, R8, UR4 ;  /* 0x00000004080e7c28 */ /* 0x002fd40008000000 */
[----:B------:R-:W1:Y:S02]  /*0720*/  F2F.F32.F64 R14, R14 ;  /* 0x0000000e000e7310 */ /* 0x000e640000301000 */
[----:B01----:R-:W-:-:S07]  /*0730*/  FSEL R4, -R14, R14, !P1 ;  /* 0x0000000e0e047208 */ /* 0x003fce0004800100 */
.L_x_320:
[----:B------:R-:W-:Y:S05]  /*0740*/  BSYNC.RECONVERGENT B0 ;  /* 0x0000000000007941 */ /* 0x000fea0003800200 */
.L_x_319:
[----:B------:R-:W-:Y:S02]  /*0750*/  IMAD.MOV.U32 R6, RZ, RZ, 0x37cbac00 ;  /* 0x37cbac00ff067424 */ /* 0x000fe400078e00ff */
[----:B------:R-:W-:Y:S01]  /*0760*/  FMUL R13, R4, R4 ;  /* 0x00000004040d7220 */ /* 0x000fe20000400000 */
[----:B------:R-:W-:Y:S01]  /*0770*/  LOP3.LUT R2, R0, 0x1, RZ, 0xc0, !PT ;  /* 0x0000000100027812 */ /* 0x000fe200078ec0ff */
[----:B------:R-:W-:Y:S01]  /*0780*/  IMAD.MOV.U32 R12, RZ, RZ, 0x3c0885e4 ;  /* 0x3c0885e4ff0c7424 */ /* 0x000fe200078e00ff */
[----:B------:R-:W0:Y:S01]  /*0790*/  LDC.64 R8, c[0x0][0x390] ;  /* 0x0000e400ff087b82 */ /* 0x000e220000000a00 */
[----:B------:R-:W-:Y:S01]  /*07a0*/  FFMA R6, R13, R6, -0.0013887860113754868507 ;  /* 0xbab607ed0d067423 */ /* 0x000fe20000000006 */
[----:B------:R-:W-:Y:S01]  /*07b0*/  ISETP.NE.U32.AND P0, PT, R2, 0x1, PT ;  /* 0x000000010200780c */ /* 0x000fe20003f05070 */
[----:B------:R-:W-:Y:S01]  /*07c0*/  VIADD R0, R0, 0x1 ;  /* 0x0000000100007836 */ /* 0x000fe20000000000 */
[----:B------:R-:W1:Y:S01]  /*07d0*/  LDCU UR4, c[0x0][0x380] ;  /* 0x00007000ff0477ac */ /* 0x000e620008000800 */
[----:B------:R-:W-:Y:S01]  /*07e0*/  IMAD.MOV.U32 R15, RZ, RZ, 0x3e2aaaa8 ;  /* 0x3e2aaaa8ff0f7424 */ /* 0x000fe200078e00ff */
[----:B------:R-:W-:-:S02]  /*07f0*/  FSEL R6, R6, -0.00019574658654164522886, P0 ;  /* 0xb94d415306067808 */ /* 0x000fc40000000000 */
[----:B------:R-:W2:Y:S01]  /*0800*/  LDC.64 R2, c[0x0][0x388] ;  /* 0x0000e200ff027b82 */ /* 0x000ea20000000a00 */
[----:B------:R-:W-:Y:S02]  /*0810*/  FSEL R12, R12, 0.041666727513074874878, !P0 ;  /* 0x3d2aaabb0c0c7808 */ /* 0x000fe40004000000 */
[----:B------:R-:W-:Y:S02]  /*0820*/  LOP3.LUT P1, RZ, R0, 0x2, RZ, 0xc0, !PT ;  /* 0x0000000200ff7812 */ /* 0x000fe4000782c0ff */
[----:B------:R-:W-:Y:S01]  /*0830*/  FSEL R15, -R15, -0.4999999701976776123, !P0 ;  /* 0xbeffffff0f0f7808 */ /* 0x000fe20004000100 */
[----:B------:R-:W-:Y:S01]  /*0840*/  FFMA R6, R13, R6, R12 ;  /* 0x000000060d067223 */ /* 0x000fe2000000000c */
[----:B------:R-:W-:-:S03]  /*0850*/  FSEL R0, R4, 1, !P0 ;  /* 0x3f80000004007808 */ /* 0x000fc60004000000 */
[C---:B------:R-:W-:Y:S02]  /*0860*/  FFMA R6, R13.reuse, R6, R15 ;  /* 0x000000060d067223 */ /* 0x040fe4000000000f */
[----:B------:R-:W-:-:S04]  /*0870*/  FFMA R13, R13, R0, RZ ;  /* 0x000000000d0d7223 */ /* 0x000fc800000000ff */
[----:B------:R-:W-:Y:S01]  /*0880*/  FFMA R0, R13, R6, R0 ;  /* 0x000000060d007223 */ /* 0x000fe20000000000 */
[----:B------:R-:W-:Y:S02]  /*0890*/  VIADD R13, R5, UR6 ;  /* 0x00000006050d7c36 */ /* 0x000fe40008000000 */
[----:B------:R-:W-:Y:S02]  /*08a0*/  IMAD.IADD R5, R10, 0x1, R5 ;  /* 0x000000010a057824 */ /* 0x000fe400078e0205 */
[----:B------:R-:W-:Y:S01]  /*08b0*/  @P1 FADD R0, RZ, -R0 ;  /* 0x80000000ff001221 */ /* 0x000fe20000000000 */
[----:B0-----:R-:W-:-:S04]  /*08c0*/  IMAD.WIDE R8, R13, 0x4, R8 ;  /* 0x000000040d087825 */ /* 0x001fc800078e0208 */
[----:B------:R-:W-:Y:S01]  /*08d0*/  FADD R15, -R0, -RZ ;  /* 0x800000ff000f7221 */ /* 0x000fe20000000100 */
[----:B--2---:R-:W-:Y:S01]  /*08e0*/  IMAD.WIDE R2, R13, 0x4, R2 ;  /* 0x000000040d027825 */ /* 0x004fe200078e0202 */
[----:B-1----:R-:W-:-:S04]  /*08f0*/  ISETP.GT.AND P0, PT, R5, UR4, PT ;  /* 0x0000000405007c0c */ /* 0x002fc8000bf04270 */
[----:B------:R0:W-:Y:S04]  /*0900*/  STG.E desc[UR8][R2.64], R15 ;  /* 0x0000000f02007986 */ /* 0x0001e8000c101908 */
[----:B------:R0:W-:Y:S05]  /*0910*/  STG.E desc[UR8][R8.64], R7 ;  /* 0x0000000708007986 */ /* 0x0001ea000c101908 */
[----:B------:R-:W-:Y:S05]  /*0920*/  @!P0 BRA `(.L_x_322) ;  /* 0xfffffff800408947 */ /* 0x000fea000383ffff */
[----:B------:R-:W-:Y:S05]  /*0930*/  EXIT ;  /* 0x000000000000794d */ /* 0x000fea0003800000 */
        .weak           $__internal_6_$__cuda_sm3x_div_rn_noftz_f32_slowpath
        .type           $__internal_6_$__cuda_sm3x_div_rn_noftz_f32_slowpath,@function
        .size           $__internal_6_$__cuda_sm3x_div_rn_noftz_f32_slowpath,(.L_x_367 - $__internal_6_$__cuda_sm3x_div_rn_noftz_f32_slowpath)
$__internal_6_$__cuda_sm3x_div_rn_noftz_f32_slowpath:
[----:B------:R-:W-:Y:S01]  /*0940*/  SHF.R.U32.HI R6, RZ, 0x17, R3 ;  /* 0x00000017ff067819 */ /* 0x000fe20000011603 */
[----:B------:R-:W-:Y:S01]  /*0950*/  BSSY.RECONVERGENT B1, `(.L_x_323) ;  /* 0x0000062000017945 */ /* 0x000fe20003800200 */
[----:B------:R-:W-:Y:S02]  /*0960*/  SHF.R.U32.HI R4, RZ, 0x17, R0 ;  /* 0x00000017ff047819 */ /* 0x000fe40000011600 */
[----:B------:R-:W-:Y:S02]  /*0970*/  LOP3.LUT R14, R6, 0xff, RZ, 0xc0, !PT ;  /* 0x000000ff060e7812 */ /* 0x000fe400078ec0ff */
[----:B------:R-:W-:-:S03]  /*0980*/  LOP3.LUT R12, R4, 0xff, RZ, 0xc0, !PT ;  /* 0x000000ff040c7812 */ /* 0x000fc600078ec0ff */
[----:B------:R-:W-:Y:S02]  /*0990*/  VIADD R8, R14, 0xffffffff ;  /* 0xffffffff0e087836 */ /* 0x000fe40000000000 */
[----:B------:R-:W-:-:S03]  /*09a0*/  VIADD R6, R12, 0xffffffff ;  /* 0xffffffff0c067836 */ /* 0x000fc60000000000 */
        /* <DEDUP_REMOVED lines=22> */
[----:B------:R-:W-:Y:S02]  /*0b10*/  @P0 IMAD.MOV.U32 R4, RZ, RZ, RZ ;  /* 0x000000ffff040224 */ /* 0x000fe400078e00ff */
[----:B------:R-:W-:Y:S01]  /*0b20*/  @!P0 FFMA R0, R0, 1.84467440737095516160e+19, RZ ;  /* 0x5f80000000008823 */ /* 0x000fe200000000ff */
[----:B------:R-:W-:Y:S02]  /*0b30*/  @!P0 IMAD.MOV.U32 R4, RZ, RZ, -0x40 ;  /* 0xffffffc0ff048424 */ /* 0x000fe400078e00ff */
[----:B------:R-:W-:Y:S02]  /*0b40*/  @!P1 FFMA R3, R3, 1.84467440737095516160e+19, RZ ;  /* 0x5f80000003039823 */ /* 0x000fe400000000ff */
[----:B------:R-:W-:-:S07]  /*0b50*/  @!P1 VIADD R4, R4, 0x40 ;  /* 0x0000004004049836 */ /* 0x000fce0000000000 */
.L_x_324:
[----:B------:R-:W-:Y:S01]  /*0b60*/  LEA R6, R14, 0xc0800000, 0x17 ;  /* 0xc08000000e067811 */ /* 0x000fe200078eb8ff */
[----:B------:R-:W-:Y:S04]  /*0b70*/  BSSY.RECONVERGENT B2, `(.L_x_329) ;  /* 0x0000036000027945 */ /* 0x000fe80003800200 */
[----:B------:R-:W-:Y:S02]  /*0b80*/  IMAD.IADD R6, R3, 0x1, -R6 ;  /* 0x0000000103067824 */ /* 0x000fe400078e0a06 */
[----:B------:R-:W-:Y:S02]  /*0b90*/  VIADD R3, R12, 0xffffff81 ;  /* 0xffffff810c037836 */ /* 0x000fe40000000000 */
[----:B------:R-:W0:Y:S01]  /*0ba0*/  MUFU.RCP R8, R6 ;  /* 0x0000000600087308 */ /* 0x000e220000001000 */
[----:B------:R-:W-:Y:S01]  /*0bb0*/  FADD.FTZ R9, -R6, -RZ ;  /* 0x800000ff06097221 */ /* 0x000fe20000010100 */
[----:B------:R-:W-:-:S03]  /*0bc0*/  IMAD R0, R3, -0x800000, R0 ;  /* 0xff80000003007824 */ /* 0x000fc600078e0200 */
[----:B0-----:R-:W-:-:S04]  /*0bd0*/  FFMA R13, R8, R9, 1 ;  /* 0x3f800000080d7423 */ /* 0x001fc80000000009 */
[----:B------:R-:W-:-:S04]  /*0be0*/  FFMA R15, R8, R13, R8 ;  /* 0x0000000d080f7223 */ /* 0x000fc80000000008 */
[----:B------:R-:W-:-:S04]  /*0bf0*/  FFMA R8, R0, R15, RZ ;  /* 0x0000000f00087223 */ /* 0x000fc800000000ff */
[----:B------:R-:W-:-:S04]  /*0c00*/  FFMA R13, R9, R8, R0 ;  /* 0x00000008090d7223 */ /* 0x000fc80000000000 */
[----:B------:R-:W-:-:S04]  /*0c10*/  FFMA R8, R15, R13, R8 ;  /* 0x0000000d0f087223 */ /* 0x000fc80000000008 */
[----:B------:R-:W-:Y:S01]  /*0c20*/  FFMA R13, R9, R8, R0 ;  /* 0x00000008090d7223 */ /* 0x000fe20000000000 */
[----:B------:R-:W-:-:S03]  /*0c30*/  IADD3 R9, PT, PT, R3, 0x7f, -R14 ;  /* 0x0000007f03097810 */ /* 0x000fc60007ffe80e */
[----:B------:R-:W-:Y:S02]  /*0c40*/  FFMA R0, R15, R13, R8 ;  /* 0x0000000d0f007223 */ /* 0x000fe40000000008 */
[----:B------:R-:W-:-:S03]  /*0c50*/  IMAD.IADD R9, R9, 0x1, R4 ;  /* 0x0000000109097824 */ /* 0x000fc600078e0204 */
[----:B------:R-:W-:-:S04]  /*0c60*/  SHF.R.U32.HI R3, RZ, 0x17, R0 ;  /* 0x00000017ff037819 */ /* 0x000fc80000011600 */
[----:B------:R-:W-:-:S05]  /*0c70*/  LOP3.LUT R3, R3, 0xff, RZ, 0xc0, !PT ;  /* 0x000000ff03037812 */ /* 0x000fca00078ec0ff */
[----:B------:R-:W-:-:S04]  /*0c80*/  IMAD.IADD R12, R3, 0x1, R9 ;  /* 0x00000001030c7824 */ /* 0x000fc800078e0209 */
        /* <DEDUP_REMOVED lines=11> */
[C---:B------:R-:W-:Y:S02]  /*0d40*/  VIADD R9, R12.reuse, 0x20 ;  /* 0x000000200c097836 */ /* 0x040fe40000000000 */
[-CC-:B------:R-:W-:Y:S01]  /*0d50*/  FFMA.RM R4, R15, R13.reuse, R8.reuse ;  /* 0x0000000d0f047223 */ /* 0x180fe20000004008 */
[C---:B------:R-:W-:Y:S02]  /*0d60*/  ISETP.NE.AND P2, PT, R12.reuse, RZ, PT ;  /* 0x000000ff0c00720c */ /* 0x040fe40003f45270 */
[----:B------:R-:W-:Y:S01]  /*0d70*/  LOP3.LUT R6, R3, 0x7fffff, RZ, 0xc0, !PT ;  /* 0x007fffff03067812 */ /* 0x000fe200078ec0ff */
[----:B------:R-:W-:Y:S01]  /*0d80*/  FFMA.RP R3, R15, R13, R8 ;  /* 0x0000000d0f037223 */ /* 0x000fe20000008008 */
[----:B------:R-:W-:Y:S01]  /*0d90*/  IMAD.MOV R8, RZ, RZ, -R12 ;  /* 0x000000ffff087224 */ /* 0x000fe200078e0a0c */
[----:B------:R-:W-:Y:S02]  /*0da0*/  ISETP.NE.AND P1, PT, R12, RZ, PT ;  /* 0x000000ff0c00720c */ /* 0x000fe40003f25270 */
        /* <DEDUP_REMOVED lines=14> */
.L_x_331:
[----:B------:R-:W-:-:S04]  /*0e90*/  LOP3.LUT R0, R0, 0x80000000, RZ, 0xc0, !PT ;  /* 0x8000000000007812 */ /* 0x000fc800078ec0ff */
[----:B------:R-:W-:Y:S01]  /*0ea0*/  LOP3.LUT R0, R0, 0x7f800000, RZ, 0xfc, !PT ;  /* 0x7f80000000007812 */ /* 0x000fe200078efcff */
[----:B------:R-:W-:Y:S06]  /*0eb0*/  BRA `(.L_x_332) ;  /* 0x0000000000047947 */ /* 0x000fec0003800000 */
.L_x_330:
[----:B------:R-:W-:-:S07]  /*0ec0*/  IMAD R0, R9, 0x800000, R0 ;  /* 0x0080000009007824 */ /* 0x000fce00078e0200 */
.L_x_332:
[----:B------:R-:W-:Y:S05]  /*0ed0*/  BSYNC.RECONVERGENT B2 ;  /* 0x0000000000027941 */ /* 0x000fea0003800200 */
.L_x_329:
[----:B------:R-:W-:Y:S05]  /*0ee0*/  BRA `(.L_x_333) ;  /* 0x0000000000207947 */ /* 0x000fea0003800000 */
.L_x_328:
[----:B------:R-:W-:-:S04]  /*0ef0*/  LOP3.LUT R0, R3, 0x80000000, R0, 0x48, !PT ;  /* 0x8000000003007812 */ /* 0x000fc800078e4800 */
[----:B------:R-:W-:Y:S01]  /*0f00*/  LOP3.LUT R0, R0, 0x7f800000, RZ, 0xfc, !PT ;  /* 0x7f80000000007812 */ /* 0x000fe200078efcff */
[----:B------:R-:W-:Y:S06]  /*0f10*/  BRA `(.L_x_333) ;  /* 0x0000000000147947 */ /* 0x000fec0003800000 */
.L_x_327:
[----:B------:R-:W-:Y:S01]  /*0f20*/  LOP3.LUT R0, R3, 0x80000000, R0, 0x48, !PT ;  /* 0x8000000003007812 */ /* 0x000fe200078e4800 */
[----:B------:R-:W-:Y:S06]  /*0f30*/  BRA `(.L_x_333) ;  /* 0x00000000000c7947 */ /* 0x000fec0003800000 */
.L_x_326:
[----:B------:R-:W0:Y:S01]  /*0f40*/  MUFU.RSQ R0, -QNAN ;  /* 0xffc0000000007908 */ /* 0x000e220000001400 */
[----:B------:R-:W-:Y:S05]  /*0f50*/  BRA `(.L_x_333) ;  /* 0x0000000000047947 */ /* 0x000fea0003800000 */
.L_x_325:
[----:B------:R-:W-:-:S07]  /*0f60*/  FADD.FTZ R0, R0, R3 ;  /* 0x0000000300007221 */ /* 0x000fce0000010000 */
.L_x_333:
[----:B------:R-:W-:Y:S05]  /*0f70*/  BSYNC.RECONVERGENT B1 ;  /* 0x0000000000017941 */ /* 0x000fea0003800200 */
.L_x_323:
[----:B------:R-:W-:-:S04]  /*0f80*/  IMAD.MOV.U32 R3, RZ, RZ, 0x0 ;  /* 0x00000000ff037424 */ /* 0x000fc800078e00ff */
[----:B0-----:R-:W-:Y:S05]  /*0f90*/  RET.REL.NODEC R2 `(_Z33chebyshev_gauss_nodes_and_weightsiPfS_) ;  /* 0xfffffff002187950 */ /* 0x001fea0003c3ffff */
.L_x_334:
        /* <DEDUP_REMOVED lines=14> */
.L_x_367:


//--------------------- .text._Z12get_solutioniPK9Element_tPfS2_ --------------------------
	.section	.text._Z12get_solutioniPK9Element_tPfS2_,"ax",@progbits
	.align	128
        .global         _Z12get_solutioniPK9Element_tPfS2_
        .type           _Z12get_solutioniPK9Element_tPfS2_,@function
        .size           _Z12get_solutioniPK9Element_tPfS2_,(.L_x_376 - _Z12get_solutioniPK9Element_tPfS2_)
        .other          _Z12get_solutioniPK9Element_tPfS2_,@"STO_CUDA_ENTRY STV_DEFAULT"
_Z12get_solutioniPK9Element_tPfS2_:
.text._Z12get_solutioniPK9Element_tPfS2_:
        /* <DEDUP_REMOVED lines=8> */
[----:B------:R-:W0:Y:S01]  /*0080*/  LDCU UR4, c[0x0][0x370] ;  /* 0x00006e00ff0477ac */ /* 0x000e220008000800 */
[----:B------:R-:W1:Y:S01]  /*0090*/  LDCU.64 UR6, c[0x0][0x358] ;  /* 0x00006b00ff0677ac */ /* 0x000e620008000a00 */
[----:B0-----:R-:W-:-:S07]  /*00a0*/  IMAD R13, R13, UR4, RZ ;  /* 0x000000040d0d7c24 */ /* 0x001fce000f8e02ff */
.L_x_338:
[----:B------:R-:W0:Y:S01]  /*00b0*/  LDC.64 R2, c[0x0][0x388] ;  /* 0x0000e200ff027b82 */ /* 0x000e220000000a00 */
[----:B------:R-:W2:Y:S01]  /*00c0*/  LDCU UR4, c[0x0][0x380] ;  /* 0x00007000ff0477ac */ /* 0x000ea20008000800 */
[----:B0-----:R-:W-:-:S05]  /*00d0*/  IMAD.WIDE R2, R0, 0x30, R2 ;  /* 0x0000003000027825 */ /* 0x001fca00078e0202 */
[----:B-1----:R-:W3:Y:S01]  /*00e0*/  LDG.E R4, desc[UR6][R2.64] ;  /* 0x0000000602047981 */ /* 0x002ee2000c1e1900 */
[----:B------:R-:W-:Y:S01]  /*00f0*/  IADD3 R0, PT, PT, R13, R0, RZ ;  /* 0x000000000d007210 */ /* 0x000fe20007ffe0ff */
[----:B------:R-:W-:Y:S03]  /*0100*/  BSSY.RECONVERGENT B0, `(.L_x_335) ;  /* 0x0000015000007945 */ /* 0x000fe60003800200 */
[----:B--2---:R-:W-:Y:S02]  /*0110*/  ISETP.GE.AND P0, PT, R0, UR4, PT ;  /* 0x0000000400007c0c */ /* 0x004fe4000bf06270 */
[----:B---3--:R-:W-:-:S13]  /*0120*/  ISETP.GE.AND P1, PT, R4, RZ, PT ;  /* 0x000000ff0400720c */ /* 0x008fda0003f26270 */
[----:B------:R-:W-:Y:S05]  /*0130*/  @!P1 BRA `(.L_x_336) ;  /* 0x0000000000449947 */ /* 0x000fea0003800000 */
[----:B------:R-:W-:-:S07]  /*0140*/  HFMA2 R15, -RZ, RZ, 0, 0 ;  /* 0x00000000ff0f7431 */ /* 0x000fce00000001ff */
.L_x_337:
[----:B------:R-:W2:Y:S01]  /*0150*/  LDG.E.64 R4, desc[UR6][R2.64+0x18] ;  /* 0x0000180602047981 */ /* 0x000ea2000c1e1b00 */
[----:B------:R-:W0:Y:S08]  /*0160*/  LDC.64 R6, c[0x0][0x390] ;  /* 0x0000e400ff067b82 */ /* 0x000e300000000a00 */
[----:B------:R-:W1:Y:S01]  /*0170*/  LDC.64 R10, c[0x0][0x398] ;  /* 0x0000e600ff0a7b82 */ /* 0x000e620000000a00 */
[----:B--2---:R-:W-:-:S06]  /*0180*/  IMAD.WIDE.U32 R4, R15, 0x4, R4 ;  /* 0x000000040f047825 */ /* 0x004fcc00078e0004 */
[----:B------:R-:W2:Y:S01]  /*0190*/  LDG.E R5, desc[UR6][R4.64] ;  /* 0x0000000604057981 */ /* 0x000ea2000c1e1900 */
[----:B0-----:R-:W-:-:S05]  /*01a0*/  IMAD.WIDE.U32 R6, R15, 0x4, R6 ;  /* 0x000000040f067825 */ /* 0x001fca00078e0006 */
[----:B--2---:R0:W-:Y:S04]  /*01b0*/  STG.E desc[UR6][R6.64], R5 ;  /* 0x0000000506007986 */ /* 0x0041e8000c101906 */
[----:B------:R-:W2:Y:S02]  /*01c0*/  LDG.E.64 R8, desc[UR6][R2.64+0x20] ;  /* 0x0000200602087981 */ /* 0x000ea4000c1e1b00 */
[----:B--2---:R-:W-:-:S06]  /*01d0*/  IMAD.WIDE.U32 R8, R15, 0x4, R8 ;  /* 0x000000040f087825 */ /* 0x004fcc00078e0008 */
[----:B------:R-:W2:Y:S01]  /*01e0*/  LDG.E R9, desc[UR6][R8.64] ;  /* 0x0000000608097981 */ /* 0x000ea2000c1e1900 */
[----:B-1----:R-:W-:-:S05]  /*01f0*/  IMAD.WIDE.U32 R10, R15, 0x4, R10 ;  /* 0x000000040f0a7825 */ /* 0x002fca00078e000a */
[----:B--2---:R0:W-:Y:S04]  /*0200*/  STG.E desc[UR6][R10.64], R9 ;  /* 0x000000090a007986 */ /* 0x0041e8000c101906 */
[----:B------:R-:W2:Y:S02]  /*0210*/  LDG.E R12, desc[UR6][R2.64] ;  /* 0x00000006020c7981 */ /* 0x000ea4000c1e1900 */
[C---:B--2---:R-:W-:Y:S02]  /*0220*/  ISETP.GE.AND P1, PT, R15.reuse, R12, PT ;  /* 0x0000000c0f00720c */ /* 0x044fe40003f26270 */
[----:B------:R-:W-:-:S11]  /*0230*/  IADD3 R15, PT, PT, R15, 0x1, RZ ;  /* 0x000000010f0f7810 */ /* 0x000fd60007ffe0ff */
[----:B0-----:R-:W-:Y:S05]  /*0240*/  @!P1 BRA `(.L_x_337) ;  /* 0xfffffffc00c09947 */ /* 0x001fea000383ffff */
.L_x_336:
[----:B------:R-:W-:Y:S05]  /*0250*/  BSYNC.RECONVERGENT B0 ;  /* 0x0000000000007941 */ /* 0x000fea0003800200 */
.L_x_335:
[----:B------:R-:W-:Y:S05]  /*0260*/  @!P0 BRA `(.L_x_338) ;  /* 0xfffffffc00908947 */ /* 0x000fea000383ffff */
[----:B------:R-:W-:Y:S05]  /*0270*/  EXIT ;  /* 0x000000000000794d */ /* 0x000fea0003800000 */
.L_x_339:
        /* <DEDUP_REMOVED lines=16> */
.L_x_376:


//--------------------- .text._Z18initial_conditionsiP9Element_tPKf --------------------------
	.section	.text._Z18initial_conditionsiP9Element_tPKf,"ax",@progbits
	.align	128
        .global         _Z18initial_conditionsiP9Element_tPKf
        .type           _Z18initial_conditionsiP9Element_tPKf,@function
        .size           _Z18initial_conditionsiP9Element_tPKf,(.L_x_377 - _Z18initial_conditionsiP9Element_tPKf)
        .other          _Z18initial_conditionsiP9Element_tPKf,@"STO_CUDA_ENTRY STV_DEFAULT"
_Z18initial_conditionsiP9Element_tPKf:
.text._Z18initial_conditionsiP9Element_tPKf:
        /* <DEDUP_REMOVED lines=9> */
[----:B------:R-:W-:Y:S02]  /*0090*/  IMAD.MOV.U32 R4, RZ, RZ, 0x2809aded ;  /* 0x2809adedff047424 */ /* 0x000fe400078e00ff */
[----:B------:R-:W-:Y:S01]  /*00a0*/  IMAD.MOV.U32 R3, RZ, RZ, 0x394d4153 ;  /* 0x394d4153ff037424 */ /* 0x000fe200078e00ff */
[----:B------:R-:W1:Y:S01]  /*00b0*/  LDCU.64 UR6, c[0x0][0x358] ;  /* 0x00006b00ff0677ac */ /* 0x000e620008000a00 */
[C---:B------:R-:W-:Y:S02]  /*00c0*/  FFMA R2, R4.reuse, -8.7422776573475857731e-08, RZ ;  /* 0xb3bbbd2e04027823 */ /* 0x040fe400000000ff */
[----:B------:R-:W-:-:S04]  /*00d0*/  FFMA R3, R4, -R3, 0.0083327032625675201416 ;  /* 0x3c0885e404037423 */ /* 0x000fc80000000803 */
[----:B------:R-:W-:Y:S01]  /*00e0*/  FFMA R3, R3, R4, -0.16666662693023681641 ;  /* 0xbe2aaaa803037423 */ /* 0x000fe20000000004 */
[----:B------:R-:W-:-:S03]  /*00f0*/  FFMA R4, R4, 8.7422776573475857731e-08, RZ ;  /* 0x33bbbd2e04047823 */ /* 0x000fc600000000ff */
[----:B------:R-:W-:Y:S01]  /*0100*/  FFMA R2, R2, R3, -8.7422776573475857731e-08 ;  /* 0xb3bbbd2e02027423 */ /* 0x000fe20000000003 */
[----:B------:R-:W-:Y:S01]  /*0110*/  FFMA R4, R3, R4, 8.7422776573475857731e-08 ;  /* 0x33bbbd2e03047423 */ /* 0x000fe20000000004 */
[----:B0-----:R-:W-:Y:S02]  /*0120*/  IMAD R3, R5, UR4, RZ ;  /* 0x0000000405037c24 */ /* 0x001fe4000f8e02ff */
[----:B------:R-:W-:Y:S01]  /*0130*/  FADD R2, RZ, -R2 ;  /* 0x80000002ff027221 */ /* 0x000fe20000000000 */
[----:B------:R-:W-:-:S07]  /*0140*/  FADD R4, RZ, -R4 ;  /* 0x80000004ff047221 */ /* 0x000fce0000000000 */
.L_x_348:
[----:B------:R-:W0:Y:S01]  /*0150*/  LDC.64 R14, c[0x0][0x388] ;  /* 0x0000e200ff0e7b82 */ /* 0x000e220000000a00 */
[----:B------:R-:W2:Y:S01]  /*0160*/  LDCU UR4, c[0x0][0x380] ;  /* 0x00007000ff0477ac */ /* 0x000ea20008000800 */
[----:B0-----:R-:W-:-:S05]  /*0170*/  IMAD.WIDE R14, R0, 0x30, R14 ;  /* 0x00000030000e7825 */ /* 0x001fca00078e020e */
[----:B-1----:R-:W3:Y:S01]  /*0180*/  LDG.E R5, desc[UR6][R14.64] ;  /* 0x000000060e057981 */ /* 0x002ee2000c1e1900 */
[----:B------:R-:W-:Y:S01]  /*0190*/  FADD R6, -R4, -RZ ;  /* 0x800000ff04067221 */ /* 0x000fe20000000100 */
[----:B------:R-:W-:Y:S02]  /*01a0*/  IMAD.IADD R0, R3, 0x1, R0 ;  /* 0x0000000103007824 */ /* 0x000fe400078e0200 */
[----:B------:R-:W-:Y:S01]  /*01b0*/  FADD R7, -R2, -RZ ;  /* 0x800000ff02077221 */ /* 0x000fe20000000100 */
[----:B------:R-:W-:Y:S01]  /*01c0*/  BSSY.RECONVERGENT B0, `(.L_x_340) ;  /* 0x0000093000007945 */ /* 0x000fe20003800200 */
[----:B------:R-:W-:Y:S01]  /*01d0*/  STG.E desc[UR6][R14.64+0x10], R6 ;  /* 0x000010060e007986 */ /* 0x000fe2000c101906 */
[----:B--2---:R-:W-:-:S03]  /*01e0*/  ISETP.GE.AND P1, PT, R0, UR4, PT ;  /* 0x0000000400007c0c */ /* 0x004fc6000bf26270 */
[----:B------:R-:W-:Y:S04]  /*01f0*/  STG.E.64 desc[UR6][R14.64+0x8], R6 ;  /* 0x000008060e007986 */ /* 0x000fe8000c101b06 */
[----:B------:R0:W-:Y:S02]  /*0200*/  STG.E desc[UR6][R14.64+0x4], R7 ;  /* 0x000004070e007986 */ /* 0x0001e4000c101906 */
[----:B0-----:R-:W-:Y:S02]  /*0210*/  P2R R7, PR, RZ, 0x2 ;  /* 0x00000002ff077803 */ /* 0x001fe40000000000 */
[C---:B---3--:R-:W-:Y:S01]  /*0220*/  ISETP.GE.AND P0, PT, R5.reuse, RZ, PT ;  /* 0x000000ff0500720c */ /* 0x048fe20003f06270 */
[----:B------:R-:W-:-:S12]  /*0230*/  IMAD R5, R5, R5, R5 ;  /* 0x0000000505057224 */ /* 0x000fd800078e0205 */
[----:B------:R-:W-:Y:S05]  /*0240*/  @!P0 BRA `(.L_x_341) ;  /* 0x0000000800288947 */ /* 0x000fea0003800000 */
[----:B------:R-:W-:Y:S01]  /*0250*/  LEA.HI R6, R5, R5, RZ, 0x1 ;  /* 0x0000000505067211 */ /* 0x000fe200078f08ff */
[----:B------:R-:W-:-:S03]  /*0260*/  HFMA2 R5, -RZ, RZ, 0, 0 ;  /* 0x00000000ff057431 */ /* 0x000fc600000001ff */
[----:B------:R-:W-:-:S07]  /*0270*/  SHF.R.S32.HI R6, RZ, 0x1, R6 ;  /* 0x00000001ff067819 */ /* 0x000fce0000011406 */
.L_x_347:
[----:B------:R-:W0:Y:S01]  /*0280*/  LDC.64 R16, c[0x0][0x390] ;  /* 0x0000e400ff107b82 */ /* 0x000e220000000a00 */
[----:B------:R-:W-:-:S04]  /*0290*/  IMAD.IADD R19, R6, 0x1, R5 ;  /* 0x0000000106137824 */ /* 0x000fc800078e0205 */
[----:B0-----:R-:W-:-:S06]  /*02a0*/  IMAD.WIDE.U32 R16, R19, 0x4, R16 ;  /* 0x0000000413107825 */ /* 0x001fcc00078e0010 */
[----:B------:R-:W2:Y:S01]  /*02b0*/  LDG.E R16, desc[UR6][R16.64] ;  /* 0x0000000610107981 */ /* 0x000ea2000c1e1900 */
[----:B------:R-:W-:Y:S01]  /*02c0*/  BSSY.RECONVERGENT B1, `(.L_x_342) ;  /* 0x0000069000017945 */ /* 0x000fe20003800200 */
[----:B--2---:R-:W-:-:S04]  /*02d0*/  FMUL R20, R16, 3.1415927410125732422 ;  /* 0x40490fdb10147820 */ /* 0x004fc80000400000 */
[C---:B------:R-:W-:Y:S01]  /*02e0*/  FMUL R21, R20.reuse, 0.63661974668502807617 ;  /* 0x3f22f98314157820 */ /* 0x040fe20000400000 */
[----:B------:R-:W-:-:S05]  /*02f0*/  FSETP.GE.AND P0, PT, |R20|, 105615, PT ;  /* 0x47ce47801400780b */ /* 0x000fca0003f06200 */
        /* <DEDUP_REMOVED lines=11> */
[----:B------:R-:W-:Y:S01]  /*03b0*/  MOV R21, RZ ;  /* 0x000000ff00157202 */ /* 0x000fe20000000f00 */
[----:B------:R-:W-:Y:S01]  /*03c0*/  IMAD.MOV.U32 R22, RZ, RZ, RZ ;  /* 0x000000ffff167224 */ /* 0x000fe200078e00ff */
[----:B------:R-:W0:Y:S02]  /*03d0*/  LDCU.64 UR8, c[0x4][URZ] ;  /* 0x01000000ff0877ac */ /* 0x000e240008000a00 */
[----:B------:R-:W-:Y:S01]  /*03e0*/  LOP3.LUT R23, R16, 0x80000000, RZ, 0xfc, !PT ;  /* 0x8000000010177812 */ /* 0x000fe200078efcff */
[----:B------:R-:W-:Y:S01]  /*03f0*/  UMOV UR5, URZ ;  /* 0x000000ff00057c82 */ /* 0x000fe20008000000 */
[----:B------:R-:W-:-:S05]  /*0400*/  UMOV UR4, URZ ;  /* 0x000000ff00047c82 */ /* 0x000fca0008000000 */
.L_x_344:
[----:B0-----:R-:W-:Y:S02]  /*0410*/  IMAD.U32 R16, RZ, RZ, UR8 ;  /* 0x00000008ff107e24 */ /* 0x001fe4000f8e00ff */
[----:B------:R-:W-:-:S05]  /*0420*/  IMAD.U32 R17, RZ, RZ, UR9 ;  /* 0x00000009ff117e24 */ /* 0x000fca000f8e00ff */
[----:B------:R-:W2:Y:S01]  /*0430*/  LDG.E.CONSTANT R16, desc[UR6][R16.64] ;  /* 0x0000000610107981 */ /* 0x000ea2000c1e9900 */
[----:B------:R-:W-:Y:S01]  /*0440*/  UIADD3 UR4, UPT, UPT, UR4, 0x1, URZ ;  /* 0x0000000104047890 */ /* 0x000fe2000fffe0ff */
[C---:B------:R-:W-:Y:S01]  /*0450*/  ISETP.EQ.AND P0, PT, R22.reuse, RZ, PT ;  /* 0x000000ff1600720c */ /* 0x040fe20003f02270 */
[----:B------:R-:W-:Y:S01]  /*0460*/  UIADD3 UR8, UP1, UPT, UR8, 0x4, URZ ;  /* 0x0000000408087890 */ /* 0x000fe2000ff3e0ff */
[C---:B------:R-:W-:Y:S01]  /*0470*/  ISETP.EQ.AND P1, PT, R22.reuse, 0x4, PT ;  /* 0x000000041600780c */ /* 0x040fe20003f22270 */
[----:B------:R-:W-:Y:S01]  /*0480*/  UISETP.NE.AND UP0, UPT, UR4, 0x6, UPT ;  /* 0x000000060400788c */ /* 0x000fe2000bf05270 */
[C---:B------:R-:W-:Y:S01]  /*0490*/  ISETP.EQ.AND P3, PT, R22.reuse, 0xc, PT ;  /* 0x0000000c1600780c */ /* 0x040fe20003f62270 */
[----:B------:R-:W-:Y:S01]  /*04a0*/  UIADD3.X UR9, UPT, UPT, URZ, UR9, URZ, UP1, !UPT ;  /* 0x00000009ff097290 */ /* 0x000fe20008ffe4ff */
[C---:B------:R-:W-:Y:S02]  /*04b0*/  ISETP.EQ.AND P4, PT, R22.reuse, 0x10, PT ;  /* 0x000000101600780c */ /* 0x040fe40003f82270 */
[----:B------:R-:W-:Y:S01]  /*04c0*/  ISETP.EQ.AND P5, PT, R22, 0x14, PT ;  /* 0x000000141600780c */ /* 0x000fe20003fa2270 */
[----:B--2---:R-:W-:-:S03]  /*04d0*/  IMAD.WIDE.U32 R18, R16, R23, RZ ;  /* 0x0000001710127225 */ /* 0x004fc600078e00ff */
[----:B------:R-:W-:-:S04]  /*04e0*/  IADD3 R18, P2, PT, R18, R21, RZ ;  /* 0x0000001512127210 */ /* 0x000fc80007f5e0ff */
[----:B------:R-:W-:Y:S01]  /*04f0*/  IADD3.X R21, PT, PT, R19, UR5, RZ, P2, !PT ;  /* 0x0000000513157c10 */ /* 0x000fe200097fe4ff */
[--C-:B------:R-:W-:Y:S01]  /*0500*/  @P1 IMAD.MOV.U32 R9, RZ, RZ, R18.reuse ;  /* 0x000000ffff091224 */ /* 0x100fe200078e0012 */
[C---:B------:R-:W-:Y:S01]  /*0510*/  ISETP.EQ.AND P2, PT, R22.reuse, 0x8, PT ;  /* 0x000000081600780c */ /* 0x040fe20003f42270 */
[--C-:B------:R-:W-:Y:S01]  /*0520*/  @P3 IMAD.MOV.U32 R11, RZ, RZ, R18.reuse ;  /* 0x000000ffff0b3224 */ /* 0x100fe200078e0012 */
[-C--:B------:R-:W-:Y:S01]  /*0530*/  @P0 MOV R8, R18.reuse ;  /* 0x0000001200080202 */ /* 0x080fe20000000f00 */
[----:B------:R-:W-:Y:S01]  /*0540*/  @P5 IMAD.MOV.U32 R13, RZ, RZ, R18 ;  /* 0x000000ffff0d5224 */ /* 0x000fe200078e0012 */
[----:B------:R-:W-:Y:S01]  /*0550*/  @P4 MOV R12, R18 ;  /* 0x00000012000c4202 */ /* 0x000fe20000000f00 */
[----:B------:R-:W-:-:S08]  /*0560*/  VIADD R22, R22, 0x4 ;  /* 0x0000000416167836 */ /* 0x000fd00000000000 */
[----:B------:R-:W-:Y:S01]  /*0570*/  @P2 IMAD.MOV.U32 R10, RZ, RZ, R18 ;  /* 0x000000ffff0a2224 */ /* 0x000fe200078e0012 */
[----:B------:R-:W-:Y:S06]  /*0580*/  BRA.U UP0, `(.L_x_344) ;  /* 0xfffffffd00a07547 */ /* 0x000fec000b83ffff */
[----:B------:R-:W-:Y:S01]  /*0590*/  SHF.R.U32.HI R16, RZ, 0x17, R20 ;  /* 0x00000017ff107819 */ /* 0x000fe20000011614 */
[----:B------:R-:W-:Y:S03]  /*05a0*/  BSSY.RECONVERGENT B2, `(.L_x_345) ;  /* 0x0000028000027945 */ /* 0x000fe60003800200 */
[C---:B------:R-:W-:Y:S02]  /*05b0*/  LOP3.LUT R17, R16.reuse, 0xe0, RZ, 0xc0, !PT ;  /* 0x000000e010117812 */ /* 0x040fe400078ec0ff */
[----:B------:R-:W-:-:S03]  /*05c0*/  LOP3.LUT P6, RZ, R16, 0x1f, RZ, 0xc0, !PT ;  /* 0x0000001f10ff7812 */ /* 0x000fc600078cc0ff */
[----:B------:R-:W-:-:S05]  /*05d0*/  VIADD R17, R17, 0xffffff80 ;  /* 0xffffff8011117836 */ /* 0x000fca0000000000 */
[----:B------:R-:W-:-:S04]  /*05e0*/  SHF.R.U32.HI R17, RZ, 0x5, R17 ;  /* 0x00000005ff117819 */ /* 0x000fc80000011611 */
[----:B------:R-:W-:-:S04]  /*05f0*/  LEA R19, -R17, RZ, 0x2 ;  /* 0x000000ff11137211 */ /* 0x000fc800078e11ff */
[C---:B------:R-:W-:Y:S02]  /*0600*/  ISETP.EQ.AND P3, PT, R19.reuse, -0x18, PT ;  /* 0xffffffe81300780c */ /* 0x040fe40003f62270 */
[C---:B------:R-:W-:Y:S02]  /*0610*/  ISETP.EQ.AND P4, PT, R19.reuse, -0x14, PT ;  /* 0xffffffec1300780c */ /* 0x040fe40003f82270 */
[C---:B------:R-:W-:Y:S02]  /*0620*/  ISETP.EQ.AND P0, PT, R19.reuse, -0x10, PT ;  /* 0xfffffff01300780c */ /* 0x040fe40003f02270 */
[C---:B------:R-:W-:Y:S02]  /*0630*/  ISETP.EQ.AND P1, PT, R19.reuse, -0xc, PT ;  /* 0xfffffff41300780c */ /* 0x040fe40003f22270 */
[C---:B------:R-:W-:Y:S02]  /*0640*/  ISETP.EQ.AND P2, PT, R19.reuse, -0x8, PT ;  /* 0xfffffff81300780c */ /* 0x040fe40003f42270 */
[----:B------:R-:W-:-:S03]  /*0650*/  ISETP.EQ.AND P5, PT, R19, 0x4, PT ;  /* 0x000000041300780c */ /* 0x000fc60003fa2270 */
[--C-:B------:R-:W-:Y:S01]  /*0660*/  @P3 IMAD.MOV.U32 R22, RZ, RZ, R8.reuse ;  /* 0x000000ffff163224 */ /* 0x100fe200078e0008 */
[C---:B------:R-:W-:Y:S01]  /*0670*/  ISETP.EQ.AND P3, PT, R19.reuse, -0x4, PT ;  /* 0xfffffffc1300780c */ /* 0x040fe20003f62270 */
[----:B------:R-:W-:Y:S01]  /*0680*/  @P4 IMAD.MOV.U32 R17, RZ, RZ, R8 ;  /* 0x000000ffff114224 */ /* 0x000fe200078e0008 */
[----:B------:R-:W-:Y:S01]  /*0690*/  @P4 MOV R22, R9 ;  /* 0x0000000900164202 */ /* 0x000fe20000000f00 */
[----:B------:R-:W-:Y:S01]  /*06a0*/  @P0 IMAD.MOV.U32 R17, RZ, RZ, R9 ;  /* 0x000000ffff110224 */ /* 0x000fe200078e0009 */
[----:B------:R-:W-:Y:S01]  /*06b0*/  ISETP.EQ.AND P4, PT, R19, RZ, PT ;  /* 0x000000ff1300720c */ /* 0x000fe20003f82270 */
[----:B------:R-:W-:Y:S01]  /*06c0*/  @P0 IMAD.MOV.U32 R22, RZ, RZ, R10 ;  /* 0x000000ffff160224 */ /* 0x000fe200078e000a */
[----:B------:R-:W-:Y:S01]  /*06d0*/  @P1 MOV R17, R10 ;  /* 0x0000000a00111202 */ /* 0x000fe20000000f00 */
[--C-:B------:R-:W-:Y:S01]  /*06e0*/  @P1 IMAD.MOV.U32 R22, RZ, RZ, R11.reuse ;  /* 0x000000ffff161224 */ /* 0x100fe200078e000b */
[----:B------:R-:W-:Y:S01]  /*06f0*/  @P2 MOV R22, R12 ;  /* 0x0000000c00162202 */ /* 0x000fe20000000f00 */
[----:B------:R-:W-:-:S04]  /*0700*/  @P2 IMAD.MOV.U32 R17, RZ, RZ, R11 ;  /* 0x000000ffff112224 */ /* 0x000fc800078e000b */
[----:B------:R-:W-:Y:S02]  /*0710*/  @P3 IMAD.MOV.U32 R17, RZ, RZ, R12 ;  /* 0x000000ffff113224 */ /* 0x000fe400078e000c */
[----:B------:R-:W-:Y:S02]  /*0720*/  @P3 IMAD.MOV.U32 R22, RZ, RZ, R13 ;  /* 0x000000ffff163224 */ /* 0x000fe400078e000d */
[----:B------:R-:W-:Y:S01]  /*0730*/  @P4 MOV R17, R13 ;  /* 0x0000000d00114202 */ /* 0x000fe20000000f00 */
[--C-:B------:R-:W-:Y:S02]  /*0740*/  @P4 IMAD.MOV.U32 R22, RZ, RZ, R21.reuse ;  /* 0x000000ffff164224 */ /* 0x100fe400078e0015 */
[----:B------:R-:W-:Y:S01]  /*0750*/  @P5 IMAD.MOV.U32 R17, RZ, RZ, R21 ;  /* 0x000000ffff115224 */ /* 0x000fe200078e0015 */
[----:B------:R-:W-:Y:S06]  /*0760*/  @!P6 BRA `(.L_x_346) ;  /* 0x00000000002ce947 */ /* 0x000fec0003800000 */
[----:B------:R-:W-:Y:S01]  /*0770*/  @P0 MOV R18, R8 ;  /* 0x0000000800120202 */ /* 0x000fe20000000f00 */
[----:B------:R-:W-:Y:S01]  /*0780*/  @P1 IMAD.MOV.U32 R18, RZ, RZ, R9 ;  /* 0x000000ffff121224 */ /* 0x000fe200078e0009 */
[----:B------:R-:W-:Y:S01]  /*0790*/  ISETP.EQ.AND P0, PT, R19, 0x8, PT ;  /* 0x000000081300780c */ /* 0x000fe20003f02270 */
[----:B------:R-:W-:Y:S01]  /*07a0*/  @P2 IMAD.MOV.U32 R18, RZ, RZ, R10 ;  /* 0x000000ffff122224 */ /* 0x000fe200078e000a */
[----:B------:R-:W-:Y:S01]  /*07b0*/  @P3 MOV R18, R11 ;  /* 0x0000000b00123202 */ /* 0x000fe20000000f00 */
[----:B------:R-:W-:Y:S01]  /*07c0*/  @P4 IMAD.MOV.U32 R18, RZ, RZ, R12 ;  /* 0x000000ffff124224 */ /* 0x000fe200078e000c */
[----:B------:R-:W-:Y:S01]  /*07d0*/  LOP3.LUT R16, R16, 0x1f, RZ, 0xc0, !PT ;  /* 0x0000001f10107812 */ /* 0x000fe200078ec0ff */
[----:B------:R-:W-:-:S03]  /*07e0*/  @P5 IMAD.MOV.U32 R18, RZ, RZ, R13 ;  /* 0x000000ffff125224 */ /* 0x000fc600078e000d */
[----:B------:R-:W-:-:S05]  /*07f0*/  SHF.L.W.U32.HI R22, R17, R16, R22 ;  /* 0x0000001011167219 */ /* 0x000fca0000010e16 */
[----:B------:R-:W-:-:S04]  /*0800*/  @P0 MOV R18, R21 ;  /* 0x0000001500120202 */ /* 0x000fc80000000f00 */
[----:B------:R-:W-:-:S07]  /*0810*/  SHF.L.W.U32.HI R17, R18, R16, R17 ;  /* 0x0000001012117219 */ /* 0x000fce0000010e11 */
.L_x_346:
[----:B------:R-:W-:Y:S05]  /*0820*/  BSYNC.RECONVERGENT B2 ;  /* 0x0000000000027941 */ /* 0x000fea0003800200 */
.L_x_345:
[C-C-:B------:R-:W-:Y:S01]  /*0830*/  SHF.L.W.U32.HI R21, R17.reuse, 0x2, R22.reuse ;  /* 0x0000000211157819 */ /* 0x140fe20000010e16 */
[----:B------:R-:W-:Y:S01]  /*0840*/  IMAD.SHL.U32 R17, R17, 0x4, RZ ;  /* 0x0000000411117824 */ /* 0x000fe200078e00ff */
[----:B------:R-:W-:Y:S01]  /*0850*/  UMOV UR4, 0x54442d19 ;  /* 0x54442d1900047882 */ /* 0x000fe20000000000 */
[----:B------:R-:W-:Y:S01]  /*0860*/  UMOV UR5, 0x3bf921fb ;  /* 0x3bf921fb00057882 */ /* 0x000fe20000000000 */
[----:B------:R-:W-:Y:S02]  /*0870*/  SHF.R.S32.HI R18, RZ, 0x1f, R21 ;  /* 0x0000001fff127819 */ /* 0x000fe40000011415 */
[----:B------:R-:W-:Y:S02]  /*0880*/  SHF.R.U32.HI R22, RZ, 0x1e, R22 ;  /* 0x0000001eff167819 */ /* 0x000fe40000011616 */
[C---:B------:R-:W-:Y:S02]  /*0890*/  LOP3.LUT R16, R18.reuse, R17, RZ, 0x3c, !PT ;  /* 0x0000001112107212 */ /* 0x040fe400078e3cff */
[----:B------:R-:W-:-:S02]  /*08a0*/  LOP3.LUT R17, R18, R21, RZ, 0x3c, !PT ;  /* 0x0000001512117212 */ /* 0x000fc400078e3cff */
[----:B------:R-:W-:Y:S02]  /*08b0*/  ISETP.GE.AND P0, PT, R20, RZ, PT ;  /* 0x000000ff1400720c */ /* 0x000fe40003f06270 */
[C---:B------:R-:W-:Y:S02]  /*08c0*/  LOP3.LUT R20, R21.reuse, R20, RZ, 0x3c, !PT ;  /* 0x0000001415147212 */ /* 0x040fe400078e3cff */
[----:B------:R-:W0:Y:S01]  /*08d0*/  I2F.F64.S64 R16, R16 ;  /* 0x0000001000107312 */ /* 0x000e220000301c00 */
[----:B------:R-:W-:Y:S02]  /*08e0*/  LEA.HI R21, R21, R22, RZ, 0x1 ;  /* 0x0000001615157211 */ /* 0x000fe400078f08ff */
[----:B------:R-:W-:-:S03]  /*08f0*/  ISETP.GE.AND P1, PT, R20, RZ, PT ;  /* 0x000000ff1400720c */ /* 0x000fc60003f26270 */
[----:B------:R-:W-:-:S05]  /*0900*/  IMAD.MOV R20, RZ, RZ, -R21 ;  /* 0x000000ffff147224 */ /* 0x000fca00078e0a15 */
[----:B------:R-:W-:Y:S01]  /*0910*/  @!P0 MOV R21, R20 ;  /* 0x0000001400158202 */ /* 0x000fe20000000f00 */
[----:B0-----:R-:W-:-:S10]  /*0920*/  DMUL R18, R16, UR4 ;  /* 0x0000000410127c28 */ /* 0x001fd40008000000 */
[----:B------:R-:W0:Y:S02]  /*0930*/  F2F.F32.F64 R18, R18 ;  /* 0x0000001200127310 */ /* 0x000e240000301000 */
[----:B0-----:R-:W-:-:S07]  /*0940*/  FSEL R22, -R18, R18, !P1 ;  /* 0x0000001212167208 */ /* 0x001fce0004800100 */
.L_x_343:
[----:B------:R-:W-:Y:S05]  /*0950*/  BSYNC.RECONVERGENT B1 ;  /* 0x0000000000017941 */ /* 0x000fea0003800200 */
.L_x_342:
[----:B------:R-:W2:Y:S01]  /*0960*/  LDG.E.64 R16, desc[UR6][R14.64+0x18] ;  /* 0x000018060e107981 */ /* 0x000ea2000c1e1b00 */
[----:B------:R-:W-:Y:S01]  /*0970*/  LOP3.LUT R18, R21, 0x1, RZ, 0xc0, !PT ;  /* 0x0000000115127812 */ /* 0x000fe200078ec0ff */
[----:B------:R-:W-:Y:S02]  /*0980*/  IMAD.MOV.U32 R20, RZ, RZ, 0x37cbac00 ;  /* 0x37cbac00ff147424 */ /* 0x000fe400078e00ff */
[----:B------:R-:W-:Y:S01]  /*0990*/  FMUL R19, R22, R22 ;  /* 0x0000001616137220 */ /* 0x000fe20000400000 */
[----:B------:R-:W-:Y:S02]  /*09a0*/  MOV R23, 0x3effffff ;  /* 0x3effffff00177802 */ /* 0x000fe40000000f00 */
[----:B------:R-:W-:Y:S01]  /*09b0*/  ISETP.NE.U32.AND P0, PT, R18, 0x1, PT ;  /* 0x000000011200780c */ /* 0x000fe20003f05070 */
[----:B------:R-:W-:Y:S01]  /*09c0*/  FFMA R20, R19, R20, -0.0013887860113754868507 ;  /* 0xbab607ed13147423 */ /* 0x000fe20000000014 */
[----:B------:R-:W-:Y:S01]  /*09d0*/  IMAD.MOV.U32 R18, RZ, RZ, 0x3d2aaabb ;  /* 0x3d2aaabbff127424 */ /* 0x000fe200078e00ff */
[----:B------:R-:W-:-:S02]  /*09e0*/  LOP3.LUT P1, RZ, R21, 0x2, RZ, 0xc0, !PT ;  /* 0x0000000215ff7812 */ /* 0x000fc4000782c0ff */
[----:B------:R-:W-:Y:S02]  /*09f0*/  FSEL R21, -R23, -0.16666662693023681641, !P0 ;  /* 0xbe2aaaa817157808 */ /* 0x000fe40004000100 */
[----:B------:R-:W-:Y:S02]  /*0a00*/  FSEL R20, R20, -0.00019574658654164522886, !P0 ;  /* 0xb94d415314147808 */ /* 0x000fe40004000000 */
[----:B------:R-:W-:-:S05]  /*0a10*/  FSEL R18, R18, 0.0083327032625675201416, !P0 ;  /* 0x3c0885e412127808 */ /* 0x000fca0004000000 */
[----:B------:R-:W-:Y:S01]  /*0a20*/  FFMA R20, R19, R20, R18 ;  /* 0x0000001413147223 */ /* 0x000fe20000000012 */
[----:B------:R-:W-:-:S03]  /*0a30*/  FSEL R18, R22, 1, P0 ;  /* 0x3f80000016127808 */ /* 0x000fc60000000000 */
[C---:B------:R-:W-:Y:S02]  /*0a40*/  FFMA R20, R19.reuse, R20, R21 ;  /* 0x0000001413147223 */ /* 0x040fe40000000015 */
[----:B------:R-:W-:-:S04]  /*0a50*/  FFMA R19, R19, R18, RZ ;  /* 0x0000001213137223 */ /* 0x000fc800000000ff */
[----:B------:R-:W-:-:S04]  /*0a60*/  FFMA R18, R19, R20, R18 ;  /* 0x0000001413127223 */ /* 0x000fc80000000012 */
[----:B------:R-:W-:-:S04]  /*0a70*/  @P1 FADD R18, RZ, -R18 ;  /* 0x80000012ff121221 */ /* 0x000fc80000000000 */
[----:B------:R-:W-:Y:S01]  /*0a80*/  FADD R19, -R18, -RZ ;  /* 0x800000ff12137221 */ /* 0x000fe20000000100 */
[----:B--2---:R-:W-:-:S05]  /*0a90*/  IMAD.WIDE.U32 R16, R5, 0x4, R16 ;  /* 0x0000000405107825 */ /* 0x004fca00078e0010 */
[----:B------:R0:W-:Y:S04]  /*0aa0*/  STG.E desc[UR6][R16.64], R19 ;  /* 0x0000001310007986 */ /* 0x0001e8000c101906 */
[----:B------:R-:W2:Y:S02]  /*0ab0*/  LDG.E R18, desc[UR6][R14.64] ;  /* 0x000000060e127981 */ /* 0x000ea4000c1e1900 */
[C---:B--2---:R-:W-:Y:S01]  /*0ac0*/  ISETP.GE.AND P0, PT, R5.reuse, R18, PT ;  /* 0x000000120500720c */ /* 0x044fe20003f06270 */
[----:B------:R-:W-:-:S12]  /*0ad0*/  VIADD R5, R5, 0x1 ;  /* 0x0000000105057836 */ /* 0x000fd80000000000 */
[----:B0-----:R-:W-:Y:S05]  /*0ae0*/  @!P0 BRA `(.L_x_347) ;  /* 0xfffffff400e48947 */ /* 0x001fea000383ffff */
.L_x_341:
[----:B------:R-:W-:Y:S05]  /*0af0*/  BSYNC.RECONVERGENT B0 ;  /* 0x0000000000007941 */ /* 0x000fea0003800200 */
.L_x_340:
[----:B------:R-:W-:-:S13]  /*0b00*/  ISETP.NE.AND P0, PT, R7, RZ, PT ;  /* 0x000000ff0700720c */ /* 0x000fda0003f05270 */
[----:B------:R-:W-:Y:S05]  /*0b10*/  @!P0 BRA `(.L_x_348) ;  /* 0xfffffff4008c8947 */ /* 0x000fea000383ffff */
[----:B------:R-:W-:Y:S05]  /*0b20*/  EXIT ;  /* 0x000000000000794d */ /* 0x000fea0003800000 */
.L_x_349:
        /* <DEDUP_REMOVED lines=13> */
.L_x_377:


//--------------------- .text._Z14build_elementsiiP9Element_t --------------------------
	.section	.text._Z14build_elementsiiP9Element_t,"ax",@progbits
	.align	128
        .global         _Z14build_elementsiiP9Element_t
        .type           _Z14build_elementsiiP9Element_t,@function
        .size           _Z14build_elementsiiP9Element_t,(.L_x_378 - _Z14build_elementsiiP9Element_t)
        .other          _Z14build_elementsiiP9Element_t,@"STO_CUDA_ENTRY STV_DEFAULT"
_Z14build_elementsiiP9Element_t:
.text._Z14build_elementsiiP9Element_t:
[----:B------:R-:W0:Y:S01]  /*0000*/  LDC R1, c[0x0][0x37c] ;  /* 0x0000df00ff017b82 */ /* 0x000e220000000800 */
[----:B------:R-:W1:Y:S07]  /*0010*/  S2R R24, SR_TID.X ;  /* 0x0000000000187919 */ /* 0x000e6e0000002100 */
[----:B------:R-:W1:Y:S01]  /*0020*/  S2UR UR4, SR_CTAID.X ;  /* 0x00000000000479c3 */ /* 0x000e620000002500 */
[----:B------:R-:W2:Y:S07]  /*0030*/  LDCU UR5, c[0x0][0x380] ;  /* 0x00007000ff0577ac */ /* 0x000eae0008000800 */
[----:B------:R-:W1:Y:S02]  /*0040*/  LDC R23, c[0x0][0x360] ;  /* 0x0000d800ff177b82 */ /* 0x000e640000000800 */
[----:B-1----:R-:W-:-:S05]  /*0050*/  IMAD R24, R23, UR4, R24 ;  /* 0x0000000417187c24 */ /* 0x002fca000f8e0218 */
[----:B--2---:R-:W-:-:S13]  /*0060*/  ISETP.GE.AND P0, PT, R24, UR5, PT ;  /* 0x0000000518007c0c */ /* 0x004fda000bf06270 */
[----:B0-----:R-:W-:Y:S05]  /*0070*/  @P0 EXIT ;  /* 0x000000000000094d */ /* 0x001fea0003800000 */
[----:B------:R-:W0:Y:S01]  /*0080*/  LDCU UR5, c[0x0][0x370] ;  /* 0x00006e00ff0577ac */ /* 0x000e220008000800 */
[----:B------:R-:W1:Y:S01]  /*0090*/  LDCU UR4, c[0x0][0x384] ;  /* 0x00007080ff0477ac */ /* 0x000e620008000800 */
[----:B------:R-:W-:Y:S01]  /*00a0*/  UMOV UR38, 0x4 ;  /* 0x0000000400267882 */ /* 0x000fe20000000000 */
[----:B------:R-:W-:Y:S01]  /*00b0*/  UMOV UR39, 0x0 ;  /* 0x0000000000277882 */ /* 0x000fe20000000000 */
[----:B------:R-:W2:Y:S01]  /*00c0*/  LDCU.64 UR36, c[0x0][0x358] ;  /* 0x00006b00ff2477ac */ /* 0x000ea20008000a00 */
[----:B------:R-:W3:Y:S01]  /*00d0*/  LDCU UR40, c[0x0][0x380] ;  /* 0x00007000ff2877ac */ /* 0x000ee20008000800 */
[----:B0-----:R-:W-:Y:S01]  /*00e0*/  IMAD R23, R23, UR5, RZ ;  /* 0x0000000517177c24 */ /* 0x001fe2000f8e02ff */
[----:B-1----:R-:W-:-:S12]  /*00f0*/  UIMAD.WIDE UR38, UR4, 0x4, UR38 ;  /* 0x00000004042678a5 */ /* 0x002fd8000f8e0226 */
.L_x_359:
[----:B------:R-:W-:Y:S01]  /*0100*/  MOV R2, 0x8 ;  /* 0x0000000800027802 */ /* 0x000fe20000000f00 */
[----:B0-----:R-:W-:Y:S01]  /*0110*/  IMAD.U32 R5, RZ, RZ, UR39 ;  /* 0x00000027ff057e24 */ /* 0x001fe2000f8e00ff */
[----:B------:R-:W-:Y:S01]  /*0120*/  MOV R9, UR39 ;  /* 0x0000002700097c02 */ /* 0x000fe20008000f00 */
[----:B------:R-:W-:Y:S01]  /*0130*/  IMAD.U32 R4, RZ, RZ, UR38 ;  /* 0x00000026ff047e24 */ /* 0x000fe2000f8e00ff */
[----:B------:R0:W1:Y:S01]  /*0140*/  LDC.64 R6, c[0x4][R2] ;  /* 0x0100000002067b82 */ /* 0x0000620000000a00 */
[----:B------:R-:W-:Y:S02]  /*0150*/  IMAD.U32 R8, RZ, RZ, UR38 ;  /* 0x00000026ff087e24 */ /* 0x000fe4000f8e00ff */
[----:B------:R-:W-:-:S07]  /*0160*/  IMAD.MOV.U32 R5, RZ, RZ, R9 ;  /* 0x000000ffff057224 */ /* 0x000fce00078e0009 */
[----:B------:R-:W-:-:S07]  /*0170*/  LEPC R20, `(.L_x_350) ;  /* 0x000000001014794e */ /* 0x000fce0000000000 */
[----:B0123--:R-:W-:Y:S05]  /*0180*/  CALL.ABS.NOINC R6 ;  /* 0x0000000006007343 */ /* 0x00ffea0003c00000 */
.L_x_350:
[----:B------:R0:W1:Y:S01]  /*0190*/  LDC.64 R6, c[0x4][R2] ;  /* 0x0100000002067b82 */ /* 0x0000620000000a00 */
[----:B------:R-:W-:Y:S01]  /*01a0*/  IMAD.U32 R8, RZ, RZ, UR38 ;  /* 0x00000026ff087e24 */ /* 0x000fe2000f8e00ff */
[----:B------:R-:W-:Y:S01]  /*01b0*/  MOV R10, UR38 ;  /* 0x00000026000a7c02 */ /* 0x000fe20008000f00 */
[----:B------:R-:W-:Y:S02]  /*01c0*/  IMAD.U32 R11, RZ, RZ, UR39 ;  /* 0x00000027ff0b7e24 */ /* 0x000fe4000f8e00ff */
[----:B------:R-:W-:Y:S01]  /*01d0*/  IMAD.MOV.U32 R18, RZ, RZ, R4 ;  /* 0x000000ffff127224 */ /* 0x000fe200078e0004 */
[----:B------:R-:W-:Y:S01]  /*01e0*/  MOV R4, R8 ;  /* 0x0000000800047202 */ /* 0x000fe20000000f00 */
[----:B------:R-:W-:Y:S02]  /*01f0*/  IMAD.MOV.U32 R19, RZ, RZ, R5 ;  /* 0x000000ffff137224 */ /* 0x000fe400078e0005 */
[----:B------:R-:W-:Y:S02]  /*0200*/  IMAD.U32 R9, RZ, RZ, UR39 ;  /* 0x00000027ff097e24 */ /* 0x000fe4000f8e00ff */
[----:B0-----:R-:W-:-:S07]  /*0210*/  IMAD.MOV.U32 R5, RZ, RZ, R11 ;  /* 0x000000ffff057224 */ /* 0x001fce00078e000b */
[----:B------:R-:W-:-:S07]  /*0220*/  LEPC R20, `(.L_x_351) ;  /* 0x000000001014794e */ /* 0x000fce0000000000 */
[----:B-1----:R-:W-:Y:S05]  /*0230*/  CALL.ABS.NOINC R6 ;  /* 0x0000000006007343 */ /* 0x002fea0003c00000 */
.L_x_351:
[----:B------:R-:W0:Y:S01]  /*0240*/  LDC.64 R2, c[0x4][R2] ;  /* 0x0100000002027b82 */ /* 0x000e220000000a00 */
[----:B------:R-:W-:Y:S01]  /*0250*/  MOV R6, UR38 ;  /* 0x0000002600067c02 */ /* 0x000fe20008000f00 */
[----:B------:R-:W-:Y:S01]  /*0260*/  IMAD.MOV.U32 R16, RZ, RZ, R4 ;  /* 0x000000ffff107224 */ /* 0x000fe200078e0004 */
[----:B------:R-:W-:Y:S01]  /*0270*/  MOV R9, UR39 ;  /* 0x0000002700097c02 */ /* 0x000fe20008000f00 */
[----:B------:R-:W-:Y:S01]  /*0280*/  IMAD.U32 R7, RZ, RZ, UR39 ;  /* 0x00000027ff077e24 */ /* 0x000fe2000f8e00ff */
[----:B------:R-:W-:Y:S01]  /*0290*/  MOV R17, R5 ;  /* 0x0000000500117202 */ /* 0x000fe20000000f00 */
[----:B------:R-:W-:Y:S02]  /*02a0*/  IMAD.U32 R8, RZ, RZ, UR38 ;  /* 0x00000026ff087e24 */ /* 0x000fe4000f8e00ff */
[----:B------:R-:W-:Y:S02]  /*02b0*/  IMAD.MOV.U32 R4, RZ, RZ, R6 ;  /* 0x000000ffff047224 */ /* 0x000fe400078e0006 */
[----:B------:R-:W-:-:S07]  /*02c0*/  IMAD.MOV.U32 R5, RZ, RZ, R9 ;  /* 0x000000ffff057224 */ /* 0x000fce00078e0009 */
[----:B------:R-:W-:-:S07]  /*02d0*/  LEPC R20, `(.L_x_352) ;  /* 0x000000001014794e */ /* 0x000fce0000000000 */
[----:B0-----:R-:W-:Y:S05]  /*02e0*/  CALL.ABS.NOINC R2 ;  /* 0x0000000002007343 */ /* 0x001fea0003c00000 */
.L_x_352:
[----:B------:R-:W0:Y:S01]  /*02f0*/  LDC.64 R6, c[0x0][0x388] ;  /* 0x0000e200ff067b82 */ /* 0x000e220000000a00 */
[----:B------:R-:W-:Y:S01]  /*0300*/  ISETP.NE.U32.AND P0, PT, R18, RZ, PT ;  /* 0x000000ff1200720c */ /* 0x000fe20003f05070 */
[----:B------:R-:W-:Y:S01]  /*0310*/  BSSY.RECONVERGENT B6, `(.L_x_353) ;  /* 0x0000011000067945 */ /* 0x000fe20003800200 */
[----:B------:R-:W-:Y:S01]  /*0320*/  IMAD.MOV.U32 R22, RZ, RZ, R4 ;  /* 0x000000ffff167224 */ /* 0x000fe200078e0004 */
[----:B------:R-:W-:Y:S02]  /*0330*/  MOV R2, R5 ;  /* 0x0000000500027202 */ /* 0x000fe40000000f00 */
[----:B------:R-:W-:Y:S02]  /*0340*/  ISETP.NE.AND.EX P0, PT, R19, RZ, PT, P0 ;  /* 0x000000ff1300720c */ /* 0x000fe40003f05300 */
[----:B------:R-:W1:Y:S01]  /*0350*/  LDC R3, c[0x0][0x384] ;  /* 0x0000e100ff037b82 */ /* 0x000e620000000800 */
[----:B0-----:R-:W-:-:S05]  /*0360*/  IMAD.WIDE R6, R24, 0x30, R6 ;  /* 0x0000003018067825 */ /* 0x001fca00078e0206 */
[----:B------:R0:W-:Y:S04]  /*0370*/  STG.E.64 desc[UR36][R6.64+0x18], R18 ;  /* 0x0000181206007986 */ /* 0x0001e8000c101b24 */
[----:B------:R0:W-:Y:S04]  /*0380*/  STG.E.64 desc[UR36][R6.64+0x20], R16 ;  /* 0x0000201006007986 */ /* 0x0001e8000c101b24 */
[----:B------:R0:W-:Y:S04]  /*0390*/  STG.E.64 desc[UR36][R6.64+0x28], R4 ;  /* 0x0000280406007986 */ /* 0x0001e8000c101b24 */
[----:B-1----:R0:W-:Y:S01]  /*03a0*/  STG.E desc[UR36][R6.64], R3 ;  /* 0x0000000306007986 */ /* 0x0021e2000c101924 */
[----:B------:R-:W-:Y:S05]  /*03b0*/  @!P0 BRA `(.L_x_354) ;  /* 0x0000000000188947 */ /* 0x000fea0003800000 */
[----:B------:R-:W-:Y:S01]  /*03c0*/  MOV R0, 0x10 ;  /* 0x0000001000007802 */ /* 0x000fe20000000f00 */
[----:B0-----:R-:W-:Y:S02]  /*03d0*/  IMAD.MOV.U32 R4, RZ, RZ, R18 ;  /* 0x000000ffff047224 */ /* 0x001fe400078e0012 */
[----:B------:R-:W-:Y:S01]  /*03e0*/  IMAD.MOV.U32 R5, RZ, RZ, R19 ;  /* 0x000000ffff057224 */ /* 0x000fe200078e0013 */
[----:B------:R0:W1:Y:S06]  /*03f0*/  LDC.64 R6, c[0x4][R0] ;  /* 0x0100000000067b82 */ /* 0x00006c0000000a00 */
[----:B------:R-:W-:-:S07]  /*0400*/  LEPC R20, `(.L_x_354) ;  /* 0x000000001014794e */ /* 0x000fce0000000000 */
[----:B01----:R-:W-:Y:S05]  /*0410*/  CALL.ABS.NOINC R6 ;  /* 0x0000000006007343 */ /* 0x003fea0003c00000 */
.L_x_354:
[----:B------:R-:W-:Y:S05]  /*0420*/  BSYNC.RECONVERGENT B6 ;  /* 0x0000000000067941 */ /* 0x000fea0003800200 */
.L_x_353:
[----:B------:R-:W-:Y:S01]  /*0430*/  ISETP.NE.U32.AND P0, PT, R16, RZ, PT ;  /* 0x000000ff1000720c */ /* 0x000fe20003f05070 */
[----:B------:R-:W-:Y:S03]  /*0440*/  BSSY.RECONVERGENT B6, `(.L_x_355) ;  /* 0x0000009000067945 */ /* 0x000fe60003800200 */
[----:B------:R-:W-:-:S13]  /*0450*/  ISETP.NE.AND.EX P0, PT, R17, RZ, PT, P0 ;  /* 0x000000ff1100720c */ /* 0x000fda0003f05300 */
[----:B------:R-:W-:Y:S05]  /*0460*/  @!P0 BRA `(.L_x_356) ;  /* 0x0000000000188947 */ /* 0x000fea0003800000 */
[----:B------:R-:W-:Y:S01]  /*0470*/  MOV R0, 0x10 ;  /* 0x0000001000007802 */ /* 0x000fe20000000f00 */
[----:B0-----:R-:W-:Y:S01]  /*0480*/  IMAD.MOV.U32 R5, RZ, RZ, R17 ;  /* 0x000000ffff057224 */ /* 0x001fe200078e0011 */
[----:B------:R-:W-:Y:S02]  /*0490*/  MOV R4, R16 ;  /* 0x0000001000047202 */ /* 0x000fe40000000f00 */
[----:B------:R0:W1:Y:S05]  /*04a0*/  LDC.64 R6, c[0x4][R0] ;  /* 0x0100000000067b82 */ /* 0x00006a0000000a00 */
[----:B------:R-:W-:-:S07]  /*04b0*/  LEPC R20, `(.L_x_356) ;  /* 0x000000001014794e */ /* 0x000fce0000000000 */
[----:B01----:R-:W-:Y:S05]  /*04c0*/  CALL.ABS.NOINC R6 ;  /* 0x0000000006007343 */ /* 0x003fea0003c00000 */
.L_x_356:
[----:B------:R-:W-:Y:S05]  /*04d0*/  BSYNC.RECONVERGENT B6 ;  /* 0x0000000000067941 */ /* 0x000fea0003800200 */
.L_x_355:
        /* <DEDUP_REMOVED lines=10> */
.L_x_358:
[----:B------:R-:W-:Y:S05]  /*0580*/  BSYNC.RECONVERGENT B6 ;  /* 0x0000000000067941 */ /* 0x000fea0003800200 */
.L_x_357:
[----:B------:R-:W-:-:S05]  /*0590*/  IMAD.IADD R24, R23, 0x1, R24 ;  /* 0x0000000117187824 */ /* 0x000fca00078e0218 */
[----:B------:R-:W-:-:S13]  /*05a0*/  ISETP.GE.AND P0, PT, R24, UR40, PT ;  /* 0x0000002818007c0c */ /* 0x000fda000bf06270 */
[----:B------:R-:W-:Y:S05]  /*05b0*/  @!P0 BRA `(.L_x_359) ;  /* 0xfffffff800d08947 */ /* 0x000fea000383ffff */
[----:B------:R-:W-:Y:S05]  /*05c0*/  EXIT ;  /* 0x000000000000794d */ /* 0x000fea0003800000 */
.L_x_360:
        /* <DEDUP_REMOVED lines=11> */
.L_x_378:


//--------------------- .nv.global.init           --------------------------
	.section	.nv.global.init,"aw",@progbits
	.align	4
.nv.global.init:
	.type		__cudart_i2opi_f,@object
	.size		__cudart_i2opi_f,(.L_0 - __cudart_i2opi_f)
__cudart_i2opi_f:
        /*0000*/ 	.byte	0x41, 0x90, 0x43, 0x3c, 0x99, 0x95, 0x62, 0xdb, 0xc0, 0xdd, 0x34, 0xf5, 0xd1, 0x57, 0x27, 0xfc
        /*0010*/ 	.byte	0x29, 0x15, 0x44, 0x4e, 0x6e, 0x83, 0xf9, 0xa2
.L_0:


//--------------------- .nv.shared.reserved.0     --------------------------
	.section	.nv.shared.reserved.0,"aw",@nobits
	.weak		__nv_reservedSMEM_offset_0_alias
	.size		__nv_reservedSMEM_offset_0_alias, 0, 64
	.other		__nv_reservedSMEM_offset_0_alias,@"STO_CUDA_RESERVED_SHARED STV_DEFAULT"
__nv_reservedSMEM_offset_0_alias:
	.zero		0
	.zero		64


//--------------------- .nv.constant0._Z14gd_step_by_rk3iP9Element_tfPKfS2_S2_S2_ --------------------------
	.section	.nv.constant0._Z14gd_step_by_rk3iP9Element_tfPKfS2_S2_S2_,"a",@progbits
	.sectionflags	@""
	.align	4
.nv.constant0._Z14gd_step_by_rk3iP9Element_tfPKfS2_S2_S2_:
	.zero		952


//--------------------- .nv.constant0._Z34polynomial_derivative_matrices_hatiPKfS0_Pf --------------------------
	.section	.nv.constant0._Z34polynomial_derivative_matrices_hatiPKfS0_Pf,"a",@progbits
	.sectionflags	@""
	.align	4
.nv.constant0._Z34polynomial_derivative_matrices_hatiPKfS0_Pf:
	.zero		928


//--------------------- .nv.constant0._Z39polynomial_derivative_matrices_diagonaliPf --------------------------
	.section	.nv.constant0._Z39polynomial_derivative_matrices_diagonaliPf,"a",@progbits
	.sectionflags	@""
	.align	4
.nv.constant0._Z39polynomial_derivative_matrices_diagonaliPf:
	.zero		912


//--------------------- .nv.constant0._Z30polynomial_derivative_matricesiPKfS0_Pf --------------------------
	.section	.nv.constant0._Z30polynomial_derivative_matricesiPKfS0_Pf,"a",@progbits
	.sectionflags	@""
	.align	4
.nv.constant0._Z30polynomial_derivative_matricesiPKfS0_Pf:
	.zero		928


//--------------------- .nv.constant0._Z42normalize_lagrange_integrating_polynomialsiPf --------------------------
	.section	.nv.constant0._Z42normalize_lagrange_integrating_polynomialsiPf,"a",@progbits
	.sectionflags	@""
	.align	4
.nv.constant0._Z42normalize_lagrange_integrating_polynomialsiPf:
	.zero		912


//--------------------- .nv.constant0._Z32lagrange_integrating_polynomialsfiPKfS0_Pf --------------------------
	.section	.nv.constant0._Z32lagrange_integrating_polynomialsfiPKfS0_Pf,"a",@progbits
	.sectionflags	@""
	.align	4
.nv.constant0._Z32lagrange_integrating_polynomialsfiPKfS0_Pf:
	.zero		928


//--------------------- .nv.constant0._Z29calculate_barycentric_weightsiPKfPf --------------------------
	.section	.nv.constant0._Z29calculate_barycentric_weightsiPKfPf,"a",@progbits
	.sectionflags	@""
	.align	4
.nv.constant0._Z29calculate_barycentric_weightsiPKfPf:
	.zero		920


//--------------------- .nv.constant0._Z33chebyshev_gauss_nodes_and_weightsiPfS_ --------------------------
	.section	.nv.constant0._Z33chebyshev_gauss_nodes_and_weightsiPfS_,"a",@progbits
	.sectionflags	@""
	.align	4
.nv.constant0._Z33chebyshev_gauss_nodes_and_weightsiPfS_:
	.zero		920


//--------------------- .nv.constant0._Z12get_solutioniPK9Element_tPfS2_ --------------------------
	.section	.nv.constant0._Z12get_solutioniPK9Element_tPfS2_,"a",@progbits
	.sectionflags	@""
	.align	4
.nv.constant0._Z12get_solutioniPK9Element_tPfS2_:
	.zero		928


//--------------------- .nv.constant0._Z18initial_conditionsiP9Element_tPKf --------------------------
	.section	.nv.constant0._Z18initial_conditionsiP9Element_tPKf,"a",@progbits
	.sectionflags	@""
	.align	4
.nv.constant0._Z18initial_conditionsiP9Element_tPKf:
	.zero		920


//--------------------- .nv.constant0._Z14build_elementsiiP9Element_t --------------------------
	.section	.nv.constant0._Z14build_elementsiiP9Element_t,"a",@progbits
	.sectionflags	@""
	.align	4
.nv.constant0._Z14build_elementsiiP9Element_t:
	.zero		912


//--------------------- SYMBOLS --------------------------

	.type		.nv.reservedSmem.offset0,@object
	.size		.nv.reservedSmem.offset0,0x4
	.type		malloc,@function
	.type		free,@function
